	.target	sm_90

	.elftype	@"ET_EXEC"


//--------------------- .note.nv.tkinfo           --------------------------
	.section	.note.nv.tkinfo,"",@"SHT_NOTE"
	.sectionflags	@"SHF_NOTE_NV_TKINFO"
	.tkinfo
        /*0018*/ 	.word	0x00000002
        /*0030*/ 	.string	""
        /*0030*/ 	.string	"ptxas"
        /*0030*/ 	.string	"Cuda compilation tools, release 13.0, V13.0.88"
        /*0030*/ 	.string	"Build cuda_13.0.r13.0/compiler.36424714_0"
        /*0030*/ 	.string	"-arch sm_90 -m 64 "



//--------------------- .note.nv.cuinfo           --------------------------
	.section	.note.nv.cuinfo,"",@"SHT_NOTE"
	.sectionflags	@"SHF_NOTE_NV_CUINFO"
        /*0018*/ 	.short	0x0002
        /*001a*/ 	.short	0x005a
        /*001c*/ 	.short	0x0082
	.zero		2


//--------------------- .nv.info                  --------------------------
	.section	.nv.info,"",@"SHT_CUDA_INFO"
	.align	4


	//----- nvinfo : EIATTR_REGCOUNT
	.align		4
        /*0000*/ 	.byte	0x04, 0x2f
        /*0002*/ 	.short	(.L_47 - .L_46)
	.align		4
.L_46:
        /*0004*/ 	.word	index@(_ZN2at6native29vectorized_elementwise_kernelILi8EZZZNS0_16tanh_kernel_cudaERNS_18TensorIteratorBaseEENKUlvE_clEvENKUlvE_clEvEUlN3c107complexIdEEE_St5arrayIPcLm2EEEEviT0_T1_)
        /*0008*/ 	.word	0x00000048


	//----- nvinfo : EIATTR_FRAME_SIZE
	.align		4
.L_47:
        /*000c*/ 	.byte	0x04, 0x11
        /*000e*/ 	.short	(.L_49 - .L_48)
	.align		4
.L_48:
        /*0010*/ 	.word	index@($_ZN2at6native29vectorized_elementwise_kernelILi8EZZZNS0_16tanh_kernel_cudaERNS_18TensorIteratorBaseEENKUlvE_clEvENKUlvE_clEvEUlN3c107complexIdEEE_St5arrayIPcLm2EEEEviT0_T1_$__internal_trig_reduction_slowpathd)
        /*0014*/ 	.word	0x00000028


	//----- nvinfo : EIATTR_FRAME_SIZE
	.align		4
.L_49:
        /*0018*/ 	.byte	0x04, 0x11
        /*001a*/ 	.short	(.L_51 - .L_50)
	.align		4
.L_50:
        /*001c*/ 	.word	index@($__internal_13_$__cuda_sm20_dsqrt_rn_f64_mediumpath_v1)
        /*0020*/ 	.word	0x00000028


	//----- nvinfo : EIATTR_FRAME_SIZE
	.align		4
.L_51:
        /*0024*/ 	.byte	0x04, 0x11
        /*0026*/ 	.short	(.L_53 - .L_52)
	.align		4
.L_52:
        /*0028*/ 	.word	index@($__internal_12_$__cuda_sm20_div_rn_f64_full)
        /*002c*/ 	.word	0x00000028


	//----- nvinfo : EIATTR_FRAME_SIZE
	.align		4
.L_53:
        /*0030*/ 	.byte	0x04, 0x11
        /*0032*/ 	.short	(.L_55 - .L_54)
	.align		4
.L_54:
        /*0034*/ 	.word	index@(_ZN2at6native29vectorized_elementwise_kernelILi8EZZZNS0_16tanh_kernel_cudaERNS_18TensorIteratorBaseEENKUlvE_clEvENKUlvE_clEvEUlN3c107complexIdEEE_St5arrayIPcLm2EEEEviT0_T1_)
        /*0038*/ 	.word	0x00000028


	//----- nvinfo : EIATTR_REGCOUNT
	.align		4
.L_55:
        /*003c*/ 	.byte	0x04, 0x2f
        /*003e*/ 	.short	(.L_57 - .L_56)
	.align		4
.L_56:
        /*0040*/ 	.word	index@(_ZN2at6native29vectorized_elementwise_kernelILi4EZZZNS0_16tanh_kernel_cudaERNS_18TensorIteratorBaseEENKUlvE_clEvENKUlvE_clEvEUlN3c107complexIdEEE_St5arrayIPcLm2EEEEviT0_T1_)
        /*0044*/ 	.word	0x00000048


	//----- nvinfo : EIATTR_FRAME_SIZE
	.align		4
.L_57:
        /*0048*/ 	.byte	0x04, 0x11
        /*004a*/ 	.short	(.L_59 - .L_58)
	.align		4
.L_58:
        /*004c*/ 	.word	index@($_ZN2at6native29vectorized_elementwise_kernelILi4EZZZNS0_16tanh_kernel_cudaERNS_18TensorIteratorBaseEENKUlvE_clEvENKUlvE_clEvEUlN3c107complexIdEEE_St5arrayIPcLm2EEEEviT0_T1_$__internal_trig_reduction_slowpathd)
        /*0050*/ 	.word	0x00000028


	//----- nvinfo : EIATTR_FRAME_SIZE
	.align		4
.L_59:
        /*0054*/ 	.byte	0x04, 0x11
        /*0056*/ 	.short	(.L_61 - .L_60)
	.align		4
.L_60:
        /*0058*/ 	.word	index@($__internal_11_$__cuda_sm20_dsqrt_rn_f64_mediumpath_v1)
        /*005c*/ 	.word	0x00000028


	//----- nvinfo : EIATTR_FRAME_SIZE
	.align		4
.L_61:
        /*0060*/ 	.byte	0x04, 0x11
        /*0062*/ 	.short	(.L_63 - .L_62)
	.align		4
.L_62:
        /*0064*/ 	.word	index@($__internal_10_$__cuda_sm20_div_rn_f64_full)
        /*0068*/ 	.word	0x00000028


	//----- nvinfo : EIATTR_FRAME_SIZE
	.align		4
.L_63:
        /*006c*/ 	.byte	0x04, 0x11
        /*006e*/ 	.short	(.L_65 - .L_64)
	.align		4
.L_64:
        /*0070*/ 	.word	index@(_ZN2at6native29vectorized_elementwise_kernelILi4EZZZNS0_16tanh_kernel_cudaERNS_18TensorIteratorBaseEENKUlvE_clEvENKUlvE_clEvEUlN3c107complexIdEEE_St5arrayIPcLm2EEEEviT0_T1_)
        /*0074*/ 	.word	0x00000028


	//----- nvinfo : EIATTR_REGCOUNT
	.align		4
.L_65:
        /*0078*/ 	.byte	0x04, 0x2f
        /*007a*/ 	.short	(.L_67 - .L_66)
	.align		4
.L_66:
        /*007c*/ 	.word	index@(_ZN2at6native29vectorized_elementwise_kernelILi2EZZZNS0_16tanh_kernel_cudaERNS_18TensorIteratorBaseEENKUlvE_clEvENKUlvE_clEvEUlN3c107complexIdEEE_St5arrayIPcLm2EEEEviT0_T1_)
        /*0080*/ 	.word	0x00000048


	//----- nvinfo : EIATTR_FRAME_SIZE
	.align		4
.L_67:
        /*0084*/ 	.byte	0x04, 0x11
        /*0086*/ 	.short	(.L_69 - .L_68)
	.align		4
.L_68:
        /*0088*/ 	.word	index@($_ZN2at6native29vectorized_elementwise_kernelILi2EZZZNS0_16tanh_kernel_cudaERNS_18TensorIteratorBaseEENKUlvE_clEvENKUlvE_clEvEUlN3c107complexIdEEE_St5arrayIPcLm2EEEEviT0_T1_$__internal_trig_reduction_slowpathd)
        /*008c*/ 	.word	0x00000028


	//----- nvinfo : EIATTR_FRAME_SIZE
	.align		4
.L_69:
        /*0090*/ 	.byte	0x04, 0x11
        /*0092*/ 	.short	(.L_71 - .L_70)
	.align		4
.L_70:
        /*0094*/ 	.word	index@($__internal_9_$__cuda_sm20_dsqrt_rn_f64_mediumpath_v1)
        /*0098*/ 	.word	0x00000028


	//----- nvinfo : EIATTR_FRAME_SIZE
	.align		4
.L_71:
        /*009c*/ 	.byte	0x04, 0x11
        /*009e*/ 	.short	(.L_73 - .L_72)
	.align		4
.L_72:
        /*00a0*/ 	.word	index@($__internal_8_$__cuda_sm20_div_rn_f64_full)
        /*00a4*/ 	.word	0x00000028


	//----- nvinfo : EIATTR_FRAME_SIZE
	.align		4
.L_73:
        /*00a8*/ 	.byte	0x04, 0x11
        /*00aa*/ 	.short	(.L_75 - .L_74)
	.align		4
.L_74:
        /*00ac*/ 	.word	index@(_ZN2at6native29vectorized_elementwise_kernelILi2EZZZNS0_16tanh_kernel_cudaERNS_18TensorIteratorBaseEENKUlvE_clEvENKUlvE_clEvEUlN3c107complexIdEEE_St5arrayIPcLm2EEEEviT0_T1_)
        /*00b0*/ 	.word	0x00000028


	//----- nvinfo : EIATTR_REGCOUNT
	.align		4
.L_75:
        /*00b4*/ 	.byte	0x04, 0x2f
        /*00b6*/ 	.short	(.L_77 - .L_76)
	.align		4
.L_76:
        /*00b8*/ 	.word	index@(_ZN2at6native27unrolled_elementwise_kernelIZZZNS0_16tanh_kernel_cudaERNS_18TensorIteratorBaseEENKUlvE_clEvENKUlvE_clEvEUlN3c107complexIdEEE_St5arrayIPcLm2EELi4E23TrivialOffsetCalculatorILi1EjESE_NS0_6memory15LoadWithoutCastENSF_16StoreWithoutCastEEEviT_T0_T2_T3_T4_T5_)
        /*00bc*/ 	.word	0x00000032


	//----- nvinfo : EIATTR_FRAME_SIZE
	.align		4
.L_77:
        /*00c0*/ 	.byte	0x04, 0x11
        /*00c2*/ 	.short	(.L_79 - .L_78)
	.align		4
.L_78:
        /*00c4*/ 	.word	index@($_ZN2at6native27unrolled_elementwise_kernelIZZZNS0_16tanh_kernel_cudaERNS_18TensorIteratorBaseEENKUlvE_clEvENKUlvE_clEvEUlN3c107complexIdEEE_St5arrayIPcLm2EELi4E23TrivialOffsetCalculatorILi1EjESE_NS0_6memory15LoadWithoutCastENSF_16StoreWithoutCastEEEviT_T0_T2_T3_T4_T5_$__internal_trig_reduction_slowpathd)
        /*00c8*/ 	.word	0x00000028


	//----- nvinfo : EIATTR_FRAME_SIZE
	.align		4
.L_79:
        /*00cc*/ 	.byte	0x04, 0x11
        /*00ce*/ 	.short	(.L_81 - .L_80)
	.align		4
.L_80:
        /*00d0*/ 	.word	index@($__internal_7_$__cuda_sm20_dsqrt_rn_f64_mediumpath_v1)
        /*00d4*/ 	.word	0x00000028


	//----- nvinfo : EIATTR_FRAME_SIZE
	.align		4
.L_81:
        /*00d8*/ 	.byte	0x04, 0x11
        /*00da*/ 	.short	(.L_83 - .L_82)
	.align		4
.L_82:
        /*00dc*/ 	.word	index@($__internal_6_$__cuda_sm20_div_rn_f64_full)
        /*00e0*/ 	.word	0x00000028


	//----- nvinfo : EIATTR_FRAME_SIZE
	.align		4
.L_83:
        /*00e4*/ 	.byte	0x04, 0x11
        /*00e6*/ 	.short	(.L_85 - .L_84)
	.align		4
.L_84:
        /*00e8*/ 	.word	index@(_ZN2at6native27unrolled_elementwise_kernelIZZZNS0_16tanh_kernel_cudaERNS_18TensorIteratorBaseEENKUlvE_clEvENKUlvE_clEvEUlN3c107complexIdEEE_St5arrayIPcLm2EELi4E23TrivialOffsetCalculatorILi1EjESE_NS0_6memory15LoadWithoutCastENSF_16StoreWithoutCastEEEviT_T0_T2_T3_T4_T5_)
        /*00ec*/ 	.word	0x00000028


	//----- nvinfo : EIATTR_REGCOUNT
	.align		4
.L_85:
        /*00f0*/ 	.byte	0x04, 0x2f
        /*00f2*/ 	.short	(.L_87 - .L_86)
	.align		4
.L_86:
        /*00f4*/ 	.word	index@(_ZN2at6native18elementwise_kernelILi128ELi2EZNS0_22gpu_kernel_impl_nocastIZZZNS0_16tanh_kernel_cudaERNS_18TensorIteratorBaseEENKUlvE_clEvENKUlvE_clEvEUlN3c107complexIdEEE_EEvS4_RKT_EUliE_EEviT1_)
        /*00f8*/ 	.word	0x00000026


	//----- nvinfo : EIATTR_FRAME_SIZE
	.align		4
.L_87:
        /*00fc*/ 	.byte	0x04, 0x11
        /*00fe*/ 	.short	(.L_89 - .L_88)
	.align		4
.L_88:
        /*0100*/ 	.word	index@($_ZN2at6native18elementwise_kernelILi128ELi2EZNS0_22gpu_kernel_impl_nocastIZZZNS0_16tanh_kernel_cudaERNS_18TensorIteratorBaseEENKUlvE_clEvENKUlvE_clEvEUlN3c107complexIdEEE_EEvS4_RKT_EUliE_EEviT1_$__internal_trig_reduction_slowpathd)
        /*0104*/ 	.word	0x00000028


	//----- nvinfo : EIATTR_FRAME_SIZE
	.align		4
.L_89:
        /*0108*/ 	.byte	0x04, 0x11
        /*010a*/ 	.short	(.L_91 - .L_90)
	.align		4
.L_90:
        /*010c*/ 	.word	index@($__internal_5_$__cuda_sm20_dsqrt_rn_f64_mediumpath_v1)
        /*0110*/ 	.word	0x00000028


	//----- nvinfo : EIATTR_FRAME_SIZE
	.align		4
.L_91:
        /*0114*/ 	.byte	0x04, 0x11
        /*0116*/ 	.short	(.L_93 - .L_92)
	.align		4
.L_92:
        /*0118*/ 	.word	index@($__internal_4_$__cuda_sm20_div_rn_f64_full)
        /*011c*/ 	.word	0x00000028


	//----- nvinfo : EIATTR_FRAME_SIZE
	.align		4
.L_93:
        /*0120*/ 	.byte	0x04, 0x11
        /*0122*/ 	.short	(.L_95 - .L_94)
	.align		4
.L_94:
        /*0124*/ 	.word	index@(_ZN2at6native18elementwise_kernelILi128ELi2EZNS0_22gpu_kernel_impl_nocastIZZZNS0_16tanh_kernel_cudaERNS_18TensorIteratorBaseEENKUlvE_clEvENKUlvE_clEvEUlN3c107complexIdEEE_EEvS4_RKT_EUliE_EEviT1_)
        /*0128*/ 	.word	0x00000028


	//----- nvinfo : EIATTR_REGCOUNT
	.align		4
.L_95:
        /*012c*/ 	.byte	0x04, 0x2f
        /*012e*/ 	.short	(.L_97 - .L_96)
	.align		4
.L_96:
        /*0130*/ 	.word	index@(_ZN2at6native27unrolled_elementwise_kernelIZZZNS0_16tanh_kernel_cudaERNS_18TensorIteratorBaseEENKUlvE_clEvENKUlvE_clEvEUlN3c107complexIdEEE_St5arrayIPcLm2EELi4E23TrivialOffsetCalculatorILi1EjESE_NS0_6memory12LoadWithCastILi1EEENSF_13StoreWithCastILi1EEEEEviT_T0_T2_T3_T4_T5_)
        /*0134*/ 	.word	0x00000030


	//----- nvinfo : EIATTR_FRAME_SIZE
	.align		4
.L_97:
        /*0138*/ 	.byte	0x04, 0x11
        /*013a*/ 	.short	(.L_99 - .L_98)
	.align		4
.L_98:
        /*013c*/ 	.word	index@($_ZN2at6native27unrolled_elementwise_kernelIZZZNS0_16tanh_kernel_cudaERNS_18TensorIteratorBaseEENKUlvE_clEvENKUlvE_clEvEUlN3c107complexIdEEE_St5arrayIPcLm2EELi4E23TrivialOffsetCalculatorILi1EjESE_NS0_6memory12LoadWithCastILi1EEENSF_13StoreWithCastILi1EEEEEviT_T0_T2_T3_T4_T5_$__internal_trig_reduction_slowpathd)
        /*0140*/ 	.word	0x00000028


	//----- nvinfo : EIATTR_FRAME_SIZE
	.align		4
.L_99:
        /*0144*/ 	.byte	0x04, 0x11
        /*0146*/ 	.short	(.L_101 - .L_100)
	.align		4
.L_100:
        /*0148*/ 	.word	index@($__internal_3_$__cuda_sm20_dsqrt_rn_f64_mediumpath_v1)
        /*014c*/ 	.word	0x00000028


	//----- nvinfo : EIATTR_FRAME_SIZE
	.align		4
.L_101:
        /*0150*/ 	.byte	0x04, 0x11
        /*0152*/ 	.short	(.L_103 - .L_102)
	.align		4
.L_102:
        /*0154*/ 	.word	index@($__internal_2_$__cuda_sm20_div_rn_f64_full)
        /*0158*/ 	.word	0x00000028


	//----- nvinfo : EIATTR_FRAME_SIZE
	.align		4
.L_103:
        /*015c*/ 	.byte	0x04, 0x11
        /*015e*/ 	.short	(.L_105 - .L_104)
	.align		4
.L_104:
        /*0160*/ 	.word	index@(_ZN2at6native27unrolled_elementwise_kernelIZZZNS0_16tanh_kernel_cudaERNS_18TensorIteratorBaseEENKUlvE_clEvENKUlvE_clEvEUlN3c107complexIdEEE_St5arrayIPcLm2EELi4E23TrivialOffsetCalculatorILi1EjESE_NS0_6memory12LoadWithCastILi1EEENSF_13StoreWithCastILi1EEEEEviT_T0_T2_T3_T4_T5_)
        /*0164*/ 	.word	0x00000028


	//----- nvinfo : EIATTR_REGCOUNT
	.align		4
.L_105:
        /*0168*/ 	.byte	0x04, 0x2f
        /*016a*/ 	.short	(.L_107 - .L_106)
	.align		4
.L_106:
        /*016c*/ 	.word	index@(_ZN2at6native18elementwise_kernelILi128ELi4EZNS0_15gpu_kernel_implIZZZNS0_16tanh_kernel_cudaERNS_18TensorIteratorBaseEENKUlvE_clEvENKUlvE_clEvEUlN3c107complexIdEEE_EEvS4_RKT_EUliE_EEviT1_)
        /*0170*/ 	.word	0x00000028


	//----- nvinfo : EIATTR_FRAME_SIZE
	.align		4
.L_107:
        /*0174*/ 	.byte	0x04, 0x11
        /*0176*/ 	.short	(.L_109 - .L_108)
	.align		4
.L_108:
        /*0178*/ 	.word	index@($_ZN2at6native18elementwise_kernelILi128ELi4EZNS0_15gpu_kernel_implIZZZNS0_16tanh_kernel_cudaERNS_18TensorIteratorBaseEENKUlvE_clEvENKUlvE_clEvEUlN3c107complexIdEEE_EEvS4_RKT_EUliE_EEviT1_$__internal_trig_reduction_slowpathd)
        /*017c*/ 	.word	0x00000028


	//----- nvinfo : EIATTR_FRAME_SIZE
	.align		4
.L_109:
        /*0180*/ 	.byte	0x04, 0x11
        /*0182*/ 	.short	(.L_111 - .L_110)
	.align		4
.L_110:
        /*0184*/ 	.word	index@($__internal_1_$__cuda_sm20_dsqrt_rn_f64_mediumpath_v1)
        /*0188*/ 	.word	0x00000028


	//----- nvinfo : EIATTR_FRAME_SIZE
	.align		4
.L_111:
        /*018c*/ 	.byte	0x04, 0x11
        /*018e*/ 	.short	(.L_113 - .L_112)
	.align		4
.L_112:
        /*0190*/ 	.word	index@($__internal_0_$__cuda_sm20_div_rn_f64_full)
        /*0194*/ 	.word	0x00000028


	//----- nvinfo : EIATTR_FRAME_SIZE
	.align		4
.L_113:
        /*0198*/ 	.byte	0x04, 0x11
        /*019a*/ 	.short	(.L_115 - .L_114)
	.align		4
.L_114:
        /*019c*/ 	.word	index@(_ZN2at6native18elementwise_kernelILi128ELi4EZNS0_15gpu_kernel_implIZZZNS0_16tanh_kernel_cudaERNS_18TensorIteratorBaseEENKUlvE_clEvENKUlvE_clEvEUlN3c107complexIdEEE_EEvS4_RKT_EUliE_EEviT1_)
        /*01a0*/ 	.word	0x00000028


	//----- nvinfo : EIATTR_REGCOUNT
	.align		4
.L_115:
        /*01a4*/ 	.byte	0x04, 0x2f
        /*01a6*/ 	.short	(.L_117 - .L_116)
	.align		4
.L_116:
        /*01a8*/ 	.word	index@(_ZN2at6native29vectorized_elementwise_kernelILi8EZZZNS0_16tanh_kernel_cudaERNS_18TensorIteratorBaseEENKUlvE_clEvENKUlvE0_clEvEUlN3c107complexIfEEE_St5arrayIPcLm2EEEEviT0_T1_)
        /*01ac*/ 	.word	0x00000020


	//----- nvinfo : EIATTR_FRAME_SIZE
	.align		4
.L_117:
        /*01b0*/ 	.byte	0x04, 0x11
        /*01b2*/ 	.short	(.L_119 - .L_118)
	.align		4
.L_118:
        /*01b4*/ 	.word	index@(_ZN2at6native29vectorized_elementwise_kernelILi8EZZZNS0_16tanh_kernel_cudaERNS_18TensorIteratorBaseEENKUlvE_clEvENKUlvE0_clEvEUlN3c107complexIfEEE_St5arrayIPcLm2EEEEviT0_T1_)
        /*01b8*/ 	.word	0x00000000


	//----- nvinfo : EIATTR_REGCOUNT
	.align		4
.L_119:
        /*01bc*/ 	.byte	0x04, 0x2f
        /*01be*/ 	.short	(.L_121 - .L_120)
	.align		4
.L_120:
        /*01c0*/ 	.word	index@(_ZN2at6native29vectorized_elementwise_kernelILi4EZZZNS0_16tanh_kernel_cudaERNS_18TensorIteratorBaseEENKUlvE_clEvENKUlvE0_clEvEUlN3c107complexIfEEE_St5arrayIPcLm2EEEEviT0_T1_)
        /*01c4*/ 	.word	0x00000020


	//----- nvinfo : EIATTR_FRAME_SIZE
	.align		4
.L_121:
        /*01c8*/ 	.byte	0x04, 0x11
        /*01ca*/ 	.short	(.L_123 - .L_122)
	.align		4
.L_122:
        /*01cc*/ 	.word	index@(_ZN2at6native29vectorized_elementwise_kernelILi4EZZZNS0_16tanh_kernel_cudaERNS_18TensorIteratorBaseEENKUlvE_clEvENKUlvE0_clEvEUlN3c107complexIfEEE_St5arrayIPcLm2EEEEviT0_T1_)
        /*01d0*/ 	.word	0x00000000


	//----- nvinfo : EIATTR_REGCOUNT
	.align		4
.L_123:
        /*01d4*/ 	.byte	0x04, 0x2f
        /*01d6*/ 	.short	(.L_125 - .L_124)
	.align		4
.L_124:
        /*01d8*/ 	.word	index@(_ZN2at6native29vectorized_elementwise_kernelILi2EZZZNS0_16tanh_kernel_cudaERNS_18TensorIteratorBaseEENKUlvE_clEvENKUlvE0_clEvEUlN3c107complexIfEEE_St5arrayIPcLm2EEEEviT0_T1_)
        /*01dc*/ 	.word	0x00000020


	//----- nvinfo : EIATTR_FRAME_SIZE
	.align		4
.L_125:
        /*01e0*/ 	.byte	0x04, 0x11
        /*01e2*/ 	.short	(.L_127 - .L_126)
	.align		4
.L_126:
        /*01e4*/ 	.word	index@(_ZN2at6native29vectorized_elementwise_kernelILi2EZZZNS0_16tanh_kernel_cudaERNS_18TensorIteratorBaseEENKUlvE_clEvENKUlvE0_clEvEUlN3c107complexIfEEE_St5arrayIPcLm2EEEEviT0_T1_)
        /*01e8*/ 	.word	0x00000000


	//----- nvinfo : EIATTR_REGCOUNT
	.align		4
.L_127:
        /*01ec*/ 	.byte	0x04, 0x2f
        /*01ee*/ 	.short	(.L_129 - .L_128)
	.align		4
.L_128:
        /*01f0*/ 	.word	index@(_ZN2at6native27unrolled_elementwise_kernelIZZZNS0_16tanh_kernel_cudaERNS_18TensorIteratorBaseEENKUlvE_clEvENKUlvE0_clEvEUlN3c107complexIfEEE_St5arrayIPcLm2EELi4E23TrivialOffsetCalculatorILi1EjESE_NS0_6memory15LoadWithoutCastENSF_16StoreWithoutCastEEEviT_T0_T2_T3_T4_T5_)
        /*01f4*/ 	.word	0x0000001a


	//----- nvinfo : EIATTR_FRAME_SIZE
	.align		4
.L_129:
        /*01f8*/ 	.byte	0x04, 0x11
        /*01fa*/ 	.short	(.L_131 - .L_130)
	.align		4
.L_130:
        /*01fc*/ 	.word	index@(_ZN2at6native27unrolled_elementwise_kernelIZZZNS0_16tanh_kernel_cudaERNS_18TensorIteratorBaseEENKUlvE_clEvENKUlvE0_clEvEUlN3c107complexIfEEE_St5arrayIPcLm2EELi4E23TrivialOffsetCalculatorILi1EjESE_NS0_6memory15LoadWithoutCastENSF_16StoreWithoutCastEEEviT_T0_T2_T3_T4_T5_)
        /*0200*/ 	.word	0x00000000


	//----- nvinfo : EIATTR_REGCOUNT
	.align		4
.L_131:
        /*0204*/ 	.byte	0x04, 0x2f
        /*0206*/ 	.short	(.L_133 - .L_132)
	.align		4
.L_132:
        /*0208*/ 	.word	index@(_ZN2at6native18elementwise_kernelILi128ELi2EZNS0_22gpu_kernel_impl_nocastIZZZNS0_16tanh_kernel_cudaERNS_18TensorIteratorBaseEENKUlvE_clEvENKUlvE0_clEvEUlN3c107complexIfEEE_EEvS4_RKT_EUliE_EEviT1_)
        /*020c*/ 	.word	0x00000012


	//----- nvinfo : EIATTR_FRAME_SIZE
	.align		4
.L_133:
        /*0210*/ 	.byte	0x04, 0x11
        /*0212*/ 	.short	(.L_135 - .L_134)
	.align		4
.L_134:
        /*0214*/ 	.word	index@(_ZN2at6native18elementwise_kernelILi128ELi2EZNS0_22gpu_kernel_impl_nocastIZZZNS0_16tanh_kernel_cudaERNS_18TensorIteratorBaseEENKUlvE_clEvENKUlvE0_clEvEUlN3c107complexIfEEE_EEvS4_RKT_EUliE_EEviT1_)
        /*0218*/ 	.word	0x00000000


	//----- nvinfo : EIATTR_REGCOUNT
	.align		4
.L_135:
        /*021c*/ 	.byte	0x04, 0x2f
        /*021e*/ 	.short	(.L_137 - .L_136)
	.align		4
.L_136:
        /*0220*/ 	.word	index@(_ZN2at6native27unrolled_elementwise_kernelIZZZNS0_16tanh_kernel_cudaERNS_18TensorIteratorBaseEENKUlvE_clEvENKUlvE0_clEvEUlN3c107complexIfEEE_St5arrayIPcLm2EELi4E23TrivialOffsetCalculatorILi1EjESE_NS0_6memory12LoadWithCastILi1EEENSF_13StoreWithCastILi1EEEEEviT_T0_T2_T3_T4_T5_)
        /*0224*/ 	.word	0x00000020


	//----- nvinfo : EIATTR_FRAME_SIZE
	.align		4
.L_137:
        /*0228*/ 	.byte	0x04, 0x11
        /*022a*/ 	.short	(.L_139 - .L_138)
	.align		4
.L_138:
        /*022c*/ 	.word	index@(_ZN2at6native27unrolled_elementwise_kernelIZZZNS0_16tanh_kernel_cudaERNS_18TensorIteratorBaseEENKUlvE_clEvENKUlvE0_clEvEUlN3c107complexIfEEE_St5arrayIPcLm2EELi4E23TrivialOffsetCalculatorILi1EjESE_NS0_6memory12LoadWithCastILi1EEENSF_13StoreWithCastILi1EEEEEviT_T0_T2_T3_T4_T5_)
        /*0230*/ 	.word	0x00000000


	//----- nvinfo : EIATTR_REGCOUNT
	.align		4
.L_139:
        /*0234*/ 	.byte	0x04, 0x2f
        /*0236*/ 	.short	(.L_141 - .L_140)
	.align		4
.L_140:
        /*0238*/ 	.word	index@(_ZN2at6native18elementwise_kernelILi128ELi4EZNS0_15gpu_kernel_implIZZZNS0_16tanh_kernel_cudaERNS_18TensorIteratorBaseEENKUlvE_clEvENKUlvE0_clEvEUlN3c107complexIfEEE_EEvS4_RKT_EUliE_EEviT1_)
        /*023c*/ 	.word	0x0000001a


	//----- nvinfo : EIATTR_FRAME_SIZE
	.align		4
.L_141:
        /*0240*/ 	.byte	0x04, 0x11
        /*0242*/ 	.short	(.L_143 - .L_142)
	.align		4
.L_142:
        /*0244*/ 	.word	index@(_ZN2at6native18elementwise_kernelILi128ELi4EZNS0_15gpu_kernel_implIZZZNS0_16tanh_kernel_cudaERNS_18TensorIteratorBaseEENKUlvE_clEvENKUlvE0_clEvEUlN3c107complexIfEEE_EEvS4_RKT_EUliE_EEviT1_)
        /*0248*/ 	.word	0x00000000


	//----- nvinfo : EIATTR_REGCOUNT
	.align		4
.L_143:
        /*024c*/ 	.byte	0x04, 0x2f
        /*024e*/ 	.short	(.L_145 - .L_144)
	.align		4
.L_144:
        /*0250*/ 	.word	index@(_ZN2at6native29vectorized_elementwise_kernelILi8EZZZNS0_16tanh_kernel_cudaERNS_18TensorIteratorBaseEENKUlvE_clEvENKUlvE1_clEvEUlN3c107complexINS6_4HalfEEEE_St5arrayIPcLm2EEEEviT0_T1_)
        /*0254*/ 	.word	0x00000020


	//----- nvinfo : EIATTR_FRAME_SIZE
	.align		4
.L_145:
        /*0258*/ 	.byte	0x04, 0x11
        /*025a*/ 	.short	(.L_147 - .L_146)
	.align		4
.L_146:
        /*025c*/ 	.word	index@(_ZN2at6native29vectorized_elementwise_kernelILi8EZZZNS0_16tanh_kernel_cudaERNS_18TensorIteratorBaseEENKUlvE_clEvENKUlvE1_clEvEUlN3c107complexINS6_4HalfEEEE_St5arrayIPcLm2EEEEviT0_T1_)
        /*0260*/ 	.word	0x00000000


	//----- nvinfo : EIATTR_REGCOUNT
	.align		4
.L_147:
        /*0264*/ 	.byte	0x04, 0x2f
        /*0266*/ 	.short	(.L_149 - .L_148)
	.align		4
.L_148:
        /*0268*/ 	.word	index@(_ZN2at6native29vectorized_elementwise_kernelILi4EZZZNS0_16tanh_kernel_cudaERNS_18TensorIteratorBaseEENKUlvE_clEvENKUlvE1_clEvEUlN3c107complexINS6_4HalfEEEE_St5arrayIPcLm2EEEEviT0_T1_)
        /*026c*/ 	.word	0x00000020


	//----- nvinfo : EIATTR_FRAME_SIZE
	.align		4
.L_149:
        /*0270*/ 	.byte	0x04, 0x11
        /*0272*/ 	.short	(.L_151 - .L_150)
	.align		4
.L_150:
        /*0274*/ 	.word	index@(_ZN2at6native29vectorized_elementwise_kernelILi4EZZZNS0_16tanh_kernel_cudaERNS_18TensorIteratorBaseEENKUlvE_clEvENKUlvE1_clEvEUlN3c107complexINS6_4HalfEEEE_St5arrayIPcLm2EEEEviT0_T1_)
        /*0278*/ 	.word	0x00000000


	//----- nvinfo : EIATTR_REGCOUNT
	.align		4
.L_151:
        /*027c*/ 	.byte	0x04, 0x2f
        /*027e*/ 	.short	(.L_153 - .L_152)
	.align		4
.L_152:
        /*0280*/ 	.word	index@(_ZN2at6native29vectorized_elementwise_kernelILi2EZZZNS0_16tanh_kernel_cudaERNS_18TensorIteratorBaseEENKUlvE_clEvENKUlvE1_clEvEUlN3c107complexINS6_4HalfEEEE_St5arrayIPcLm2EEEEviT0_T1_)
        /*0284*/ 	.word	0x00000020


	//----- nvinfo : EIATTR_FRAME_SIZE
	.align		4
.L_153:
        /*0288*/ 	.byte	0x04, 0x11
        /*028a*/ 	.short	(.L_155 - .L_154)
	.align		4
.L_154:
        /*028c*/ 	.word	index@(_ZN2at6native29vectorized_elementwise_kernelILi2EZZZNS0_16tanh_kernel_cudaERNS_18TensorIteratorBaseEENKUlvE_clEvENKUlvE1_clEvEUlN3c107complexINS6_4HalfEEEE_St5arrayIPcLm2EEEEviT0_T1_)
        /*0290*/ 	.word	0x00000000


	//----- nvinfo : EIATTR_REGCOUNT
	.align		4
.L_155:
        /*0294*/ 	.byte	0x04, 0x2f
        /*0296*/ 	.short	(.L_157 - .L_156)
	.align		4
.L_156:
        /*0298*/ 	.word	index@(_ZN2at6native27unrolled_elementwise_kernelIZZZNS0_16tanh_kernel_cudaERNS_18TensorIteratorBaseEENKUlvE_clEvENKUlvE1_clEvEUlN3c107complexINS6_4HalfEEEE_St5arrayIPcLm2EELi4E23TrivialOffsetCalculatorILi1EjESF_NS0_6memory15LoadWithoutCastENSG_16StoreWithoutCastEEEviT_T0_T2_T3_T4_T5_)
        /*029c*/ 	.word	0x00000017


	//----- nvinfo : EIATTR_FRAME_SIZE
	.align		4
.L_157:
        /*02a0*/ 	.byte	0x04, 0x11
        /*02a2*/ 	.short	(.L_159 - .L_158)
	.align		4
.L_158:
        /*02a4*/ 	.word	index@(_ZN2at6native27unrolled_elementwise_kernelIZZZNS0_16tanh_kernel_cudaERNS_18TensorIteratorBaseEENKUlvE_clEvENKUlvE1_clEvEUlN3c107complexINS6_4HalfEEEE_St5arrayIPcLm2EELi4E23TrivialOffsetCalculatorILi1EjESF_NS0_6memory15LoadWithoutCastENSG_16StoreWithoutCastEEEviT_T0_T2_T3_T4_T5_)
        /*02a8*/ 	.word	0x00000000


	//----- nvinfo : EIATTR_REGCOUNT
	.align		4
.L_159:
        /*02ac*/ 	.byte	0x04, 0x2f
        /*02ae*/ 	.short	(.L_161 - .L_160)
	.align		4
.L_160:
        /*02b0*/ 	.word	index@(_ZN2at6native18elementwise_kernelILi128ELi2EZNS0_22gpu_kernel_impl_nocastIZZZNS0_16tanh_kernel_cudaERNS_18TensorIteratorBaseEENKUlvE_clEvENKUlvE1_clEvEUlN3c107complexINS7_4HalfEEEE_EEvS4_RKT_EUliE_EEviT1_)
        /*02b4*/ 	.word	0x00000012


	//----- nvinfo : EIATTR_FRAME_SIZE
	.align		4
.L_161:
        /*02b8*/ 	.byte	0x04, 0x11
        /*02ba*/ 	.short	(.L_163 - .L_162)
	.align		4
.L_162:
        /*02bc*/ 	.word	index@(_ZN2at6native18elementwise_kernelILi128ELi2EZNS0_22gpu_kernel_impl_nocastIZZZNS0_16tanh_kernel_cudaERNS_18TensorIteratorBaseEENKUlvE_clEvENKUlvE1_clEvEUlN3c107complexINS7_4HalfEEEE_EEvS4_RKT_EUliE_EEviT1_)
        /*02c0*/ 	.word	0x00000000


	//----- nvinfo : EIATTR_REGCOUNT
	.align		4
.L_163:
        /*02c4*/ 	.byte	0x04, 0x2f
        /*02c6*/ 	.short	(.L_165 - .L_164)
	.align		4
.L_164:
        /*02c8*/ 	.word	index@(_ZN2at6native27unrolled_elementwise_kernelIZZZNS0_16tanh_kernel_cudaERNS_18TensorIteratorBaseEENKUlvE_clEvENKUlvE1_clEvEUlN3c107complexINS6_4HalfEEEE_St5arrayIPcLm2EELi4E23TrivialOffsetCalculatorILi1EjESF_NS0_6memory12LoadWithCastILi1EEENSG_13StoreWithCastILi1EEEEEviT_T0_T2_T3_T4_T5_)
        /*02cc*/ 	.word	0x00000020


	//----- nvinfo : EIATTR_FRAME_SIZE
	.align		4
.L_165:
        /*02d0*/ 	.byte	0x04, 0x11
        /*02d2*/ 	.short	(.L_167 - .L_166)
	.align		4
.L_166:
        /*02d4*/ 	.word	index@(_ZN2at6native27unrolled_elementwise_kernelIZZZNS0_16tanh_kernel_cudaERNS_18TensorIteratorBaseEENKUlvE_clEvENKUlvE1_clEvEUlN3c107complexINS6_4HalfEEEE_St5arrayIPcLm2EELi4E23TrivialOffsetCalculatorILi1EjESF_NS0_6memory12LoadWithCastILi1EEENSG_13StoreWithCastILi1EEEEEviT_T0_T2_T3_T4_T5_)
        /*02d8*/ 	.word	0x00000000


	//----- nvinfo : EIATTR_REGCOUNT
	.align		4
.L_167:
        /*02dc*/ 	.byte	0x04, 0x2f
        /*02de*/ 	.short	(.L_169 - .L_168)
	.align		4
.L_168:
        /*02e0*/ 	.word	index@(_ZN2at6native18elementwise_kernelILi128ELi4EZNS0_15gpu_kernel_implIZZZNS0_16tanh_kernel_cudaERNS_18TensorIteratorBaseEENKUlvE_clEvENKUlvE1_clEvEUlN3c107complexINS7_4HalfEEEE_EEvS4_RKT_EUliE_EEviT1_)
        /*02e4*/ 	.word	0x0000001a


	//----- nvinfo : EIATTR_FRAME_SIZE
	.align		4
.L_169:
        /*02e8*/ 	.byte	0x04, 0x11
        /*02ea*/ 	.short	(.L_171 - .L_170)
	.align		4
.L_170:
        /*02ec*/ 	.word	index@(_ZN2at6native18elementwise_kernelILi128ELi4EZNS0_15gpu_kernel_implIZZZNS0_16tanh_kernel_cudaERNS_18TensorIteratorBaseEENKUlvE_clEvENKUlvE1_clEvEUlN3c107complexINS7_4HalfEEEE_EEvS4_RKT_EUliE_EEviT1_)
        /*02f0*/ 	.word	0x00000000


	//----- nvinfo : EIATTR_REGCOUNT
	.align		4
.L_171:
        /*02f4*/ 	.byte	0x04, 0x2f
        /*02f6*/ 	.short	(.L_173 - .L_172)
	.align		4
.L_172:
        /*02f8*/ 	.word	index@(_ZN2at6native29vectorized_elementwise_kernelILi8EZZZNS0_16tanh_kernel_cudaERNS_18TensorIteratorBaseEENKUlvE0_clEvENKUlvE_clEvEUldE_St5arrayIPcLm2EEEEviT0_T1_)
        /*02fc*/ 	.word	0x00000020


	//----- nvinfo : EIATTR_FRAME_SIZE
	.align		4
.L_173:
        /*0300*/ 	.byte	0x04, 0x11
        /*0302*/ 	.short	(.L_175 - .L_174)
	.align		4
.L_174:
        /*0304*/ 	.word	index@(_ZN2at6native29vectorized_elementwise_kernelILi8EZZZNS0_16tanh_kernel_cudaERNS_18TensorIteratorBaseEENKUlvE0_clEvENKUlvE_clEvEUldE_St5arrayIPcLm2EEEEviT0_T1_)
        /*0308*/ 	.word	0x00000000


	//----- nvinfo : EIATTR_REGCOUNT
	.align		4
.L_175:
        /*030c*/ 	.byte	0x04, 0x2f
        /*030e*/ 	.short	(.L_177 - .L_176)
	.align		4
.L_176:
        /*0310*/ 	.word	index@(_ZN2at6native29vectorized_elementwise_kernelILi4EZZZNS0_16tanh_kernel_cudaERNS_18TensorIteratorBaseEENKUlvE0_clEvENKUlvE_clEvEUldE_St5arrayIPcLm2EEEEviT0_T1_)
        /*0314*/ 	.word	0x00000020


	//----- nvinfo : EIATTR_FRAME_SIZE
	.align		4
.L_177:
        /*0318*/ 	.byte	0x04, 0x11
        /*031a*/ 	.short	(.L_179 - .L_178)
	.align		4
.L_178:
        /*031c*/ 	.word	index@(_ZN2at6native29vectorized_elementwise_kernelILi4EZZZNS0_16tanh_kernel_cudaERNS_18TensorIteratorBaseEENKUlvE0_clEvENKUlvE_clEvEUldE_St5arrayIPcLm2EEEEviT0_T1_)
        /*0320*/ 	.word	0x00000000


	//----- nvinfo : EIATTR_REGCOUNT
	.align		4
.L_179:
        /*0324*/ 	.byte	0x04, 0x2f
        /*0326*/ 	.short	(.L_181 - .L_180)
	.align		4
.L_180:
        /*0328*/ 	.word	index@(_ZN2at6native29vectorized_elementwise_kernelILi2EZZZNS0_16tanh_kernel_cudaERNS_18TensorIteratorBaseEENKUlvE0_clEvENKUlvE_clEvEUldE_St5arrayIPcLm2EEEEviT0_T1_)
        /*032c*/ 	.word	0x00000020


	//----- nvinfo : EIATTR_FRAME_SIZE
	.align		4
.L_181:
        /*0330*/ 	.byte	0x04, 0x11
        /*0332*/ 	.short	(.L_183 - .L_182)
	.align		4
.L_182:
        /*0334*/ 	.word	index@(_ZN2at6native29vectorized_elementwise_kernelILi2EZZZNS0_16tanh_kernel_cudaERNS_18TensorIteratorBaseEENKUlvE0_clEvENKUlvE_clEvEUldE_St5arrayIPcLm2EEEEviT0_T1_)
        /*0338*/ 	.word	0x00000000


	//----- nvinfo : EIATTR_REGCOUNT
	.align		4
.L_183:
        /*033c*/ 	.byte	0x04, 0x2f
        /*033e*/ 	.short	(.L_185 - .L_184)
	.align		4
.L_184:
        /*0340*/ 	.word	index@(_ZN2at6native27unrolled_elementwise_kernelIZZZNS0_16tanh_kernel_cudaERNS_18TensorIteratorBaseEENKUlvE0_clEvENKUlvE_clEvEUldE_St5arrayIPcLm2EELi4E23TrivialOffsetCalculatorILi1EjESB_NS0_6memory15LoadWithoutCastENSC_16StoreWithoutCastEEEviT_T0_T2_T3_T4_T5_)
        /*0344*/ 	.word	0x0000001a


	//----- nvinfo : EIATTR_FRAME_SIZE
	.align		4
.L_185:
        /*0348*/ 	.byte	0x04, 0x11
        /*034a*/ 	.short	(.L_187 - .L_186)
	.align		4
.L_186:
        /*034c*/ 	.word	index@(_ZN2at6native27unrolled_elementwise_kernelIZZZNS0_16tanh_kernel_cudaERNS_18TensorIteratorBaseEENKUlvE0_clEvENKUlvE_clEvEUldE_St5arrayIPcLm2EELi4E23TrivialOffsetCalculatorILi1EjESB_NS0_6memory15LoadWithoutCastENSC_16StoreWithoutCastEEEviT_T0_T2_T3_T4_T5_)
        /*0350*/ 	.word	0x00000000


	//----- nvinfo : EIATTR_REGCOUNT
	.align		4
.L_187:
        /*0354*/ 	.byte	0x04, 0x2f
        /*0356*/ 	.short	(.L_189 - .L_188)
	.align		4
.L_188:
        /*0358*/ 	.word	index@(_ZN2at6native18elementwise_kernelILi128ELi2EZNS0_22gpu_kernel_impl_nocastIZZZNS0_16tanh_kernel_cudaERNS_18TensorIteratorBaseEENKUlvE0_clEvENKUlvE_clEvEUldE_EEvS4_RKT_EUliE_EEviT1_)
        /*035c*/ 	.word	0x00000014


	//----- nvinfo : EIATTR_FRAME_SIZE
	.align		4
.L_189:
        /*0360*/ 	.byte	0x04, 0x11
        /*0362*/ 	.short	(.L_191 - .L_190)
	.align		4
.L_190:
        /*0364*/ 	.word	index@(_ZN2at6native18elementwise_kernelILi128ELi2EZNS0_22gpu_kernel_impl_nocastIZZZNS0_16tanh_kernel_cudaERNS_18TensorIteratorBaseEENKUlvE0_clEvENKUlvE_clEvEUldE_EEvS4_RKT_EUliE_EEviT1_)
        /*0368*/ 	.word	0x00000000


	//----- nvinfo : EIATTR_REGCOUNT
	.align		4
.L_191:
        /*036c*/ 	.byte	0x04, 0x2f
        /*036e*/ 	.short	(.L_193 - .L_192)
	.align		4
.L_192:
        /*0370*/ 	.word	index@(_ZN2at6native27unrolled_elementwise_kernelIZZZNS0_16tanh_kernel_cudaERNS_18TensorIteratorBaseEENKUlvE0_clEvENKUlvE_clEvEUldE_St5arrayIPcLm2EELi4E23TrivialOffsetCalculatorILi1EjESB_NS0_6memory12LoadWithCastILi1EEENSC_13StoreWithCastILi1EEEEEviT_T0_T2_T3_T4_T5_)
        /*0374*/ 	.word	0x00000022


	//----- nvinfo : EIATTR_FRAME_SIZE
	.align		4
.L_193:
        /*0378*/ 	.byte	0x04, 0x11
        /*037a*/ 	.short	(.L_195 - .L_194)
	.align		4
.L_194:
        /*037c*/ 	.word	index@(_ZN2at6native27unrolled_elementwise_kernelIZZZNS0_16tanh_kernel_cudaERNS_18TensorIteratorBaseEENKUlvE0_clEvENKUlvE_clEvEUldE_St5arrayIPcLm2EELi4E23TrivialOffsetCalculatorILi1EjESB_NS0_6memory12LoadWithCastILi1EEENSC_13StoreWithCastILi1EEEEEviT_T0_T2_T3_T4_T5_)
        /*0380*/ 	.word	0x00000000


	//----- nvinfo : EIATTR_REGCOUNT
	.align		4
.L_195:
        /*0384*/ 	.byte	0x04, 0x2f
        /*0386*/ 	.short	(.L_197 - .L_196)
	.align		4
.L_196:
        /*0388*/ 	.word	index@(_ZN2at6native18elementwise_kernelILi128ELi4EZNS0_15gpu_kernel_implIZZZNS0_16tanh_kernel_cudaERNS_18TensorIteratorBaseEENKUlvE0_clEvENKUlvE_clEvEUldE_EEvS4_RKT_EUliE_EEviT1_)
        /*038c*/ 	.word	0x0000001a


	//----- nvinfo : EIATTR_FRAME_SIZE
	.align		4
.L_197:
        /*0390*/ 	.byte	0x04, 0x11
        /*0392*/ 	.short	(.L_199 - .L_198)
	.align		4
.L_198:
        /*0394*/ 	.word	index@(_ZN2at6native18elementwise_kernelILi128ELi4EZNS0_15gpu_kernel_implIZZZNS0_16tanh_kernel_cudaERNS_18TensorIteratorBaseEENKUlvE0_clEvENKUlvE_clEvEUldE_EEvS4_RKT_EUliE_EEviT1_)
        /*0398*/ 	.word	0x00000000


	//----- nvinfo : EIATTR_REGCOUNT
	.align		4
.L_199:
        /*039c*/ 	.byte	0x04, 0x2f
        /*039e*/ 	.short	(.L_201 - .L_200)
	.align		4
.L_200:
        /*03a0*/ 	.word	index@(_ZN2at6native29vectorized_elementwise_kernelILi8EZZZNS0_16tanh_kernel_cudaERNS_18TensorIteratorBaseEENKUlvE0_clEvENKUlvE0_clEvEUlfE_St5arrayIPcLm2EEEEviT0_T1_)
        /*03a4*/ 	.word	0x00000020


	//----- nvinfo : EIATTR_FRAME_SIZE
	.align		4
.L_201:
        /*03a8*/ 	.byte	0x04, 0x11
        /*03aa*/ 	.short	(.L_203 - .L_202)
	.align		4
.L_202:
        /*03ac*/ 	.word	index@(_ZN2at6native29vectorized_elementwise_kernelILi8EZZZNS0_16tanh_kernel_cudaERNS_18TensorIteratorBaseEENKUlvE0_clEvENKUlvE0_clEvEUlfE_St5arrayIPcLm2EEEEviT0_T1_)
        /*03b0*/ 	.word	0x00000000


	//----- nvinfo : EIATTR_REGCOUNT
	.align		4
.L_203:
        /*03b4*/ 	.byte	0x04, 0x2f
        /*03b6*/ 	.short	(.L_205 - .L_204)
	.align		4
.L_204:
        /*03b8*/ 	.word	index@(_ZN2at6native29vectorized_elementwise_kernelILi4EZZZNS0_16tanh_kernel_cudaERNS_18TensorIteratorBaseEENKUlvE0_clEvENKUlvE0_clEvEUlfE_St5arrayIPcLm2EEEEviT0_T1_)
        /*03bc*/ 	.word	0x00000020


	//----- nvinfo : EIATTR_FRAME_SIZE
	.align		4
.L_205:
        /*03c0*/ 	.byte	0x04, 0x11
        /*03c2*/ 	.short	(.L_207 - .L_206)
	.align		4
.L_206:
        /*03c4*/ 	.word	index@(_ZN2at6native29vectorized_elementwise_kernelILi4EZZZNS0_16tanh_kernel_cudaERNS_18TensorIteratorBaseEENKUlvE0_clEvENKUlvE0_clEvEUlfE_St5arrayIPcLm2EEEEviT0_T1_)
        /*03c8*/ 	.word	0x00000000


	//----- nvinfo : EIATTR_REGCOUNT
	.align		4
.L_207:
        /*03cc*/ 	.byte	0x04, 0x2f
        /*03ce*/ 	.short	(.L_209 - .L_208)
	.align		4
.L_208:
        /*03d0*/ 	.word	index@(_ZN2at6native29vectorized_elementwise_kernelILi2EZZZNS0_16tanh_kernel_cudaERNS_18TensorIteratorBaseEENKUlvE0_clEvENKUlvE0_clEvEUlfE_St5arrayIPcLm2EEEEviT0_T1_)
        /*03d4*/ 	.word	0x00000020


	//----- nvinfo : EIATTR_FRAME_SIZE
	.align		4
.L_209:
        /*03d8*/ 	.byte	0x04, 0x11
        /*03da*/ 	.short	(.L_211 - .L_210)
	.align		4
.L_210:
        /*03dc*/ 	.word	index@(_ZN2at6native29vectorized_elementwise_kernelILi2EZZZNS0_16tanh_kernel_cudaERNS_18TensorIteratorBaseEENKUlvE0_clEvENKUlvE0_clEvEUlfE_St5arrayIPcLm2EEEEviT0_T1_)
        /*03e0*/ 	.word	0x00000000


	//----- nvinfo : EIATTR_REGCOUNT
	.align		4
.L_211:
        /*03e4*/ 	.byte	0x04, 0x2f
        /*03e6*/ 	.short	(.L_213 - .L_212)
	.align		4
.L_212:
        /*03e8*/ 	.word	index@(_ZN2at6native27unrolled_elementwise_kernelIZZZNS0_16tanh_kernel_cudaERNS_18TensorIteratorBaseEENKUlvE0_clEvENKUlvE0_clEvEUlfE_St5arrayIPcLm2EELi4E23TrivialOffsetCalculatorILi1EjESB_NS0_6memory15LoadWithoutCastENSC_16StoreWithoutCastEEEviT_T0_T2_T3_T4_T5_)
        /*03ec*/ 	.word	0x00000014


	//----- nvinfo : EIATTR_FRAME_SIZE
	.align		4
.L_213:
        /*03f0*/ 	.byte	0x04, 0x11
        /*03f2*/ 	.short	(.L_215 - .L_214)
	.align		4
.L_214:
        /*03f4*/ 	.word	index@(_ZN2at6native27unrolled_elementwise_kernelIZZZNS0_16tanh_kernel_cudaERNS_18TensorIteratorBaseEENKUlvE0_clEvENKUlvE0_clEvEUlfE_St5arrayIPcLm2EELi4E23TrivialOffsetCalculatorILi1EjESB_NS0_6memory15LoadWithoutCastENSC_16StoreWithoutCastEEEviT_T0_T2_T3_T4_T5_)
        /*03f8*/ 	.word	0x00000000


	//----- nvinfo : EIATTR_REGCOUNT
	.align		4
.L_215:
        /*03fc*/ 	.byte	0x04, 0x2f
        /*03fe*/ 	.short	(.L_217 - .L_216)
	.align		4
.L_216:
        /*0400*/ 	.word	index@(_ZN2at6native18elementwise_kernelILi128ELi2EZNS0_22gpu_kernel_impl_nocastIZZZNS0_16tanh_kernel_cudaERNS_18TensorIteratorBaseEENKUlvE0_clEvENKUlvE0_clEvEUlfE_EEvS4_RKT_EUliE_EEviT1_)
        /*0404*/ 	.word	0x00000012


	//----- nvinfo : EIATTR_FRAME_SIZE
	.align		4
.L_217:
        /*0408*/ 	.byte	0x04, 0x11
        /*040a*/ 	.short	(.L_219 - .L_218)
	.align		4
.L_218:
        /*040c*/ 	.word	index@(_ZN2at6native18elementwise_kernelILi128ELi2EZNS0_22gpu_kernel_impl_nocastIZZZNS0_16tanh_kernel_cudaERNS_18TensorIteratorBaseEENKUlvE0_clEvENKUlvE0_clEvEUlfE_EEvS4_RKT_EUliE_EEviT1_)
        /*0410*/ 	.word	0x00000000


	//----- nvinfo : EIATTR_REGCOUNT
	.align		4
.L_219:
        /*0414*/ 	.byte	0x04, 0x2f
        /*0416*/ 	.short	(.L_221 - .L_220)
	.align		4
.L_220:
        /*0418*/ 	.word	index@(_ZN2at6native27unrolled_elementwise_kernelIZZZNS0_16tanh_kernel_cudaERNS_18TensorIteratorBaseEENKUlvE0_clEvENKUlvE0_clEvEUlfE_St5arrayIPcLm2EELi4E23TrivialOffsetCalculatorILi1EjESB_NS0_6memory12LoadWithCastILi1EEENSC_13StoreWithCastILi1EEEEEviT_T0_T2_T3_T4_T5_)
        /*041c*/ 	.word	0x0000001c


	//----- nvinfo : EIATTR_FRAME_SIZE
	.align		4
.L_221:
        /*0420*/ 	.byte	0x04, 0x11
        /*0422*/ 	.short	(.L_223 - .L_222)
	.align		4
.L_222:
        /*0424*/ 	.word	index@(_ZN2at6native27unrolled_elementwise_kernelIZZZNS0_16tanh_kernel_cudaERNS_18TensorIteratorBaseEENKUlvE0_clEvENKUlvE0_clEvEUlfE_St5arrayIPcLm2EELi4E23TrivialOffsetCalculatorILi1EjESB_NS0_6memory12LoadWithCastILi1EEENSC_13StoreWithCastILi1EEEEEviT_T0_T2_T3_T4_T5_)
        /*0428*/ 	.word	0x00000000


	//----- nvinfo : EIATTR_REGCOUNT
	.align		4
.L_223:
        /*042c*/ 	.byte	0x04, 0x2f
        /*042e*/ 	.short	(.L_225 - .L_224)
	.align		4
.L_224:
        /*0430*/ 	.word	index@(_ZN2at6native18elementwise_kernelILi128ELi4EZNS0_15gpu_kernel_implIZZZNS0_16tanh_kernel_cudaERNS_18TensorIteratorBaseEENKUlvE0_clEvENKUlvE0_clEvEUlfE_EEvS4_RKT_EUliE_EEviT1_)
        /*0434*/ 	.word	0x0000001a


	//----- nvinfo : EIATTR_FRAME_SIZE
	.align		4
.L_225:
        /*0438*/ 	.byte	0x04, 0x11
        /*043a*/ 	.short	(.L_227 - .L_226)
	.align		4
.L_226:
        /*043c*/ 	.word	index@(_ZN2at6native18elementwise_kernelILi128ELi4EZNS0_15gpu_kernel_implIZZZNS0_16tanh_kernel_cudaERNS_18TensorIteratorBaseEENKUlvE0_clEvENKUlvE0_clEvEUlfE_EEvS4_RKT_EUliE_EEviT1_)
        /*0440*/ 	.word	0x00000000


	//----- nvinfo : EIATTR_REGCOUNT
	.align		4
.L_227:
        /*0444*/ 	.byte	0x04, 0x2f
        /*0446*/ 	.short	(.L_229 - .L_228)
	.align		4
.L_228:
        /*0448*/ 	.word	index@(_ZN2at6native29vectorized_elementwise_kernelILi8EZZZNS0_16tanh_kernel_cudaERNS_18TensorIteratorBaseEENKUlvE0_clEvENKUlvE1_clEvEUlN3c104HalfEE_St5arrayIPcLm2EEEEviT0_T1_)
        /*044c*/ 	.word	0x00000020


	//----- nvinfo : EIATTR_FRAME_SIZE
	.align		4
.L_229:
        /*0450*/ 	.byte	0x04, 0x11
        /*0452*/ 	.short	(.L_231 - .L_230)
	.align		4
.L_230:
        /*0454*/ 	.word	index@(_ZN2at6native29vectorized_elementwise_kernelILi8EZZZNS0_16tanh_kernel_cudaERNS_18TensorIteratorBaseEENKUlvE0_clEvENKUlvE1_clEvEUlN3c104HalfEE_St5arrayIPcLm2EEEEviT0_T1_)
        /*0458*/ 	.word	0x00000000


	//----- nvinfo : EIATTR_REGCOUNT
	.align		4
.L_231:
        /*045c*/ 	.byte	0x04, 0x2f
        /*045e*/ 	.short	(.L_233 - .L_232)
	.align		4
.L_232:
        /*0460*/ 	.word	index@(_ZN2at6native29vectorized_elementwise_kernelILi4EZZZNS0_16tanh_kernel_cudaERNS_18TensorIteratorBaseEENKUlvE0_clEvENKUlvE1_clEvEUlN3c104HalfEE_St5arrayIPcLm2EEEEviT0_T1_)
        /*0464*/ 	.word	0x00000020


	//----- nvinfo : EIATTR_FRAME_SIZE
	.align		4
.L_233:
        /*0468*/ 	.byte	0x04, 0x11
        /*046a*/ 	.short	(.L_235 - .L_234)
	.align		4
.L_234:
        /*046c*/ 	.word	index@(_ZN2at6native29vectorized_elementwise_kernelILi4EZZZNS0_16tanh_kernel_cudaERNS_18TensorIteratorBaseEENKUlvE0_clEvENKUlvE1_clEvEUlN3c104HalfEE_St5arrayIPcLm2EEEEviT0_T1_)
        /*0470*/ 	.word	0x00000000


	//----- nvinfo : EIATTR_REGCOUNT
	.align		4
.L_235:
        /*0474*/ 	.byte	0x04, 0x2f
        /*0476*/ 	.short	(.L_237 - .L_236)
	.align		4
.L_236:
        /*0478*/ 	.word	index@(_ZN2at6native29vectorized_elementwise_kernelILi2EZZZNS0_16tanh_kernel_cudaERNS_18TensorIteratorBaseEENKUlvE0_clEvENKUlvE1_clEvEUlN3c104HalfEE_St5arrayIPcLm2EEEEviT0_T1_)
        /*047c*/ 	.word	0x00000020


	//----- nvinfo : EIATTR_FRAME_SIZE
	.align		4
.L_237:
        /*0480*/ 	.byte	0x04, 0x11
        /*0482*/ 	.short	(.L_239 - .L_238)
	.align		4
.L_238:
        /*0484*/ 	.word	index@(_ZN2at6native29vectorized_elementwise_kernelILi2EZZZNS0_16tanh_kernel_cudaERNS_18TensorIteratorBaseEENKUlvE0_clEvENKUlvE1_clEvEUlN3c104HalfEE_St5arrayIPcLm2EEEEviT0_T1_)
        /*0488*/ 	.word	0x00000000


	//----- nvinfo : EIATTR_REGCOUNT
	.align		4
.L_239:
        /*048c*/ 	.byte	0x04, 0x2f
        /*048e*/ 	.short	(.L_241 - .L_240)
	.align		4
.L_240:
        /*0490*/ 	.word	index@(_ZN2at6native27unrolled_elementwise_kernelIZZZNS0_16tanh_kernel_cudaERNS_18TensorIteratorBaseEENKUlvE0_clEvENKUlvE1_clEvEUlN3c104HalfEE_St5arrayIPcLm2EELi4E23TrivialOffsetCalculatorILi1EjESD_NS0_6memory15LoadWithoutCastENSE_16StoreWithoutCastEEEviT_T0_T2_T3_T4_T5_)
        /*0494*/ 	.word	0x00000016


	//----- nvinfo : EIATTR_FRAME_SIZE
	.align		4
.L_241:
        /*0498*/ 	.byte	0x04, 0x11
        /*049a*/ 	.short	(.L_243 - .L_242)
	.align		4
.L_242:
        /*049c*/ 	.word	index@(_ZN2at6native27unrolled_elementwise_kernelIZZZNS0_16tanh_kernel_cudaERNS_18TensorIteratorBaseEENKUlvE0_clEvENKUlvE1_clEvEUlN3c104HalfEE_St5arrayIPcLm2EELi4E23TrivialOffsetCalculatorILi1EjESD_NS0_6memory15LoadWithoutCastENSE_16StoreWithoutCastEEEviT_T0_T2_T3_T4_T5_)
        /*04a0*/ 	.word	0x00000000


	//----- nvinfo : EIATTR_REGCOUNT
	.align		4
.L_243:
        /*04a4*/ 	.byte	0x04, 0x2f
        /*04a6*/ 	.short	(.L_245 - .L_244)
	.align		4
.L_244:
        /*04a8*/ 	.word	index@(_ZN2at6native18elementwise_kernelILi128ELi4EZNS0_22gpu_kernel_impl_nocastIZZZNS0_16tanh_kernel_cudaERNS_18TensorIteratorBaseEENKUlvE0_clEvENKUlvE1_clEvEUlN3c104HalfEE_EEvS4_RKT_EUliE_EEviT1_)
        /*04ac*/ 	.word	0x00000012


	//----- nvinfo : EIATTR_FRAME_SIZE
	.align		4
.L_245:
        /*04b0*/ 	.byte	0x04, 0x11
        /*04b2*/ 	.short	(.L_247 - .L_246)
	.align		4
.L_246:
        /*04b4*/ 	.word	index@(_ZN2at6native18elementwise_kernelILi128ELi4EZNS0_22gpu_kernel_impl_nocastIZZZNS0_16tanh_kernel_cudaERNS_18TensorIteratorBaseEENKUlvE0_clEvENKUlvE1_clEvEUlN3c104HalfEE_EEvS4_RKT_EUliE_EEviT1_)
        /*04b8*/ 	.word	0x00000000


	//----- nvinfo : EIATTR_REGCOUNT
	.align		4
.L_247:
        /*04bc*/ 	.byte	0x04, 0x2f
        /*04be*/ 	.short	(.L_249 - .L_248)
	.align		4
.L_248:
        /*04c0*/ 	.word	index@(_ZN2at6native27unrolled_elementwise_kernelIZZZNS0_16tanh_kernel_cudaERNS_18TensorIteratorBaseEENKUlvE0_clEvENKUlvE1_clEvEUlN3c104HalfEE_St5arrayIPcLm2EELi4E23TrivialOffsetCalculatorILi1EjESD_NS0_6memory12LoadWithCastILi1EEENSE_13StoreWithCastILi1EEEEEviT_T0_T2_T3_T4_T5_)
        /*04c4*/ 	.word	0x0000001e


	//----- nvinfo : EIATTR_FRAME_SIZE
	.align		4
.L_249:
        /*04c8*/ 	.byte	0x04, 0x11
        /*04ca*/ 	.short	(.L_251 - .L_250)
	.align		4
.L_250:
        /*04cc*/ 	.word	index@(_ZN2at6native27unrolled_elementwise_kernelIZZZNS0_16tanh_kernel_cudaERNS_18TensorIteratorBaseEENKUlvE0_clEvENKUlvE1_clEvEUlN3c104HalfEE_St5arrayIPcLm2EELi4E23TrivialOffsetCalculatorILi1EjESD_NS0_6memory12LoadWithCastILi1EEENSE_13StoreWithCastILi1EEEEEviT_T0_T2_T3_T4_T5_)
        /*04d0*/ 	.word	0x00000000


	//----- nvinfo : EIATTR_REGCOUNT
	.align		4
.L_251:
        /*04d4*/ 	.byte	0x04, 0x2f
        /*04d6*/ 	.short	(.L_253 - .L_252)
	.align		4
.L_252:
        /*04d8*/ 	.word	index@(_ZN2at6native18elementwise_kernelILi128ELi4EZNS0_15gpu_kernel_implIZZZNS0_16tanh_kernel_cudaERNS_18TensorIteratorBaseEENKUlvE0_clEvENKUlvE1_clEvEUlN3c104HalfEE_EEvS4_RKT_EUliE_EEviT1_)
        /*04dc*/ 	.word	0x0000001a


	//----- nvinfo : EIATTR_FRAME_SIZE
	.align		4
.L_253:
        /*04e0*/ 	.byte	0x04, 0x11
        /*04e2*/ 	.short	(.L_255 - .L_254)
	.align		4
.L_254:
        /*04e4*/ 	.word	index@(_ZN2at6native18elementwise_kernelILi128ELi4EZNS0_15gpu_kernel_implIZZZNS0_16tanh_kernel_cudaERNS_18TensorIteratorBaseEENKUlvE0_clEvENKUlvE1_clEvEUlN3c104HalfEE_EEvS4_RKT_EUliE_EEviT1_)
        /*04e8*/ 	.word	0x00000000


	//----- nvinfo : EIATTR_REGCOUNT
	.align		4
.L_255:
        /*04ec*/ 	.byte	0x04, 0x2f
        /*04ee*/ 	.short	(.L_257 - .L_256)
	.align		4
.L_256:
        /*04f0*/ 	.word	index@(_ZN2at6native29vectorized_elementwise_kernelILi8EZZZNS0_16tanh_kernel_cudaERNS_18TensorIteratorBaseEENKUlvE0_clEvENKUlvE2_clEvEUlN3c108BFloat16EE_St5arrayIPcLm2EEEEviT0_T1_)
        /*04f4*/ 	.word	0x00000020


	//----- nvinfo : EIATTR_FRAME_SIZE
	.align		4
.L_257:
        /*04f8*/ 	.byte	0x04, 0x11
        /*04fa*/ 	.short	(.L_259 - .L_258)
	.align		4
.L_258:
        /*04fc*/ 	.word	index@(_ZN2at6native29vectorized_elementwise_kernelILi8EZZZNS0_16tanh_kernel_cudaERNS_18TensorIteratorBaseEENKUlvE0_clEvENKUlvE2_clEvEUlN3c108BFloat16EE_St5arrayIPcLm2EEEEviT0_T1_)
        /*0500*/ 	.word	0x00000000


	//----- nvinfo : EIATTR_REGCOUNT
	.align		4
.L_259:
        /*0504*/ 	.byte	0x04, 0x2f
        /*0506*/ 	.short	(.L_261 - .L_260)
	.align		4
.L_260:
        /*0508*/ 	.word	index@(_ZN2at6native29vectorized_elementwise_kernelILi4EZZZNS0_16tanh_kernel_cudaERNS_18TensorIteratorBaseEENKUlvE0_clEvENKUlvE2_clEvEUlN3c108BFloat16EE_St5arrayIPcLm2EEEEviT0_T1_)
        /*050c*/ 	.word	0x00000020


	//----- nvinfo : EIATTR_FRAME_SIZE
	.align		4
.L_261:
        /*0510*/ 	.byte	0x04, 0x11
        /*0512*/ 	.short	(.L_263 - .L_262)
	.align		4
.L_262:
        /*0514*/ 	.word	index@(_ZN2at6native29vectorized_elementwise_kernelILi4EZZZNS0_16tanh_kernel_cudaERNS_18TensorIteratorBaseEENKUlvE0_clEvENKUlvE2_clEvEUlN3c108BFloat16EE_St5arrayIPcLm2EEEEviT0_T1_)
        /*0518*/ 	.word	0x00000000


	//----- nvinfo : EIATTR_REGCOUNT
	.align		4
.L_263:
        /*051c*/ 	.byte	0x04, 0x2f
        /*051e*/ 	.short	(.L_265 - .L_264)
	.align		4
.L_264:
        /*0520*/ 	.word	index@(_ZN2at6native29vectorized_elementwise_kernelILi2EZZZNS0_16tanh_kernel_cudaERNS_18TensorIteratorBaseEENKUlvE0_clEvENKUlvE2_clEvEUlN3c108BFloat16EE_St5arrayIPcLm2EEEEviT0_T1_)
        /*0524*/ 	.word	0x00000020


	//----- nvinfo : EIATTR_FRAME_SIZE
	.align		4
.L_265:
        /*0528*/ 	.byte	0x04, 0x11
        /*052a*/ 	.short	(.L_267 - .L_266)
	.align		4
.L_266:
        /*052c*/ 	.word	index@(_ZN2at6native29vectorized_elementwise_kernelILi2EZZZNS0_16tanh_kernel_cudaERNS_18TensorIteratorBaseEENKUlvE0_clEvENKUlvE2_clEvEUlN3c108BFloat16EE_St5arrayIPcLm2EEEEviT0_T1_)
        /*0530*/ 	.word	0x00000000


	//----- nvinfo : EIATTR_REGCOUNT
	.align		4
.L_267:
        /*0534*/ 	.byte	0x04, 0x2f
        /*0536*/ 	.short	(.L_269 - .L_268)
	.align		4
.L_268:
        /*0538*/ 	.word	index@(_ZN2at6native27unrolled_elementwise_kernelIZZZNS0_16tanh_kernel_cudaERNS_18TensorIteratorBaseEENKUlvE0_clEvENKUlvE2_clEvEUlN3c108BFloat16EE_St5arrayIPcLm2EELi4E23TrivialOffsetCalculatorILi1EjESD_NS0_6memory15LoadWithoutCastENSE_16StoreWithoutCastEEEviT_T0_T2_T3_T4_T5_)
        /*053c*/ 	.word	0x00000016


	//----- nvinfo : EIATTR_FRAME_SIZE
	.align		4
.L_269:
        /*0540*/ 	.byte	0x04, 0x11
        /*0542*/ 	.short	(.L_271 - .L_270)
	.align		4
.L_270:
        /*0544*/ 	.word	index@(_ZN2at6native27unrolled_elementwise_kernelIZZZNS0_16tanh_kernel_cudaERNS_18TensorIteratorBaseEENKUlvE0_clEvENKUlvE2_clEvEUlN3c108BFloat16EE_St5arrayIPcLm2EELi4E23TrivialOffsetCalculatorILi1EjESD_NS0_6memory15LoadWithoutCastENSE_16StoreWithoutCastEEEviT_T0_T2_T3_T4_T5_)
        /*0548*/ 	.word	0x00000000


	//----- nvinfo : EIATTR_REGCOUNT
	.align		4
.L_271:
        /*054c*/ 	.byte	0x04, 0x2f
        /*054e*/ 	.short	(.L_273 - .L_272)
	.align		4
.L_272:
        /*0550*/ 	.word	index@(_ZN2at6native18elementwise_kernelILi128ELi4EZNS0_22gpu_kernel_impl_nocastIZZZNS0_16tanh_kernel_cudaERNS_18TensorIteratorBaseEENKUlvE0_clEvENKUlvE2_clEvEUlN3c108BFloat16EE_EEvS4_RKT_EUliE_EEviT1_)
        /*0554*/ 	.word	0x00000012


	//----- nvinfo : EIATTR_FRAME_SIZE
	.align		4
.L_273:
        /*0558*/ 	.byte	0x04, 0x11
        /*055a*/ 	.short	(.L_275 - .L_274)
	.align		4
.L_274:
        /*055c*/ 	.word	index@(_ZN2at6native18elementwise_kernelILi128ELi4EZNS0_22gpu_kernel_impl_nocastIZZZNS0_16tanh_kernel_cudaERNS_18TensorIteratorBaseEENKUlvE0_clEvENKUlvE2_clEvEUlN3c108BFloat16EE_EEvS4_RKT_EUliE_EEviT1_)
        /*0560*/ 	.word	0x00000000


	//----- nvinfo : EIATTR_REGCOUNT
	.align		4
.L_275:
        /*0564*/ 	.byte	0x04, 0x2f
        /*0566*/ 	.short	(.L_277 - .L_276)
	.align		4
.L_276:
        /*0568*/ 	.word	index@(_ZN2at6native27unrolled_elementwise_kernelIZZZNS0_16tanh_kernel_cudaERNS_18TensorIteratorBaseEENKUlvE0_clEvENKUlvE2_clEvEUlN3c108BFloat16EE_St5arrayIPcLm2EELi4E23TrivialOffsetCalculatorILi1EjESD_NS0_6memory12LoadWithCastILi1EEENSE_13StoreWithCastILi1EEEEEviT_T0_T2_T3_T4_T5_)
        /*056c*/ 	.word	0x0000001c


	//----- nvinfo : EIATTR_FRAME_SIZE
	.align		4
.L_277:
        /*0570*/ 	.byte	0x04, 0x11
        /*0572*/ 	.short	(.L_279 - .L_278)
	.align		4
.L_278:
        /*0574*/ 	.word	index@(_ZN2at6native27unrolled_elementwise_kernelIZZZNS0_16tanh_kernel_cudaERNS_18TensorIteratorBaseEENKUlvE0_clEvENKUlvE2_clEvEUlN3c108BFloat16EE_St5arrayIPcLm2EELi4E23TrivialOffsetCalculatorILi1EjESD_NS0_6memory12LoadWithCastILi1EEENSE_13StoreWithCastILi1EEEEEviT_T0_T2_T3_T4_T5_)
        /*0578*/ 	.word	0x00000000


	//----- nvinfo : EIATTR_REGCOUNT
	.align		4
.L_279:
        /*057c*/ 	.byte	0x04, 0x2f
        /*057e*/ 	.short	(.L_281 - .L_280)
	.align		4
.L_280:
        /*0580*/ 	.word	index@(_ZN2at6native18elementwise_kernelILi128ELi4EZNS0_15gpu_kernel_implIZZZNS0_16tanh_kernel_cudaERNS_18TensorIteratorBaseEENKUlvE0_clEvENKUlvE2_clEvEUlN3c108BFloat16EE_EEvS4_RKT_EUliE_EEviT1_)
        /*0584*/ 	.word	0x0000001a


	//----- nvinfo : EIATTR_FRAME_SIZE
	.align		4
.L_281:
        /*0588*/ 	.byte	0x04, 0x11
        /*058a*/ 	.short	(.L_283 - .L_282)
	.align		4
.L_282:
        /*058c*/ 	.word	index@(_ZN2at6native18elementwise_kernelILi128ELi4EZNS0_15gpu_kernel_implIZZZNS0_16tanh_kernel_cudaERNS_18TensorIteratorBaseEENKUlvE0_clEvENKUlvE2_clEvEUlN3c108BFloat16EE_EEvS4_RKT_EUliE_EEviT1_)
        /*0590*/ 	.word	0x00000000


	//----- nvinfo : EIATTR_MIN_STACK_SIZE
	.align		4
.L_283:
        /*0594*/ 	.byte	0x04, 0x12
        /*0596*/ 	.short	(.L_285 - .L_284)
	.align		4
.L_284:
        /*0598*/ 	.word	index@(_ZN2at6native18elementwise_kernelILi128ELi4EZNS0_15gpu_kernel_implIZZZNS0_16tanh_kernel_cudaERNS_18TensorIteratorBaseEENKUlvE0_clEvENKUlvE2_clEvEUlN3c108BFloat16EE_EEvS4_RKT_EUliE_EEviT1_)
        /*059c*/ 	.word	0x00000000


	//----- nvinfo : EIATTR_MIN_STACK_SIZE
	.align		4
.L_285:
        /*05a0*/ 	.byte	0x04, 0x12
        /*05a2*/ 	.short	(.L_287 - .L_286)
	.align		4
.L_286:
        /*05a4*/ 	.word	index@(_ZN2at6native27unrolled_elementwise_kernelIZZZNS0_16tanh_kernel_cudaERNS_18TensorIteratorBaseEENKUlvE0_clEvENKUlvE2_clEvEUlN3c108BFloat16EE_St5arrayIPcLm2EELi4E23TrivialOffsetCalculatorILi1EjESD_NS0_6memory12LoadWithCastILi1EEENSE_13StoreWithCastILi1EEEEEviT_T0_T2_T3_T4_T5_)
        /*05a8*/ 	.word	0x00000000


	//----- nvinfo : EIATTR_MIN_STACK_SIZE
	.align		4
.L_287:
        /*05ac*/ 	.byte	0x04, 0x12
        /*05ae*/ 	.short	(.L_289 - .L_288)
	.align		4
.L_288:
        /*05b0*/ 	.word	index@(_ZN2at6native18elementwise_kernelILi128ELi4EZNS0_22gpu_kernel_impl_nocastIZZZNS0_16tanh_kernel_cudaERNS_18TensorIteratorBaseEENKUlvE0_clEvENKUlvE2_clEvEUlN3c108BFloat16EE_EEvS4_RKT_EUliE_EEviT1_)
        /*05b4*/ 	.word	0x00000000


	//----- nvinfo : EIATTR_MIN_STACK_SIZE
	.align		4
.L_289:
        /*05b8*/ 	.byte	0x04, 0x12
        /*05ba*/ 	.short	(.L_291 - .L_290)
	.align		4
.L_290:
        /*05bc*/ 	.word	index@(_ZN2at6native27unrolled_elementwise_kernelIZZZNS0_16tanh_kernel_cudaERNS_18TensorIteratorBaseEENKUlvE0_clEvENKUlvE2_clEvEUlN3c108BFloat16EE_St5arrayIPcLm2EELi4E23TrivialOffsetCalculatorILi1EjESD_NS0_6memory15LoadWithoutCastENSE_16StoreWithoutCastEEEviT_T0_T2_T3_T4_T5_)
        /*05c0*/ 	.word	0x00000000


	//----- nvinfo : EIATTR_MIN_STACK_SIZE
	.align		4
.L_291:
        /*05c4*/ 	.byte	0x04, 0x12
        /*05c6*/ 	.short	(.L_293 - .L_292)
	.align		4
.L_292:
        /*05c8*/ 	.word	index@(_ZN2at6native29vectorized_elementwise_kernelILi2EZZZNS0_16tanh_kernel_cudaERNS_18TensorIteratorBaseEENKUlvE0_clEvENKUlvE2_clEvEUlN3c108BFloat16EE_St5arrayIPcLm2EEEEviT0_T1_)
        /*05cc*/ 	.word	0x00000000


	//----- nvinfo : EIATTR_MIN_STACK_SIZE
	.align		4
.L_293:
        /*05d0*/ 	.byte	0x04, 0x12
        /*05d2*/ 	.short	(.L_295 - .L_294)
	.align		4
.L_294:
        /*05d4*/ 	.word	index@(_ZN2at6native29vectorized_elementwise_kernelILi4EZZZNS0_16tanh_kernel_cudaERNS_18TensorIteratorBaseEENKUlvE0_clEvENKUlvE2_clEvEUlN3c108BFloat16EE_St5arrayIPcLm2EEEEviT0_T1_)
        /*05d8*/ 	.word	0x00000000


	//----- nvinfo : EIATTR_MIN_STACK_SIZE
	.align		4
.L_295:
        /*05dc*/ 	.byte	0x04, 0x12
        /*05de*/ 	.short	(.L_297 - .L_296)
	.align		4
.L_296:
        /*05e0*/ 	.word	index@(_ZN2at6native29vectorized_elementwise_kernelILi8EZZZNS0_16tanh_kernel_cudaERNS_18TensorIteratorBaseEENKUlvE0_clEvENKUlvE2_clEvEUlN3c108BFloat16EE_St5arrayIPcLm2EEEEviT0_T1_)
        /*05e4*/ 	.word	0x00000000


	//----- nvinfo : EIATTR_MIN_STACK_SIZE
	.align		4
.L_297:
        /*05e8*/ 	.byte	0x04, 0x12
        /*05ea*/ 	.short	(.L_299 - .L_298)
	.align		4
.L_298:
        /*05ec*/ 	.word	index@(_ZN2at6native18elementwise_kernelILi128ELi4EZNS0_15gpu_kernel_implIZZZNS0_16tanh_kernel_cudaERNS_18TensorIteratorBaseEENKUlvE0_clEvENKUlvE1_clEvEUlN3c104HalfEE_EEvS4_RKT_EUliE_EEviT1_)
        /*05f0*/ 	.word	0x00000000


	//----- nvinfo : EIATTR_MIN_STACK_SIZE
	.align		4
.L_299:
        /*05f4*/ 	.byte	0x04, 0x12
        /*05f6*/ 	.short	(.L_301 - .L_300)
	.align		4
.L_300:
        /*05f8*/ 	.word	index@(_ZN2at6native27unrolled_elementwise_kernelIZZZNS0_16tanh_kernel_cudaERNS_18TensorIteratorBaseEENKUlvE0_clEvENKUlvE1_clEvEUlN3c104HalfEE_St5arrayIPcLm2EELi4E23TrivialOffsetCalculatorILi1EjESD_NS0_6memory12LoadWithCastILi1EEENSE_13StoreWithCastILi1EEEEEviT_T0_T2_T3_T4_T5_)
        /*05fc*/ 	.word	0x00000000


	//----- nvinfo : EIATTR_MIN_STACK_SIZE
	.align		4
.L_301:
        /*0600*/ 	.byte	0x04, 0x12
        /*0602*/ 	.short	(.L_303 - .L_302)
	.align		4
.L_302:
        /*0604*/ 	.word	index@(_ZN2at6native18elementwise_kernelILi128ELi4EZNS0_22gpu_kernel_impl_nocastIZZZNS0_16tanh_kernel_cudaERNS_18TensorIteratorBaseEENKUlvE0_clEvENKUlvE1_clEvEUlN3c104HalfEE_EEvS4_RKT_EUliE_EEviT1_)
        /*0608*/ 	.word	0x00000000


	//----- nvinfo : EIATTR_MIN_STACK_SIZE
	.align		4
.L_303:
        /*060c*/ 	.byte	0x04, 0x12
        /*060e*/ 	.short	(.L_305 - .L_304)
	.align		4
.L_304:
        /*0610*/ 	.word	index@(_ZN2at6native27unrolled_elementwise_kernelIZZZNS0_16tanh_kernel_cudaERNS_18TensorIteratorBaseEENKUlvE0_clEvENKUlvE1_clEvEUlN3c104HalfEE_St5arrayIPcLm2EELi4E23TrivialOffsetCalculatorILi1EjESD_NS0_6memory15LoadWithoutCastENSE_16StoreWithoutCastEEEviT_T0_T2_T3_T4_T5_)
        /*0614*/ 	.word	0x00000000


	//----- nvinfo : EIATTR_MIN_STACK_SIZE
	.align		4
.L_305:
        /*0618*/ 	.byte	0x04, 0x12
        /*061a*/ 	.short	(.L_307 - .L_306)
	.align		4
.L_306:
        /*061c*/ 	.word	index@(_ZN2at6native29vectorized_elementwise_kernelILi2EZZZNS0_16tanh_kernel_cudaERNS_18TensorIteratorBaseEENKUlvE0_clEvENKUlvE1_clEvEUlN3c104HalfEE_St5arrayIPcLm2EEEEviT0_T1_)
        /*0620*/ 	.word	0x00000000


	//----- nvinfo : EIATTR_MIN_STACK_SIZE
	.align		4
.L_307:
        /*0624*/ 	.byte	0x04, 0x12
        /*0626*/ 	.short	(.L_309 - .L_308)
	.align		4
.L_308:
        /*0628*/ 	.word	index@(_ZN2at6native29vectorized_elementwise_kernelILi4EZZZNS0_16tanh_kernel_cudaERNS_18TensorIteratorBaseEENKUlvE0_clEvENKUlvE1_clEvEUlN3c104HalfEE_St5arrayIPcLm2EEEEviT0_T1_)
        /*062c*/ 	.word	0x00000000


	//----- nvinfo : EIATTR_MIN_STACK_SIZE
	.align		4
.L_309:
        /*0630*/ 	.byte	0x04, 0x12
        /*0632*/ 	.short	(.L_311 - .L_310)
	.align		4
.L_310:
        /*0634*/ 	.word	index@(_ZN2at6native29vectorized_elementwise_kernelILi8EZZZNS0_16tanh_kernel_cudaERNS_18TensorIteratorBaseEENKUlvE0_clEvENKUlvE1_clEvEUlN3c104HalfEE_St5arrayIPcLm2EEEEviT0_T1_)
        /*0638*/ 	.word	0x00000000


	//----- nvinfo : EIATTR_MIN_STACK_SIZE
	.align		4
.L_311:
        /*063c*/ 	.byte	0x04, 0x12
        /*063e*/ 	.short	(.L_313 - .L_312)
	.align		4
.L_312:
        /*0640*/ 	.word	index@(_ZN2at6native18elementwise_kernelILi128ELi4EZNS0_15gpu_kernel_implIZZZNS0_16tanh_kernel_cudaERNS_18TensorIteratorBaseEENKUlvE0_clEvENKUlvE0_clEvEUlfE_EEvS4_RKT_EUliE_EEviT1_)
        /*0644*/ 	.word	0x00000000


	//----- nvinfo : EIATTR_MIN_STACK_SIZE
	.align		4
.L_313:
        /*0648*/ 	.byte	0x04, 0x12
        /*064a*/ 	.short	(.L_315 - .L_314)
	.align		4
.L_314:
        /*064c*/ 	.word	index@(_ZN2at6native27unrolled_elementwise_kernelIZZZNS0_16tanh_kernel_cudaERNS_18TensorIteratorBaseEENKUlvE0_clEvENKUlvE0_clEvEUlfE_St5arrayIPcLm2EELi4E23TrivialOffsetCalculatorILi1EjESB_NS0_6memory12LoadWithCastILi1EEENSC_13StoreWithCastILi1EEEEEviT_T0_T2_T3_T4_T5_)
        /*0650*/ 	.word	0x00000000


	//----- nvinfo : EIATTR_MIN_STACK_SIZE
	.align		4
.L_315:
        /*0654*/ 	.byte	0x04, 0x12
        /*0656*/ 	.short	(.L_317 - .L_316)
	.align		4
.L_316:
        /*0658*/ 	.word	index@(_ZN2at6native18elementwise_kernelILi128ELi2EZNS0_22gpu_kernel_impl_nocastIZZZNS0_16tanh_kernel_cudaERNS_18TensorIteratorBaseEENKUlvE0_clEvENKUlvE0_clEvEUlfE_EEvS4_RKT_EUliE_EEviT1_)
        /*065c*/ 	.word	0x00000000


	//----- nvinfo : EIATTR_MIN_STACK_SIZE
	.align		4
.L_317:
        /*0660*/ 	.byte	0x04, 0x12
        /*0662*/ 	.short	(.L_319 - .L_318)
	.align		4
.L_318:
        /*0664*/ 	.word	index@(_ZN2at6native27unrolled_elementwise_kernelIZZZNS0_16tanh_kernel_cudaERNS_18TensorIteratorBaseEENKUlvE0_clEvENKUlvE0_clEvEUlfE_St5arrayIPcLm2EELi4E23TrivialOffsetCalculatorILi1EjESB_NS0_6memory15LoadWithoutCastENSC_16StoreWithoutCastEEEviT_T0_T2_T3_T4_T5_)
        /*0668*/ 	.word	0x00000000


	//----- nvinfo : EIATTR_MIN_STACK_SIZE
	.align		4
.L_319:
        /*066c*/ 	.byte	0x04, 0x12
        /*066e*/ 	.short	(.L_321 - .L_320)
	.align		4
.L_320:
        /*0670*/ 	.word	index@(_ZN2at6native29vectorized_elementwise_kernelILi2EZZZNS0_16tanh_kernel_cudaERNS_18TensorIteratorBaseEENKUlvE0_clEvENKUlvE0_clEvEUlfE_St5arrayIPcLm2EEEEviT0_T1_)
        /*0674*/ 	.word	0x00000000


	//----- nvinfo : EIATTR_MIN_STACK_SIZE
	.align		4
.L_321:
        /*0678*/ 	.byte	0x04, 0x12
        /*067a*/ 	.short	(.L_323 - .L_322)
	.align		4
.L_322:
        /*067c*/ 	.word	index@(_ZN2at6native29vectorized_elementwise_kernelILi4EZZZNS0_16tanh_kernel_cudaERNS_18TensorIteratorBaseEENKUlvE0_clEvENKUlvE0_clEvEUlfE_St5arrayIPcLm2EEEEviT0_T1_)
        /*0680*/ 	.word	0x00000000


	//----- nvinfo : EIATTR_MIN_STACK_SIZE
	.align		4
.L_323:
        /*0684*/ 	.byte	0x04, 0x12
        /*0686*/ 	.short	(.L_325 - .L_324)
	.align		4
.L_324:
        /*0688*/ 	.word	index@(_ZN2at6native29vectorized_elementwise_kernelILi8EZZZNS0_16tanh_kernel_cudaERNS_18TensorIteratorBaseEENKUlvE0_clEvENKUlvE0_clEvEUlfE_St5arrayIPcLm2EEEEviT0_T1_)
        /*068c*/ 	.word	0x00000000


	//----- nvinfo : EIATTR_MIN_STACK_SIZE
	.align		4
.L_325:
        /*0690*/ 	.byte	0x04, 0x12
        /*0692*/ 	.short	(.L_327 - .L_326)
	.align		4
.L_326:
        /*0694*/ 	.word	index@(_ZN2at6native18elementwise_kernelILi128ELi4EZNS0_15gpu_kernel_implIZZZNS0_16tanh_kernel_cudaERNS_18TensorIteratorBaseEENKUlvE0_clEvENKUlvE_clEvEUldE_EEvS4_RKT_EUliE_EEviT1_)
        /*0698*/ 	.word	0x00000000


	//----- nvinfo : EIATTR_MIN_STACK_SIZE
	.align		4
.L_327:
        /*069c*/ 	.byte	0x04, 0x12
        /*069e*/ 	.short	(.L_329 - .L_328)
	.align		4
.L_328:
        /*06a0*/ 	.word	index@(_ZN2at6native27unrolled_elementwise_kernelIZZZNS0_16tanh_kernel_cudaERNS_18TensorIteratorBaseEENKUlvE0_clEvENKUlvE_clEvEUldE_St5arrayIPcLm2EELi4E23TrivialOffsetCalculatorILi1EjESB_NS0_6memory12LoadWithCastILi1EEENSC_13StoreWithCastILi1EEEEEviT_T0_T2_T3_T4_T5_)
        /*06a4*/ 	.word	0x00000000


	//----- nvinfo : EIATTR_MIN_STACK_SIZE
	.align		4
.L_329:
        /*06a8*/ 	.byte	0x04, 0x12
        /*06aa*/ 	.short	(.L_331 - .L_330)
	.align		4
.L_330:
        /*06ac*/ 	.word	index@(_ZN2at6native18elementwise_kernelILi128ELi2EZNS0_22gpu_kernel_impl_nocastIZZZNS0_16tanh_kernel_cudaERNS_18TensorIteratorBaseEENKUlvE0_clEvENKUlvE_clEvEUldE_EEvS4_RKT_EUliE_EEviT1_)
        /*06b0*/ 	.word	0x00000000


	//----- nvinfo : EIATTR_MIN_STACK_SIZE
	.align		4
.L_331:
        /*06b4*/ 	.byte	0x04, 0x12
        /*06b6*/ 	.short	(.L_333 - .L_332)
	.align		4
.L_332:
        /*06b8*/ 	.word	index@(_ZN2at6native27unrolled_elementwise_kernelIZZZNS0_16tanh_kernel_cudaERNS_18TensorIteratorBaseEENKUlvE0_clEvENKUlvE_clEvEUldE_St5arrayIPcLm2EELi4E23TrivialOffsetCalculatorILi1EjESB_NS0_6memory15LoadWithoutCastENSC_16StoreWithoutCastEEEviT_T0_T2_T3_T4_T5_)
        /*06bc*/ 	.word	0x00000000


	//----- nvinfo : EIATTR_MIN_STACK_SIZE
	.align		4
.L_333:
        /*06c0*/ 	.byte	0x04, 0x12
        /*06c2*/ 	.short	(.L_335 - .L_334)
	.align		4
.L_334:
        /*06c4*/ 	.word	index@(_ZN2at6native29vectorized_elementwise_kernelILi2EZZZNS0_16tanh_kernel_cudaERNS_18TensorIteratorBaseEENKUlvE0_clEvENKUlvE_clEvEUldE_St5arrayIPcLm2EEEEviT0_T1_)
        /*06c8*/ 	.word	0x00000000


	//----- nvinfo : EIATTR_MIN_STACK_SIZE
	.align		4
.L_335:
        /*06cc*/ 	.byte	0x04, 0x12
        /*06ce*/ 	.short	(.L_337 - .L_336)
	.align		4
.L_336:
        /*06d0*/ 	.word	index@(_ZN2at6native29vectorized_elementwise_kernelILi4EZZZNS0_16tanh_kernel_cudaERNS_18TensorIteratorBaseEENKUlvE0_clEvENKUlvE_clEvEUldE_St5arrayIPcLm2EEEEviT0_T1_)
        /*06d4*/ 	.word	0x00000000


	//----- nvinfo : EIATTR_MIN_STACK_SIZE
	.align		4
.L_337:
        /*06d8*/ 	.byte	0x04, 0x12
        /*06da*/ 	.short	(.L_339 - .L_338)
	.align		4
.L_338:
        /*06dc*/ 	.word	index@(_ZN2at6native29vectorized_elementwise_kernelILi8EZZZNS0_16tanh_kernel_cudaERNS_18TensorIteratorBaseEENKUlvE0_clEvENKUlvE_clEvEUldE_St5arrayIPcLm2EEEEviT0_T1_)
        /*06e0*/ 	.word	0x00000000


	//----- nvinfo : EIATTR_MIN_STACK_SIZE
	.align		4
.L_339:
        /*06e4*/ 	.byte	0x04, 0x12
        /*06e6*/ 	.short	(.L_341 - .L_340)
	.align		4
.L_340:
        /*06e8*/ 	.word	index@(_ZN2at6native18elementwise_kernelILi128ELi4EZNS0_15gpu_kernel_implIZZZNS0_16tanh_kernel_cudaERNS_18TensorIteratorBaseEENKUlvE_clEvENKUlvE1_clEvEUlN3c107complexINS7_4HalfEEEE_EEvS4_RKT_EUliE_EEviT1_)
        /*06ec*/ 	.word	0x00000000


	//----- nvinfo : EIATTR_MIN_STACK_SIZE
	.align		4
.L_341:
        /*06f0*/ 	.byte	0x04, 0x12
        /*06f2*/ 	.short	(.L_343 - .L_342)
	.align		4
.L_342:
        /*06f4*/ 	.word	index@(_ZN2at6native27unrolled_elementwise_kernelIZZZNS0_16tanh_kernel_cudaERNS_18TensorIteratorBaseEENKUlvE_clEvENKUlvE1_clEvEUlN3c107complexINS6_4HalfEEEE_St5arrayIPcLm2EELi4E23TrivialOffsetCalculatorILi1EjESF_NS0_6memory12LoadWithCastILi1EEENSG_13StoreWithCastILi1EEEEEviT_T0_T2_T3_T4_T5_)
        /*06f8*/ 	.word	0x00000000


	//----- nvinfo : EIATTR_MIN_STACK_SIZE
	.align		4
.L_343:
        /*06fc*/ 	.byte	0x04, 0x12
        /*06fe*/ 	.short	(.L_345 - .L_344)
	.align		4
.L_344:
        /*0700*/ 	.word	index@(_ZN2at6native18elementwise_kernelILi128ELi2EZNS0_22gpu_kernel_impl_nocastIZZZNS0_16tanh_kernel_cudaERNS_18TensorIteratorBaseEENKUlvE_clEvENKUlvE1_clEvEUlN3c107complexINS7_4HalfEEEE_EEvS4_RKT_EUliE_EEviT1_)
        /*0704*/ 	.word	0x00000000


	//----- nvinfo : EIATTR_MIN_STACK_SIZE
	.align		4
.L_345:
        /*0708*/ 	.byte	0x04, 0x12
        /*070a*/ 	.short	(.L_347 - .L_346)
	.align		4
.L_346:
        /*070c*/ 	.word	index@(_ZN2at6native27unrolled_elementwise_kernelIZZZNS0_16tanh_kernel_cudaERNS_18TensorIteratorBaseEENKUlvE_clEvENKUlvE1_clEvEUlN3c107complexINS6_4HalfEEEE_St5arrayIPcLm2EELi4E23TrivialOffsetCalculatorILi1EjESF_NS0_6memory15LoadWithoutCastENSG_16StoreWithoutCastEEEviT_T0_T2_T3_T4_T5_)
        /*0710*/ 	.word	0x00000000


	//----- nvinfo : EIATTR_MIN_STACK_SIZE
	.align		4
.L_347:
        /*0714*/ 	.byte	0x04, 0x12
        /*0716*/ 	.short	(.L_349 - .L_348)
	.align		4
.L_348:
        /*0718*/ 	.word	index@(_ZN2at6native29vectorized_elementwise_kernelILi2EZZZNS0_16tanh_kernel_cudaERNS_18TensorIteratorBaseEENKUlvE_clEvENKUlvE1_clEvEUlN3c107complexINS6_4HalfEEEE_St5arrayIPcLm2EEEEviT0_T1_)
        /*071c*/ 	.word	0x00000000


	//----- nvinfo : EIATTR_MIN_STACK_SIZE
	.align		4
.L_349:
        /*0720*/ 	.byte	0x04, 0x12
        /*0722*/ 	.short	(.L_351 - .L_350)
	.align		4
.L_350:
        /*0724*/ 	.word	index@(_ZN2at6native29vectorized_elementwise_kernelILi4EZZZNS0_16tanh_kernel_cudaERNS_18TensorIteratorBaseEENKUlvE_clEvENKUlvE1_clEvEUlN3c107complexINS6_4HalfEEEE_St5arrayIPcLm2EEEEviT0_T1_)
        /*0728*/ 	.word	0x00000000


	//----- nvinfo : EIATTR_MIN_STACK_SIZE
	.align		4
.L_351:
        /*072c*/ 	.byte	0x04, 0x12
        /*072e*/ 	.short	(.L_353 - .L_352)
	.align		4
.L_352:
        /*0730*/ 	.word	index@(_ZN2at6native29vectorized_elementwise_kernelILi8EZZZNS0_16tanh_kernel_cudaERNS_18TensorIteratorBaseEENKUlvE_clEvENKUlvE1_clEvEUlN3c107complexINS6_4HalfEEEE_St5arrayIPcLm2EEEEviT0_T1_)
        /*0734*/ 	.word	0x00000000


	//----- nvinfo : EIATTR_MIN_STACK_SIZE
	.align		4
.L_353:
        /*0738*/ 	.byte	0x04, 0x12
        /*073a*/ 	.short	(.L_355 - .L_354)
	.align		4
.L_354:
        /*073c*/ 	.word	index@(_ZN2at6native18elementwise_kernelILi128ELi4EZNS0_15gpu_kernel_implIZZZNS0_16tanh_kernel_cudaERNS_18TensorIteratorBaseEENKUlvE_clEvENKUlvE0_clEvEUlN3c107complexIfEEE_EEvS4_RKT_EUliE_EEviT1_)
        /*0740*/ 	.word	0x00000000


	//----- nvinfo : EIATTR_MIN_STACK_SIZE
	.align		4
.L_355:
        /*0744*/ 	.byte	0x04, 0x12
        /*0746*/ 	.short	(.L_357 - .L_356)
	.align		4
.L_356:
        /*0748*/ 	.word	index@(_ZN2at6native27unrolled_elementwise_kernelIZZZNS0_16tanh_kernel_cudaERNS_18TensorIteratorBaseEENKUlvE_clEvENKUlvE0_clEvEUlN3c107complexIfEEE_St5arrayIPcLm2EELi4E23TrivialOffsetCalculatorILi1EjESE_NS0_6memory12LoadWithCastILi1EEENSF_13StoreWithCastILi1EEEEEviT_T0_T2_T3_T4_T5_)
        /*074c*/ 	.word	0x00000000


	//----- nvinfo : EIATTR_MIN_STACK_SIZE
	.align		4
.L_357:
        /*0750*/ 	.byte	0x04, 0x12
        /*0752*/ 	.short	(.L_359 - .L_358)
	.align		4
.L_358:
        /*0754*/ 	.word	index@(_ZN2at6native18elementwise_kernelILi128ELi2EZNS0_22gpu_kernel_impl_nocastIZZZNS0_16tanh_kernel_cudaERNS_18TensorIteratorBaseEENKUlvE_clEvENKUlvE0_clEvEUlN3c107complexIfEEE_EEvS4_RKT_EUliE_EEviT1_)
        /*0758*/ 	.word	0x00000000


	//----- nvinfo : EIATTR_MIN_STACK_SIZE
	.align		4
.L_359:
        /*075c*/ 	.byte	0x04, 0x12
        /*075e*/ 	.short	(.L_361 - .L_360)
	.align		4
.L_360:
        /*0760*/ 	.word	index@(_ZN2at6native27unrolled_elementwise_kernelIZZZNS0_16tanh_kernel_cudaERNS_18TensorIteratorBaseEENKUlvE_clEvENKUlvE0_clEvEUlN3c107complexIfEEE_St5arrayIPcLm2EELi4E23TrivialOffsetCalculatorILi1EjESE_NS0_6memory15LoadWithoutCastENSF_16StoreWithoutCastEEEviT_T0_T2_T3_T4_T5_)
        /*0764*/ 	.word	0x00000000


	//----- nvinfo : EIATTR_MIN_STACK_SIZE
	.align		4
.L_361:
        /*0768*/ 	.byte	0x04, 0x12
        /*076a*/ 	.short	(.L_363 - .L_362)
	.align		4
.L_362:
        /*076c*/ 	.word	index@(_ZN2at6native29vectorized_elementwise_kernelILi2EZZZNS0_16tanh_kernel_cudaERNS_18TensorIteratorBaseEENKUlvE_clEvENKUlvE0_clEvEUlN3c107complexIfEEE_St5arrayIPcLm2EEEEviT0_T1_)
        /*0770*/ 	.word	0x00000000


	//----- nvinfo : EIATTR_MIN_STACK_SIZE
	.align		4
.L_363:
        /*0774*/ 	.byte	0x04, 0x12
        /*0776*/ 	.short	(.L_365 - .L_364)
	.align		4
.L_364:
        /*0778*/ 	.word	index@(_ZN2at6native29vectorized_elementwise_kernelILi4EZZZNS0_16tanh_kernel_cudaERNS_18TensorIteratorBaseEENKUlvE_clEvENKUlvE0_clEvEUlN3c107complexIfEEE_St5arrayIPcLm2EEEEviT0_T1_)
        /*077c*/ 	.word	0x00000000


	//----- nvinfo : EIATTR_MIN_STACK_SIZE
	.align		4
.L_365:
        /*0780*/ 	.byte	0x04, 0x12
        /*0782*/ 	.short	(.L_367 - .L_366)
	.align		4
.L_366:
        /*0784*/ 	.word	index@(_ZN2at6native29vectorized_elementwise_kernelILi8EZZZNS0_16tanh_kernel_cudaERNS_18TensorIteratorBaseEENKUlvE_clEvENKUlvE0_clEvEUlN3c107complexIfEEE_St5arrayIPcLm2EEEEviT0_T1_)
        /*0788*/ 	.word	0x00000000


	//----- nvinfo : EIATTR_MIN_STACK_SIZE
	.align		4
.L_367:
        /*078c*/ 	.byte	0x04, 0x12
        /*078e*/ 	.short	(.L_369 - .L_368)
	.align		4
.L_368:
        /*0790*/ 	.word	index@(_ZN2at6native18elementwise_kernelILi128ELi4EZNS0_15gpu_kernel_implIZZZNS0_16tanh_kernel_cudaERNS_18TensorIteratorBaseEENKUlvE_clEvENKUlvE_clEvEUlN3c107complexIdEEE_EEvS4_RKT_EUliE_EEviT1_)
        /*0794*/ 	.word	0x00000028


	//----- nvinfo : EIATTR_MIN_STACK_SIZE
	.align		4
.L_369:
        /*0798*/ 	.byte	0x04, 0x12
        /*079a*/ 	.short	(.L_371 - .L_370)
	.align		4
.L_370:
        /*079c*/ 	.word	index@(_ZN2at6native27unrolled_elementwise_kernelIZZZNS0_16tanh_kernel_cudaERNS_18TensorIteratorBaseEENKUlvE_clEvENKUlvE_clEvEUlN3c107complexIdEEE_St5arrayIPcLm2EELi4E23TrivialOffsetCalculatorILi1EjESE_NS0_6memory12LoadWithCastILi1EEENSF_13StoreWithCastILi1EEEEEviT_T0_T2_T3_T4_T5_)
        /*07a0*/ 	.word	0x00000028


	//----- nvinfo : EIATTR_MIN_STACK_SIZE
	.align		4
.L_371:
        /*07a4*/ 	.byte	0x04, 0x12
        /*07a6*/ 	.short	(.L_373 - .L_372)
	.align		4
.L_372:
        /*07a8*/ 	.word	index@(_ZN2at6native18elementwise_kernelILi128ELi2EZNS0_22gpu_kernel_impl_nocastIZZZNS0_16tanh_kernel_cudaERNS_18TensorIteratorBaseEENKUlvE_clEvENKUlvE_clEvEUlN3c107complexIdEEE_EEvS4_RKT_EUliE_EEviT1_)
        /*07ac*/ 	.word	0x00000028


	//----- nvinfo : EIATTR_MIN_STACK_SIZE
	.align		4
.L_373:
        /*07b0*/ 	.byte	0x04, 0x12
        /*07b2*/ 	.short	(.L_375 - .L_374)
	.align		4
.L_374:
        /*07b4*/ 	.word	index@(_ZN2at6native27unrolled_elementwise_kernelIZZZNS0_16tanh_kernel_cudaERNS_18TensorIteratorBaseEENKUlvE_clEvENKUlvE_clEvEUlN3c107complexIdEEE_St5arrayIPcLm2EELi4E23TrivialOffsetCalculatorILi1EjESE_NS0_6memory15LoadWithoutCastENSF_16StoreWithoutCastEEEviT_T0_T2_T3_T4_T5_)
        /*07b8*/ 	.word	0x00000028


	//----- nvinfo : EIATTR_MIN_STACK_SIZE
	.align		4
.L_375:
        /*07bc*/ 	.byte	0x04, 0x12
        /*07be*/ 	.short	(.L_377 - .L_376)
	.align		4
.L_376:
        /*07c0*/ 	.word	index@(_ZN2at6native29vectorized_elementwise_kernelILi2EZZZNS0_16tanh_kernel_cudaERNS_18TensorIteratorBaseEENKUlvE_clEvENKUlvE_clEvEUlN3c107complexIdEEE_St5arrayIPcLm2EEEEviT0_T1_)
        /*07c4*/ 	.word	0x00000028


	//----- nvinfo : EIATTR_MIN_STACK_SIZE
	.align		4
.L_377:
        /*07c8*/ 	.byte	0x04, 0x12
        /*07ca*/ 	.short	(.L_379 - .L_378)
	.align		4
.L_378:
        /*07cc*/ 	.word	index@(_ZN2at6native29vectorized_elementwise_kernelILi4EZZZNS0_16tanh_kernel_cudaERNS_18TensorIteratorBaseEENKUlvE_clEvENKUlvE_clEvEUlN3c107complexIdEEE_St5arrayIPcLm2EEEEviT0_T1_)
        /*07d0*/ 	.word	0x00000028


	//----- nvinfo : EIATTR_MIN_STACK_SIZE
	.align		4
.L_379:
        /*07d4*/ 	.byte	0x04, 0x12
        /*07d6*/ 	.short	(.L_381 - .L_380)
	.align		4
.L_380:
        /*07d8*/ 	.word	index@(_ZN2at6native29vectorized_elementwise_kernelILi8EZZZNS0_16tanh_kernel_cudaERNS_18TensorIteratorBaseEENKUlvE_clEvENKUlvE_clEvEUlN3c107complexIdEEE_St5arrayIPcLm2EEEEviT0_T1_)
        /*07dc*/ 	.word	0x00000028
.L_381:


//--------------------- .nv.compat                --------------------------
	.section	.nv.compat,"",@"SHT_CUDA_COMPAT_INFO"
	.align	4
        /*0000*/ 	.byte	0x02, 0x09, 0x00, 0x00, 0x02, 0x02, 0x01, 0x00, 0x02, 0x05, 0x05, 0x00, 0x03, 0x07, 0x01, 0x01
        /*0010*/ 	.byte	0x02, 0x03, 0x00, 0x00, 0x02, 0x06, 0x01, 0x00, 0x04, 0x0b, 0x08, 0x00, 0x00, 0x00, 0x00, 0x00
        /*0020*/ 	.byte	0x00, 0x00, 0x00, 0x00


//--------------------- .nv.info._ZN2at6native18elementwise_kernelILi128ELi4EZNS0_15gpu_kernel_implIZZZNS0_16tanh_kernel_cudaERNS_18TensorIteratorBaseEENKUlvE0_clEvENKUlvE2_clEvEUlN3c108BFloat16EE_EEvS4_RKT_EUliE_EEviT1_ --------------------------
	.section	.nv.info._ZN2at6native18elementwise_kernelILi128ELi4EZNS0_15gpu_kernel_implIZZZNS0_16tanh_kernel_cudaERNS_18TensorIteratorBaseEENKUlvE0_clEvENKUlvE2_clEvEUlN3c108BFloat16EE_EEvS4_RKT_EUliE_EEviT1_,"",@"SHT_CUDA_INFO"
	.sectionflags	@""
	.align	4


	//----- nvinfo : EIATTR_CUDA_API_VERSION
	.align		4
        /*0000*/ 	.byte	0x04, 0x37
        /*0002*/ 	.short	(.L_383 - .L_382)
.L_382:
        /*0004*/ 	.word	0x00000082


	//----- nvinfo : EIATTR_KPARAM_INFO
	.align		4
.L_383:
        /*0008*/ 	.byte	0x04, 0x17
        /*000a*/ 	.short	(.L_385 - .L_384)
.L_384:
        /*000c*/ 	.word	0x00000000
        /*0010*/ 	.short	0x0001
        /*0012*/ 	.short	0x0008
        /*0014*/ 	.byte	0x00, 0xf0, 0x61, 0x08


	//----- nvinfo : EIATTR_KPARAM_INFO
	.align		4
.L_385:
        /*0018*/ 	.byte	0x04, 0x17
        /*001a*/ 	.short	(.L_387 - .L_386)
.L_386:
        /*001c*/ 	.word	0x00000000
        /*0020*/ 	.short	0x0000
        /*0022*/ 	.short	0x0000
        /*0024*/ 	.byte	0x00, 0xf0, 0x11, 0x00


	//----- nvinfo : EIATTR_SPARSE_MMA_MASK
	.align		4
.L_387:
        /*0028*/ 	.byte	0x03, 0x50
        /*002a*/ 	.short	0x0000


	//----- nvinfo : EIATTR_MAXREG_COUNT
	.align		4
        /*002c*/ 	.byte	0x03, 0x1b
        /*002e*/ 	.short	0x0080


	//----- nvinfo : EIATTR_EXTERNS
	.align		4
        /*0030*/ 	.byte	0x04, 0x0f
        /*0032*/ 	.short	(.L_389 - .L_388)


	//   ....[0]....
	.align		4
.L_388:
        /*0034*/ 	.word	index@(__assertfail)


	//----- nvinfo : EIATTR_MERCURY_ISA_VERSION
	.align		4
.L_389:
        /*0038*/ 	.byte	0x03, 0x5f
        /*003a*/ 	.short	0x0101


	//----- nvinfo : EIATTR_SYSCALL_OFFSETS
	.align		4
        /*003c*/ 	.byte	0x04, 0x46
        /*003e*/ 	.short	(.L_391 - .L_390)


	//   ....[0]....
.L_390:
        /*0040*/ 	.word	0x000022d0


	//   ....[1]....
        /*0044*/ 	.word	0x00003260


	//   ....[2]....
        /*0048*/ 	.word	0x00005590


	//   ....[3]....
        /*004c*/ 	.word	0x00006520


	//   ....[4]....
        /*0050*/ 	.word	0x00008840


	//   ....[5]....
        /*0054*/ 	.word	0x000097d0


	//   ....[6]....
        /*0058*/ 	.word	0x0000bae0


	//   ....[7]....
        /*005c*/ 	.word	0x0000ca70


	//----- nvinfo : EIATTR_EXIT_INSTR_OFFSETS
	.align		4
.L_391:
        /*0060*/ 	.byte	0x04, 0x1c
        /*0062*/ 	.short	(.L_393 - .L_392)


	//   ....[0]....
.L_392:
        /*0064*/ 	.word	0x000098a0


	//   ....[1]....
        /*0068*/ 	.word	0x0000bca0


	//   ....[2]....
        /*006c*/ 	.word	0x0000bce0


	//   ....[3]....
        /*0070*/ 	.word	0x0000bd80


	//   ....[4]....
        /*0074*/ 	.word	0x0000bdc0


	//   ....[5]....
        /*0078*/ 	.word	0x0000be00


	//   ....[6]....
        /*007c*/ 	.word	0x0000be90


	//   ....[7]....
        /*0080*/ 	.word	0x0000bed0


	//   ....[8]....
        /*0084*/ 	.word	0x0000bf70


	//   ....[9]....
        /*0088*/ 	.word	0x0000bfc0


	//   ....[10]....
        /*008c*/ 	.word	0x0000c010


	//   ....[11]....
        /*0090*/ 	.word	0x0000c0e0


	//   ....[12]....
        /*0094*/ 	.word	0x0000c140


	//   ....[13]....
        /*0098*/ 	.word	0x0000c2d0


	//   ....[14]....
        /*009c*/ 	.word	0x0000c430


	//   ....[15]....
        /*00a0*/ 	.word	0x0000c450


	//   ....[16]....
        /*00a4*/ 	.word	0x0000c510


	//   ....[17]....
        /*00a8*/ 	.word	0x0000c690


	//   ....[18]....
        /*00ac*/ 	.word	0x0000c810


	//   ....[19]....
        /*00b0*/ 	.word	0x0000c970


	//   ....[20]....
        /*00b4*/ 	.word	0x0000ca80


	//   ....[21]....
        /*00b8*/ 	.word	0x0000cac0


	//   ....[22]....
        /*00bc*/ 	.word	0x0000cb00


	//----- nvinfo : EIATTR_MAX_THREADS
	.align		4
.L_393:
        /*00c0*/ 	.byte	0x04, 0x05
        /*00c2*/ 	.short	(.L_395 - .L_394)
.L_394:
        /*00c4*/ 	.word	0x00000080
        /*00c8*/ 	.word	0x00000001
        /*00cc*/ 	.word	0x00000001


	//----- nvinfo : EIATTR_CRS_STACK_SIZE
	.align		4
.L_395:
        /*00d0*/ 	.byte	0x04, 0x1e
        /*00d2*/ 	.short	(.L_397 - .L_396)
.L_396:
        /*00d4*/ 	.word	0x00000000


	//----- nvinfo : EIATTR_CBANK_PARAM_SIZE
	.align		4
.L_397:
        /*00d8*/ 	.byte	0x03, 0x19
        /*00da*/ 	.short	0x0220


	//----- nvinfo : EIATTR_PARAM_CBANK
	.align		4
        /*00dc*/ 	.byte	0x04, 0x0a
        /*00de*/ 	.short	(.L_399 - .L_398)
	.align		4
.L_398:
        /*00e0*/ 	.word	index@(.nv.constant0._ZN2at6native18elementwise_kernelILi128ELi4EZNS0_15gpu_kernel_implIZZZNS0_16tanh_kernel_cudaERNS_18TensorIteratorBaseEENKUlvE0_clEvENKUlvE2_clEvEUlN3c108BFloat16EE_EEvS4_RKT_EUliE_EEviT1_)
        /*00e4*/ 	.short	0x0210
        /*00e6*/ 	.short	0x0220


	//----- nvinfo : EIATTR_SW_WAR
	.align		4
.L_399:
        /*00e8*/ 	.byte	0x04, 0x36
        /*00ea*/ 	.short	(.L_401 - .L_400)
.L_400:
        /*00ec*/ 	.word	0x00000008
.L_401:


//--------------------- .nv.info._ZN2at6native27unrolled_elementwise_kernelIZZZNS0_16tanh_kernel_cudaERNS_18TensorIteratorBaseEENKUlvE0_clEvENKUlvE2_clEvEUlN3c108BFloat16EE_St5arrayIPcLm2EELi4E23TrivialOffsetCalculatorILi1EjESD_NS0_6memory12LoadWithCastILi1EEENSE_13StoreWithCastILi1EEEEEviT_T0_T2_T3_T4_T5_ --------------------------
	.section	.nv.info._ZN2at6native27unrolled_elementwise_kernelIZZZNS0_16tanh_kernel_cudaERNS_18TensorIteratorBaseEENKUlvE0_clEvENKUlvE2_clEvEUlN3c108BFloat16EE_St5arrayIPcLm2EELi4E23TrivialOffsetCalculatorILi1EjESD_NS0_6memory12LoadWithCastILi1EEENSE_13StoreWithCastILi1EEEEEviT_T0_T2_T3_T4_T5_,"",@"SHT_CUDA_INFO"
	.sectionflags	@""
	.align	4


	//----- nvinfo : EIATTR_CUDA_API_VERSION
	.align		4
        /*0000*/ 	.byte	0x04, 0x37
        /*0002*/ 	.short	(.L_403 - .L_402)
.L_402:
        /*0004*/ 	.word	0x00000082


	//----- nvinfo : EIATTR_KPARAM_INFO
	.align		4
.L_403:
        /*0008*/ 	.byte	0x04, 0x17
        /*000a*/ 	.short	(.L_405 - .L_404)
.L_404:
        /*000c*/ 	.word	0x00000000
        /*0010*/ 	.short	0x0006
        /*0012*/ 	.short	0x0024
        /*0014*/ 	.byte	0x00, 0xf0, 0x21, 0x00


	//----- nvinfo : EIATTR_KPARAM_INFO
	.align		4
.L_405:
        /*0018*/ 	.byte	0x04, 0x17
        /*001a*/ 	.short	(.L_407 - .L_406)
.L_406:
        /*001c*/ 	.word	0x00000000
        /*0020*/ 	.short	0x0005
        /*0022*/ 	.short	0x001c
        /*0024*/ 	.byte	0x00, 0xf0, 0x21, 0x00


	//----- nvinfo : EIATTR_KPARAM_INFO
	.align		4
.L_407:
        /*0028*/ 	.byte	0x04, 0x17
        /*002a*/ 	.short	(.L_409 - .L_408)
.L_408:
        /*002c*/ 	.word	0x00000000
        /*0030*/ 	.short	0x0004
        /*0032*/ 	.short	0x0019
        /*0034*/ 	.byte	0x00, 0xf0, 0x05, 0x00


	//----- nvinfo : EIATTR_KPARAM_INFO
	.align		4
.L_409:
        /*0038*/ 	.byte	0x04, 0x17
        /*003a*/ 	.short	(.L_411 - .L_410)
.L_410:
        /*003c*/ 	.word	0x00000000
        /*0040*/ 	.short	0x0003
        /*0042*/ 	.short	0x0018
        /*0044*/ 	.byte	0x00, 0xf0, 0x05, 0x00


	//----- nvinfo : EIATTR_KPARAM_INFO
	.align		4
.L_411:
        /*0048*/ 	.byte	0x04, 0x17
        /*004a*/ 	.short	(.L_413 - .L_412)
.L_412:
        /*004c*/ 	.word	0x00000000
        /*0050*/ 	.short	0x0002
        /*0052*/ 	.short	0x0008
        /*0054*/ 	.byte	0x00, 0xf0, 0x41, 0x00


	//----- nvinfo : EIATTR_KPARAM_INFO
	.align		4
.L_413:
        /*0058*/ 	.byte	0x04, 0x17
        /*005a*/ 	.short	(.L_415 - .L_414)
.L_414:
        /*005c*/ 	.word	0x00000000
        /*0060*/ 	.short	0x0001
        /*0062*/ 	.short	0x0004
        /*0064*/ 	.byte	0x00, 0xf0, 0x05, 0x00


	//----- nvinfo : EIATTR_KPARAM_INFO
	.align		4
.L_415:
        /*0068*/ 	.byte	0x04, 0x17
        /*006a*/ 	.short	(.L_417 - .L_416)
.L_416:
        /*006c*/ 	.word	0x00000000
        /*0070*/ 	.short	0x0000
        /*0072*/ 	.short	0x0000
        /*0074*/ 	.byte	0x00, 0xf0, 0x11, 0x00


	//----- nvinfo : EIATTR_SPARSE_MMA_MASK
	.align		4
.L_417:
        /*0078*/ 	.byte	0x03, 0x50
        /*007a*/ 	.short	0x0000


	//----- nvinfo : EIATTR_MAXREG_COUNT
	.align		4
        /*007c*/ 	.byte	0x03, 0x1b
        /*007e*/ 	.short	0x00ff


	//----- nvinfo : EIATTR_EXTERNS
	.align		4
        /*0080*/ 	.byte	0x04, 0x0f
        /*0082*/ 	.short	(.L_419 - .L_418)


	//   ....[0]....
	.align		4
.L_418:
        /*0084*/ 	.word	index@(__assertfail)


	//----- nvinfo : EIATTR_MERCURY_ISA_VERSION
	.align		4
.L_419:
        /*0088*/ 	.byte	0x03, 0x5f
        /*008a*/ 	.short	0x0101


	//----- nvinfo : EIATTR_SYSCALL_OFFSETS
	.align		4
        /*008c*/ 	.byte	0x04, 0x46
        /*008e*/ 	.short	(.L_421 - .L_420)


	//   ....[0]....
.L_420:
        /*0090*/ 	.word	0x000010e0


	//   ....[1]....
        /*0094*/ 	.word	0x00002220


	//   ....[2]....
        /*0098*/ 	.word	0x00003370


	//   ....[3]....
        /*009c*/ 	.word	0x00004490


	//   ....[4]....
        /*00a0*/ 	.word	0x00005720


	//   ....[5]....
        /*00a4*/ 	.word	0x00006740


	//   ....[6]....
        /*00a8*/ 	.word	0x00007720


	//   ....[7]....
        /*00ac*/ 	.word	0x00008700


	//----- nvinfo : EIATTR_EXIT_INSTR_OFFSETS
	.align		4
.L_421:
        /*00b0*/ 	.byte	0x04, 0x1c
        /*00b2*/ 	.short	(.L_423 - .L_422)


	//   ....[0]....
.L_422:
        /*00b4*/ 	.word	0x000077e0


	//   ....[1]....
        /*00b8*/ 	.word	0x00007930


	//   ....[2]....
        /*00bc*/ 	.word	0x00007970


	//   ....[3]....
        /*00c0*/ 	.word	0x00007a10


	//   ....[4]....
        /*00c4*/ 	.word	0x00007a50


	//   ....[5]....
        /*00c8*/ 	.word	0x00007a90


	//   ....[6]....
        /*00cc*/ 	.word	0x00007b20


	//   ....[7]....
        /*00d0*/ 	.word	0x00007b60


	//   ....[8]....
        /*00d4*/ 	.word	0x00007c00


	//   ....[9]....
        /*00d8*/ 	.word	0x00007c50


	//   ....[10]....
        /*00dc*/ 	.word	0x00007ca0


	//   ....[11]....
        /*00e0*/ 	.word	0x00007d70


	//   ....[12]....
        /*00e4*/ 	.word	0x00007dd0


	//   ....[13]....
        /*00e8*/ 	.word	0x00007f60


	//   ....[14]....
        /*00ec*/ 	.word	0x000080c0


	//   ....[15]....
        /*00f0*/ 	.word	0x000080e0


	//   ....[16]....
        /*00f4*/ 	.word	0x000081a0


	//   ....[17]....
        /*00f8*/ 	.word	0x00008320


	//   ....[18]....
        /*00fc*/ 	.word	0x000084a0


	//   ....[19]....
        /*0100*/ 	.word	0x00008600


	//   ....[20]....
        /*0104*/ 	.word	0x00008710


	//   ....[21]....
        /*0108*/ 	.word	0x00008750


	//   ....[22]....
        /*010c*/ 	.word	0x00008790


	//----- nvinfo : EIATTR_MAX_THREADS
	.align		4
.L_423:
        /*0110*/ 	.byte	0x04, 0x05
        /*0112*/ 	.short	(.L_425 - .L_424)
.L_424:
        /*0114*/ 	.word	0x00000080
        /*0118*/ 	.word	0x00000001
        /*011c*/ 	.word	0x00000001


	//----- nvinfo : EIATTR_CRS_STACK_SIZE
	.align		4
.L_425:
        /*0120*/ 	.byte	0x04, 0x1e
        /*0122*/ 	.short	(.L_427 - .L_426)
.L_426:
        /*0124*/ 	.word	0x00000000


	//----- nvinfo : EIATTR_CBANK_PARAM_SIZE
	.align		4
.L_427:
        /*0128*/ 	.byte	0x03, 0x19
        /*012a*/ 	.short	0x002c


	//----- nvinfo : EIATTR_PARAM_CBANK
	.align		4
        /*012c*/ 	.byte	0x04, 0x0a
        /*012e*/ 	.short	(.L_429 - .L_428)
	.align		4
.L_428:
        /*0130*/ 	.word	index@(.nv.constant0._ZN2at6native27unrolled_elementwise_kernelIZZZNS0_16tanh_kernel_cudaERNS_18TensorIteratorBaseEENKUlvE0_clEvENKUlvE2_clEvEUlN3c108BFloat16EE_St5arrayIPcLm2EELi4E23TrivialOffsetCalculatorILi1EjESD_NS0_6memory12LoadWithCastILi1EEENSE_13StoreWithCastILi1EEEEEviT_T0_T2_T3_T4_T5_)
        /*0134*/ 	.short	0x0210
        /*0136*/ 	.short	0x002c


	//----- nvinfo : EIATTR_SW_WAR
	.align		4
.L_429:
        /*0138*/ 	.byte	0x04, 0x36
        /*013a*/ 	.short	(.L_431 - .L_430)
.L_430:
        /*013c*/ 	.word	0x00000008
.L_431:


//--------------------- .nv.info._ZN2at6native18elementwise_kernelILi128ELi4EZNS0_22gpu_kernel_impl_nocastIZZZNS0_16tanh_kernel_cudaERNS_18TensorIteratorBaseEENKUlvE0_clEvENKUlvE2_clEvEUlN3c108BFloat16EE_EEvS4_RKT_EUliE_EEviT1_ --------------------------
	.section	.nv.info._ZN2at6native18elementwise_kernelILi128ELi4EZNS0_22gpu_kernel_impl_nocastIZZZNS0_16tanh_kernel_cudaERNS_18TensorIteratorBaseEENKUlvE0_clEvENKUlvE2_clEvEUlN3c108BFloat16EE_EEvS4_RKT_EUliE_EEviT1_,"",@"SHT_CUDA_INFO"
	.sectionflags	@""
	.align	4


	//----- nvinfo : EIATTR_CUDA_API_VERSION
	.align		4
        /*0000*/ 	.byte	0x04, 0x37
        /*0002*/ 	.short	(.L_433 - .L_432)
.L_432:
        /*0004*/ 	.word	0x00000082


	//----- nvinfo : EIATTR_KPARAM_INFO
	.align		4
.L_433:
        /*0008*/ 	.byte	0x04, 0x17
        /*000a*/ 	.short	(.L_435 - .L_434)
.L_434:
        /*000c*/ 	.word	0x00000000
        /*0010*/ 	.short	0x0001
        /*0012*/ 	.short	0x0008
        /*0014*/ 	.byte	0x00, 0xf0, 0x61, 0x08


	//----- nvinfo : EIATTR_KPARAM_INFO
	.align		4
.L_435:
        /*0018*/ 	.byte	0x04, 0x17
        /*001a*/ 	.short	(.L_437 - .L_436)
.L_436:
        /*001c*/ 	.word	0x00000000
        /*0020*/ 	.short	0x0000
        /*0022*/ 	.short	0x0000
        /*0024*/ 	.byte	0x00, 0xf0, 0x11, 0x00


	//----- nvinfo : EIATTR_SPARSE_MMA_MASK
	.align		4
.L_437:
        /*0028*/ 	.byte	0x03, 0x50
        /*002a*/ 	.short	0x0000


	//----- nvinfo : EIATTR_MAXREG_COUNT
	.align		4
        /*002c*/ 	.byte	0x03, 0x1b
        /*002e*/ 	.short	0x0080


	//----- nvinfo : EIATTR_MERCURY_ISA_VERSION
	.align		4
        /*0030*/ 	.byte	0x03, 0x5f
        /*0032*/ 	.short	0x0101


	//----- nvinfo : EIATTR_EXIT_INSTR_OFFSETS
	.align		4
        /*0034*/ 	.byte	0x04, 0x1c
        /*0036*/ 	.short	(.L_439 - .L_438)


	//   ....[0]....
.L_438:
        /*0038*/ 	.word	0x00003bf0


	//   ....[1]....
        /*003c*/ 	.word	0x00004f90


	//----- nvinfo : EIATTR_MAX_THREADS
	.align		4
.L_439:
        /*0040*/ 	.byte	0x04, 0x05
        /*0042*/ 	.short	(.L_441 - .L_440)
.L_440:
        /*0044*/ 	.word	0x00000080
        /*0048*/ 	.word	0x00000001
        /*004c*/ 	.word	0x00000001


	//----- nvinfo : EIATTR_CRS_STACK_SIZE
	.align		4
.L_441:
        /*0050*/ 	.byte	0x04, 0x1e
        /*0052*/ 	.short	(.L_443 - .L_442)
.L_442:
        /*0054*/ 	.word	0x00000000


	//----- nvinfo : EIATTR_CBANK_PARAM_SIZE
	.align		4
.L_443:
        /*0058*/ 	.byte	0x03, 0x19
        /*005a*/ 	.short	0x0220


	//----- nvinfo : EIATTR_PARAM_CBANK
	.align		4
        /*005c*/ 	.byte	0x04, 0x0a
        /*005e*/ 	.short	(.L_445 - .L_444)
	.align		4
.L_444:
        /*0060*/ 	.word	index@(.nv.constant0._ZN2at6native18elementwise_kernelILi128ELi4EZNS0_22gpu_kernel_impl_nocastIZZZNS0_16tanh_kernel_cudaERNS_18TensorIteratorBaseEENKUlvE0_clEvENKUlvE2_clEvEUlN3c108BFloat16EE_EEvS4_RKT_EUliE_EEviT1_)
        /*0064*/ 	.short	0x0210
        /*0066*/ 	.short	0x0220


	//----- nvinfo : EIATTR_SW_WAR
	.align		4
.L_445:
        /*0068*/ 	.byte	0x04, 0x36
        /*006a*/ 	.short	(.L_447 - .L_446)
.L_446:
        /*006c*/ 	.word	0x00000008
.L_447:


//--------------------- .nv.info._ZN2at6native27unrolled_elementwise_kernelIZZZNS0_16tanh_kernel_cudaERNS_18TensorIteratorBaseEENKUlvE0_clEvENKUlvE2_clEvEUlN3c108BFloat16EE_St5arrayIPcLm2EELi4E23TrivialOffsetCalculatorILi1EjESD_NS0_6memory15LoadWithoutCastENSE_16StoreWithoutCastEEEviT_T0_T2_T3_T4_T5_ --------------------------
	.section	.nv.info._ZN2at6native27unrolled_elementwise_kernelIZZZNS0_16tanh_kernel_cudaERNS_18TensorIteratorBaseEENKUlvE0_clEvENKUlvE2_clEvEUlN3c108BFloat16EE_St5arrayIPcLm2EELi4E23TrivialOffsetCalculatorILi1EjESD_NS0_6memory15LoadWithoutCastENSE_16StoreWithoutCastEEEviT_T0_T2_T3_T4_T5_,"",@"SHT_CUDA_INFO"
	.sectionflags	@""
	.align	4


	//----- nvinfo : EIATTR_CUDA_API_VERSION
	.align		4
        /*0000*/ 	.byte	0x04, 0x37
        /*0002*/ 	.short	(.L_449 - .L_448)
.L_448:
        /*0004*/ 	.word	0x00000082


	//----- nvinfo : EIATTR_KPARAM_INFO
	.align		4
.L_449:
        /*0008*/ 	.byte	0x04, 0x17
        /*000a*/ 	.short	(.L_451 - .L_450)
.L_450:
        /*000c*/ 	.word	0x00000000
        /*0010*/ 	.short	0x0006
        /*0012*/ 	.short	0x001b
        /*0014*/ 	.byte	0x00, 0xf0, 0x05, 0x00


	//----- nvinfo : EIATTR_KPARAM_INFO
	.align		4
.L_451:
        /*0018*/ 	.byte	0x04, 0x17
        /*001a*/ 	.short	(.L_453 - .L_452)
.L_452:
        /*001c*/ 	.word	0x00000000
        /*0020*/ 	.short	0x0005
        /*0022*/ 	.short	0x001a
        /*0024*/ 	.byte	0x00, 0xf0, 0x05, 0x00


	//----- nvinfo : EIATTR_KPARAM_INFO
	.align		4
.L_453:
        /*0028*/ 	.byte	0x04, 0x17
        /*002a*/ 	.short	(.L_455 - .L_454)
.L_454:
        /*002c*/ 	.word	0x00000000
        /*0030*/ 	.short	0x0004
        /*0032*/ 	.short	0x0019
        /*0034*/ 	.byte	0x00, 0xf0, 0x05, 0x00


	//----- nvinfo : EIATTR_KPARAM_INFO
	.align		4
.L_455:
        /*0038*/ 	.byte	0x04, 0x17
        /*003a*/ 	.short	(.L_457 - .L_456)
.L_456:
        /*003c*/ 	.word	0x00000000
        /*0040*/ 	.short	0x0003
        /*0042*/ 	.short	0x0018
        /*0044*/ 	.byte	0x00, 0xf0, 0x05, 0x00


	//----- nvinfo : EIATTR_KPARAM_INFO
	.align		4
.L_457:
        /*0048*/ 	.byte	0x04, 0x17
        /*004a*/ 	.short	(.L_459 - .L_458)
.L_458:
        /*004c*/ 	.word	0x00000000
        /*0050*/ 	.short	0x0002
        /*0052*/ 	.short	0x0008
        /*0054*/ 	.byte	0x00, 0xf0, 0x41, 0x00


	//----- nvinfo : EIATTR_KPARAM_INFO
	.align		4
.L_459:
        /*0058*/ 	.byte	0x04, 0x17
        /*005a*/ 	.short	(.L_461 - .L_460)
.L_460:
        /*005c*/ 	.word	0x00000000
        /*0060*/ 	.short	0x0001
        /*0062*/ 	.short	0x0004
        /*0064*/ 	.byte	0x00, 0xf0, 0x05, 0x00


	//----- nvinfo : EIATTR_KPARAM_INFO
	.align		4
.L_461:
        /*0068*/ 	.byte	0x04, 0x17
        /*006a*/ 	.short	(.L_463 - .L_462)
.L_462:
        /*006c*/ 	.word	0x00000000
        /*0070*/ 	.short	0x0000
        /*0072*/ 	.short	0x0000
        /*0074*/ 	.byte	0x00, 0xf0, 0x11, 0x00


	//----- nvinfo : EIATTR_SPARSE_MMA_MASK
	.align		4
.L_463:
        /*0078*/ 	.byte	0x03, 0x50
        /*007a*/ 	.short	0x0000


	//----- nvinfo : EIATTR_MAXREG_COUNT
	.align		4
        /*007c*/ 	.byte	0x03, 0x1b
        /*007e*/ 	.short	0x00ff


	//----- nvinfo : EIATTR_MERCURY_ISA_VERSION
	.align		4
        /*0080*/ 	.byte	0x03, 0x5f
        /*0082*/ 	.short	0x0101


	//----- nvinfo : EIATTR_EXIT_INSTR_OFFSETS
	.align		4
        /*0084*/ 	.byte	0x04, 0x1c
        /*0086*/ 	.short	(.L_465 - .L_464)


	//   ....[0]....
.L_464:
        /*0088*/ 	.word	0x00000470


	//   ....[1]....
        /*008c*/ 	.word	0x000004e0


	//----- nvinfo : EIATTR_MAX_THREADS
	.align		4
.L_465:
        /*0090*/ 	.byte	0x04, 0x05
        /*0092*/ 	.short	(.L_467 - .L_466)
.L_466:
        /*0094*/ 	.word	0x00000080
        /*0098*/ 	.word	0x00000001
        /*009c*/ 	.word	0x00000001


	//----- nvinfo : EIATTR_CRS_STACK_SIZE
	.align		4
.L_467:
        /*00a0*/ 	.byte	0x04, 0x1e
        /*00a2*/ 	.short	(.L_469 - .L_468)
.L_468:
        /*00a4*/ 	.word	0x00000000


	//----- nvinfo : EIATTR_CBANK_PARAM_SIZE
	.align		4
.L_469:
        /*00a8*/ 	.byte	0x03, 0x19
        /*00aa*/ 	.short	0x001c


	//----- nvinfo : EIATTR_PARAM_CBANK
	.align		4
        /*00ac*/ 	.byte	0x04, 0x0a
        /*00ae*/ 	.short	(.L_471 - .L_470)
	.align		4
.L_470:
        /*00b0*/ 	.word	index@(.nv.constant0._ZN2at6native27unrolled_elementwise_kernelIZZZNS0_16tanh_kernel_cudaERNS_18TensorIteratorBaseEENKUlvE0_clEvENKUlvE2_clEvEUlN3c108BFloat16EE_St5arrayIPcLm2EELi4E23TrivialOffsetCalculatorILi1EjESD_NS0_6memory15LoadWithoutCastENSE_16StoreWithoutCastEEEviT_T0_T2_T3_T4_T5_)
        /*00b4*/ 	.short	0x0210
        /*00b6*/ 	.short	0x001c


	//----- nvinfo : EIATTR_SW_WAR
	.align		4
.L_471:
        /*00b8*/ 	.byte	0x04, 0x36
        /*00ba*/ 	.short	(.L_473 - .L_472)
.L_472:
        /*00bc*/ 	.word	0x00000008
.L_473:


//--------------------- .nv.info._ZN2at6native29vectorized_elementwise_kernelILi2EZZZNS0_16tanh_kernel_cudaERNS_18TensorIteratorBaseEENKUlvE0_clEvENKUlvE2_clEvEUlN3c108BFloat16EE_St5arrayIPcLm2EEEEviT0_T1_ --------------------------
	.section	.nv.info._ZN2at6native29vectorized_elementwise_kernelILi2EZZZNS0_16tanh_kernel_cudaERNS_18TensorIteratorBaseEENKUlvE0_clEvENKUlvE2_clEvEUlN3c108BFloat16EE_St5arrayIPcLm2EEEEviT0_T1_,"",@"SHT_CUDA_INFO"
	.sectionflags	@""
	.align	4


	//----- nvinfo : EIATTR_CUDA_API_VERSION
	.align		4
        /*0000*/ 	.byte	0x04, 0x37
        /*0002*/ 	.short	(.L_475 - .L_474)
.L_474:
        /*0004*/ 	.word	0x00000082


	//----- nvinfo : EIATTR_KPARAM_INFO
	.align		4
.L_475:
        /*0008*/ 	.byte	0x04, 0x17
        /*000a*/ 	.short	(.L_477 - .L_476)
.L_476:
        /*000c*/ 	.word	0x00000000
        /*0010*/ 	.short	0x0002
        /*0012*/ 	.short	0x0008
        /*0014*/ 	.byte	0x00, 0xf0, 0x41, 0x00


	//----- nvinfo : EIATTR_KPARAM_INFO
	.align		4
.L_477:
        /*0018*/ 	.byte	0x04, 0x17
        /*001a*/ 	.short	(.L_479 - .L_478)
.L_478:
        /*001c*/ 	.word	0x00000000
        /*0020*/ 	.short	0x0001
        /*0022*/ 	.short	0x0004
        /*0024*/ 	.byte	0x00, 0xf0, 0x05, 0x00


	//----- nvinfo : EIATTR_KPARAM_INFO
	.align		4
.L_479:
        /*0028*/ 	.byte	0x04, 0x17
        /*002a*/ 	.short	(.L_481 - .L_480)
.L_480:
        /*002c*/ 	.word	0x00000000
        /*0030*/ 	.short	0x0000
        /*0032*/ 	.short	0x0000
        /*0034*/ 	.byte	0x00, 0xf0, 0x11, 0x00


	//----- nvinfo : EIATTR_SPARSE_MMA_MASK
	.align		4
.L_481:
        /*0038*/ 	.byte	0x03, 0x50
        /*003a*/ 	.short	0x0000


	//----- nvinfo : EIATTR_MAXREG_COUNT
	.align		4
        /*003c*/ 	.byte	0x03, 0x1b
        /*003e*/ 	.short	0x00ff


	//----- nvinfo : EIATTR_MERCURY_ISA_VERSION
	.align		4
        /*0040*/ 	.byte	0x03, 0x5f
        /*0042*/ 	.short	0x0101


	//----- nvinfo : EIATTR_EXIT_INSTR_OFFSETS
	.align		4
        /*0044*/ 	.byte	0x04, 0x1c
        /*0046*/ 	.short	(.L_483 - .L_482)


	//   ....[0]....
.L_482:
        /*0048*/ 	.word	0x000002f0


	//   ....[1]....
        /*004c*/ 	.word	0x00000c40


	//   ....[2]....
        /*0050*/ 	.word	0x00000c90


	//----- nvinfo : EIATTR_MAX_THREADS
	.align		4
.L_483:
        /*0054*/ 	.byte	0x04, 0x05
        /*0056*/ 	.short	(.L_485 - .L_484)
.L_484:
        /*0058*/ 	.word	0x00000080
        /*005c*/ 	.word	0x00000001
        /*0060*/ 	.word	0x00000001


	//----- nvinfo : EIATTR_CRS_STACK_SIZE
	.align		4
.L_485:
        /*0064*/ 	.byte	0x04, 0x1e
        /*0066*/ 	.short	(.L_487 - .L_486)
.L_486:
        /*0068*/ 	.word	0x00000000


	//----- nvinfo : EIATTR_CBANK_PARAM_SIZE
	.align		4
.L_487:
        /*006c*/ 	.byte	0x03, 0x19
        /*006e*/ 	.short	0x0018


	//----- nvinfo : EIATTR_PARAM_CBANK
	.align		4
        /*0070*/ 	.byte	0x04, 0x0a
        /*0072*/ 	.short	(.L_489 - .L_488)
	.align		4
.L_488:
        /*0074*/ 	.word	index@(.nv.constant0._ZN2at6native29vectorized_elementwise_kernelILi2EZZZNS0_16tanh_kernel_cudaERNS_18TensorIteratorBaseEENKUlvE0_clEvENKUlvE2_clEvEUlN3c108BFloat16EE_St5arrayIPcLm2EEEEviT0_T1_)
        /*0078*/ 	.short	0x0210
        /*007a*/ 	.short	0x0018


	//----- nvinfo : EIATTR_SW_WAR
	.align		4
.L_489:
        /*007c*/ 	.byte	0x04, 0x36
        /*007e*/ 	.short	(.L_491 - .L_490)
.L_490:
        /*0080*/ 	.word	0x00000008
.L_491:


//--------------------- .nv.info._ZN2at6native29vectorized_elementwise_kernelILi4EZZZNS0_16tanh_kernel_cudaERNS_18TensorIteratorBaseEENKUlvE0_clEvENKUlvE2_clEvEUlN3c108BFloat16EE_St5arrayIPcLm2EEEEviT0_T1_ --------------------------
	.section	.nv.info._ZN2at6native29vectorized_elementwise_kernelILi4EZZZNS0_16tanh_kernel_cudaERNS_18TensorIteratorBaseEENKUlvE0_clEvENKUlvE2_clEvEUlN3c108BFloat16EE_St5arrayIPcLm2EEEEviT0_T1_,"",@"SHT_CUDA_INFO"
	.sectionflags	@""
	.align	4


	//----- nvinfo : EIATTR_CUDA_API_VERSION
	.align		4
        /*0000*/ 	.byte	0x04, 0x37
        /*0002*/ 	.short	(.L_493 - .L_492)
.L_492:
        /*0004*/ 	.word	0x00000082


	//----- nvinfo : EIATTR_KPARAM_INFO
	.align		4
.L_493:
        /*0008*/ 	.byte	0x04, 0x17
        /*000a*/ 	.short	(.L_495 - .L_494)
.L_494:
        /*000c*/ 	.word	0x00000000
        /*0010*/ 	.short	0x0002
        /*0012*/ 	.short	0x0008
        /*0014*/ 	.byte	0x00, 0xf0, 0x41, 0x00


	//----- nvinfo : EIATTR_KPARAM_INFO
	.align		4
.L_495:
        /*0018*/ 	.byte	0x04, 0x17
        /*001a*/ 	.short	(.L_497 - .L_496)
.L_496:
        /*001c*/ 	.word	0x00000000
        /*0020*/ 	.short	0x0001
        /*0022*/ 	.short	0x0004
        /*0024*/ 	.byte	0x00, 0xf0, 0x05, 0x00


	//----- nvinfo : EIATTR_KPARAM_INFO
	.align		4
.L_497:
        /*0028*/ 	.byte	0x04, 0x17
        /*002a*/ 	.short	(.L_499 - .L_498)
.L_498:
        /*002c*/ 	.word	0x00000000
        /*0030*/ 	.short	0x0000
        /*0032*/ 	.short	0x0000
        /*0034*/ 	.byte	0x00, 0xf0, 0x11, 0x00


	//----- nvinfo : EIATTR_SPARSE_MMA_MASK
	.align		4
.L_499:
        /*0038*/ 	.byte	0x03, 0x50
        /*003a*/ 	.short	0x0000


	//----- nvinfo : EIATTR_MAXREG_COUNT
	.align		4
        /*003c*/ 	.byte	0x03, 0x1b
        /*003e*/ 	.short	0x00ff


	//----- nvinfo : EIATTR_MERCURY_ISA_VERSION
	.align		4
        /*0040*/ 	.byte	0x03, 0x5f
        /*0042*/ 	.short	0x0101


	//----- nvinfo : EIATTR_EXIT_INSTR_OFFSETS
	.align		4
        /*0044*/ 	.byte	0x04, 0x1c
        /*0046*/ 	.short	(.L_501 - .L_500)


	//   ....[0]....
.L_500:
        /*0048*/ 	.word	0x000002b0


	//   ....[1]....
        /*004c*/ 	.word	0x00000c00


	//   ....[2]....
        /*0050*/ 	.word	0x00000c50


	//----- nvinfo : EIATTR_MAX_THREADS
	.align		4
.L_501:
        /*0054*/ 	.byte	0x04, 0x05
        /*0056*/ 	.short	(.L_503 - .L_502)
.L_502:
        /*0058*/ 	.word	0x00000080
        /*005c*/ 	.word	0x00000001
        /*0060*/ 	.word	0x00000001


	//----- nvinfo : EIATTR_CRS_STACK_SIZE
	.align		4
.L_503:
        /*0064*/ 	.byte	0x04, 0x1e
        /*0066*/ 	.short	(.L_505 - .L_504)
.L_504:
        /*0068*/ 	.word	0x00000000


	//----- nvinfo : EIATTR_CBANK_PARAM_SIZE
	.align		4
.L_505:
        /*006c*/ 	.byte	0x03, 0x19
        /*006e*/ 	.short	0x0018


	//----- nvinfo : EIATTR_PARAM_CBANK
	.align		4
        /*0070*/ 	.byte	0x04, 0x0a
        /*0072*/ 	.short	(.L_507 - .L_506)
	.align		4
.L_506:
        /*0074*/ 	.word	index@(.nv.constant0._ZN2at6native29vectorized_elementwise_kernelILi4EZZZNS0_16tanh_kernel_cudaERNS_18TensorIteratorBaseEENKUlvE0_clEvENKUlvE2_clEvEUlN3c108BFloat16EE_St5arrayIPcLm2EEEEviT0_T1_)
        /*0078*/ 	.short	0x0210
        /*007a*/ 	.short	0x0018


	//----- nvinfo : EIATTR_SW_WAR
	.align		4
.L_507:
        /*007c*/ 	.byte	0x04, 0x36
        /*007e*/ 	.short	(.L_509 - .L_508)
.L_508:
        /*0080*/ 	.word	0x00000008
.L_509:


//--------------------- .nv.info._ZN2at6native29vectorized_elementwise_kernelILi8EZZZNS0_16tanh_kernel_cudaERNS_18TensorIteratorBaseEENKUlvE0_clEvENKUlvE2_clEvEUlN3c108BFloat16EE_St5arrayIPcLm2EEEEviT0_T1_ --------------------------
	.section	.nv.info._ZN2at6native29vectorized_elementwise_kernelILi8EZZZNS0_16tanh_kernel_cudaERNS_18TensorIteratorBaseEENKUlvE0_clEvENKUlvE2_clEvEUlN3c108BFloat16EE_St5arrayIPcLm2EEEEviT0_T1_,"",@"SHT_CUDA_INFO"
	.sectionflags	@""
	.align	4


	//----- nvinfo : EIATTR_CUDA_API_VERSION
	.align		4
        /*0000*/ 	.byte	0x04, 0x37
        /*0002*/ 	.short	(.L_511 - .L_510)
.L_510:
        /*0004*/ 	.word	0x00000082


	//----- nvinfo : EIATTR_KPARAM_INFO
	.align		4
.L_511:
        /*0008*/ 	.byte	0x04, 0x17
        /*000a*/ 	.short	(.L_513 - .L_512)
.L_512:
        /*000c*/ 	.word	0x00000000
        /*0010*/ 	.short	0x0002
        /*0012*/ 	.short	0x0008
        /*0014*/ 	.byte	0x00, 0xf0, 0x41, 0x00


	//----- nvinfo : EIATTR_KPARAM_INFO
	.align		4
.L_513:
        /*0018*/ 	.byte	0x04, 0x17
        /*001a*/ 	.short	(.L_515 - .L_514)
.L_514:
        /*001c*/ 	.word	0x00000000
        /*0020*/ 	.short	0x0001
        /*0022*/ 	.short	0x0004
        /*0024*/ 	.byte	0x00, 0xf0, 0x05, 0x00


	//----- nvinfo : EIATTR_KPARAM_INFO
	.align		4
.L_515:
        /*0028*/ 	.byte	0x04, 0x17
        /*002a*/ 	.short	(.L_517 - .L_516)
.L_516:
        /*002c*/ 	.word	0x00000000
        /*0030*/ 	.short	0x0000
        /*0032*/ 	.short	0x0000
        /*0034*/ 	.byte	0x00, 0xf0, 0x11, 0x00


	//----- nvinfo : EIATTR_SPARSE_MMA_MASK
	.align		4
.L_517:
        /*0038*/ 	.byte	0x03, 0x50
        /*003a*/ 	.short	0x0000


	//----- nvinfo : EIATTR_MAXREG_COUNT
	.align		4
        /*003c*/ 	.byte	0x03, 0x1b
        /*003e*/ 	.short	0x00ff


	//----- nvinfo : EIATTR_MERCURY_ISA_VERSION
	.align		4
        /*0040*/ 	.byte	0x03, 0x5f
        /*0042*/ 	.short	0x0101


	//----- nvinfo : EIATTR_EXIT_INSTR_OFFSETS
	.align		4
        /*0044*/ 	.byte	0x04, 0x1c
        /*0046*/ 	.short	(.L_519 - .L_518)


	//   ....[0]....
.L_518:
        /*0048*/ 	.word	0x00000290


	//   ....[1]....
        /*004c*/ 	.word	0x00000be0


	//   ....[2]....
        /*0050*/ 	.word	0x00000c30


	//----- nvinfo : EIATTR_MAX_THREADS
	.align		4
.L_519:
        /*0054*/ 	.byte	0x04, 0x05
        /*0056*/ 	.short	(.L_521 - .L_520)
.L_520:
        /*0058*/ 	.word	0x00000080
        /*005c*/ 	.word	0x00000001
        /*0060*/ 	.word	0x00000001


	//----- nvinfo : EIATTR_CRS_STACK_SIZE
	.align		4
.L_521:
        /*0064*/ 	.byte	0x04, 0x1e
        /*0066*/ 	.short	(.L_523 - .L_522)
.L_522:
        /*0068*/ 	.word	0x00000000


	//----- nvinfo : EIATTR_CBANK_PARAM_SIZE
	.align		4
.L_523:
        /*006c*/ 	.byte	0x03, 0x19
        /*006e*/ 	.short	0x0018


	//----- nvinfo : EIATTR_PARAM_CBANK
	.align		4
        /*0070*/ 	.byte	0x04, 0x0a
        /*0072*/ 	.short	(.L_525 - .L_524)
	.align		4
.L_524:
        /*0074*/ 	.word	index@(.nv.constant0._ZN2at6native29vectorized_elementwise_kernelILi8EZZZNS0_16tanh_kernel_cudaERNS_18TensorIteratorBaseEENKUlvE0_clEvENKUlvE2_clEvEUlN3c108BFloat16EE_St5arrayIPcLm2EEEEviT0_T1_)
        /*0078*/ 	.short	0x0210
        /*007a*/ 	.short	0x0018


	//----- nvinfo : EIATTR_SW_WAR
	.align		4
.L_525:
        /*007c*/ 	.byte	0x04, 0x36
        /*007e*/ 	.short	(.L_527 - .L_526)
.L_526:
        /*0080*/ 	.word	0x00000008
.L_527:


//--------------------- .nv.info._ZN2at6native18elementwise_kernelILi128ELi4EZNS0_15gpu_kernel_implIZZZNS0_16tanh_kernel_cudaERNS_18TensorIteratorBaseEENKUlvE0_clEvENKUlvE1_clEvEUlN3c104HalfEE_EEvS4_RKT_EUliE_EEviT1_ --------------------------
	.section	.nv.info._ZN2at6native18elementwise_kernelILi128ELi4EZNS0_15gpu_kernel_implIZZZNS0_16tanh_kernel_cudaERNS_18TensorIteratorBaseEENKUlvE0_clEvENKUlvE1_clEvEUlN3c104HalfEE_EEvS4_RKT_EUliE_EEviT1_,"",@"SHT_CUDA_INFO"
	.sectionflags	@""
	.align	4


	//----- nvinfo : EIATTR_CUDA_API_VERSION
	.align		4
        /*0000*/ 	.byte	0x04, 0x37
        /*0002*/ 	.short	(.L_529 - .L_528)
.L_528:
        /*0004*/ 	.word	0x00000082


	//----- nvinfo : EIATTR_KPARAM_INFO
	.align		4
.L_529:
        /*0008*/ 	.byte	0x04, 0x17
        /*000a*/ 	.short	(.L_531 - .L_530)
.L_530:
        /*000c*/ 	.word	0x00000000
        /*0010*/ 	.short	0x0001
        /*0012*/ 	.short	0x0008
        /*0014*/ 	.byte	0x00, 0xf0, 0x61, 0x08


	//----- nvinfo : EIATTR_KPARAM_INFO
	.align		4
.L_531:
        /*0018*/ 	.byte	0x04, 0x17
        /*001a*/ 	.short	(.L_533 - .L_532)
.L_532:
        /*001c*/ 	.word	0x00000000
        /*0020*/ 	.short	0x0000
        /*0022*/ 	.short	0x0000
        /*0024*/ 	.byte	0x00, 0xf0, 0x11, 0x00


	//----- nvinfo : EIATTR_SPARSE_MMA_MASK
	.align		4
.L_533:
        /*0028*/ 	.byte	0x03, 0x50
        /*002a*/ 	.short	0x0000


	//----- nvinfo : EIATTR_MAXREG_COUNT
	.align		4
        /*002c*/ 	.byte	0x03, 0x1b
        /*002e*/ 	.short	0x0080


	//----- nvinfo : EIATTR_EXTERNS
	.align		4
        /*0030*/ 	.byte	0x04, 0x0f
        /*0032*/ 	.short	(.L_535 - .L_534)


	//   ....[0]....
	.align		4
.L_534:
        /*0034*/ 	.word	index@(__assertfail)


	//----- nvinfo : EIATTR_MERCURY_ISA_VERSION
	.align		4
.L_535:
        /*0038*/ 	.byte	0x03, 0x5f
        /*003a*/ 	.short	0x0101


	//----- nvinfo : EIATTR_SYSCALL_OFFSETS
	.align		4
        /*003c*/ 	.byte	0x04, 0x46
        /*003e*/ 	.short	(.L_537 - .L_536)


	//   ....[0]....
.L_536:
        /*0040*/ 	.word	0x000022b0


	//   ....[1]....
        /*0044*/ 	.word	0x00003240


	//   ....[2]....
        /*0048*/ 	.word	0x00005550


	//   ....[3]....
        /*004c*/ 	.word	0x000064e0


	//   ....[4]....
        /*0050*/ 	.word	0x000087e0


	//   ....[5]....
        /*0054*/ 	.word	0x00009770


	//   ....[6]....
        /*0058*/ 	.word	0x0000ba60


	//   ....[7]....
        /*005c*/ 	.word	0x0000c9f0


	//----- nvinfo : EIATTR_EXIT_INSTR_OFFSETS
	.align		4
.L_537:
        /*0060*/ 	.byte	0x04, 0x1c
        /*0062*/ 	.short	(.L_539 - .L_538)


	//   ....[0]....
.L_538:
        /*0064*/ 	.word	0x00009840


	//   ....[1]....
        /*0068*/ 	.word	0x0000bc20


	//   ....[2]....
        /*006c*/ 	.word	0x0000bc60


	//   ....[3]....
        /*0070*/ 	.word	0x0000bd00


	//   ....[4]....
        /*0074*/ 	.word	0x0000bd40


	//   ....[5]....
        /*0078*/ 	.word	0x0000bd80


	//   ....[6]....
        /*007c*/ 	.word	0x0000be10


	//   ....[7]....
        /*0080*/ 	.word	0x0000be30


	//   ....[8]....
        /*0084*/ 	.word	0x0000bed0


	//   ....[9]....
        /*0088*/ 	.word	0x0000bf20


	//   ....[10]....
        /*008c*/ 	.word	0x0000bf70


	//   ....[11]....
        /*0090*/ 	.word	0x0000c040


	//   ....[12]....
        /*0094*/ 	.word	0x0000c0a0


	//   ....[13]....
        /*0098*/ 	.word	0x0000c230


	//   ....[14]....
        /*009c*/ 	.word	0x0000c390


	//   ....[15]....
        /*00a0*/ 	.word	0x0000c3d0


	//   ....[16]....
        /*00a4*/ 	.word	0x0000c490


	//   ....[17]....
        /*00a8*/ 	.word	0x0000c610


	//   ....[18]....
        /*00ac*/ 	.word	0x0000c790


	//   ....[19]....
        /*00b0*/ 	.word	0x0000c8f0


	//   ....[20]....
        /*00b4*/ 	.word	0x0000ca00


	//   ....[21]....
        /*00b8*/ 	.word	0x0000ca40


	//   ....[22]....
        /*00bc*/ 	.word	0x0000ca80


	//----- nvinfo : EIATTR_MAX_THREADS
	.align		4
.L_539:
        /*00c0*/ 	.byte	0x04, 0x05
        /*00c2*/ 	.short	(.L_541 - .L_540)
.L_540:
        /*00c4*/ 	.word	0x00000080
        /*00c8*/ 	.word	0x00000001
        /*00cc*/ 	.word	0x00000001


	//----- nvinfo : EIATTR_CRS_STACK_SIZE
	.align		4
.L_541:
        /*00d0*/ 	.byte	0x04, 0x1e
        /*00d2*/ 	.short	(.L_543 - .L_542)
.L_542:
        /*00d4*/ 	.word	0x00000000


	//----- nvinfo : EIATTR_CBANK_PARAM_SIZE
	.align		4
.L_543:
        /*00d8*/ 	.byte	0x03, 0x19
        /*00da*/ 	.short	0x0220


	//----- nvinfo : EIATTR_PARAM_CBANK
	.align		4
        /*00dc*/ 	.byte	0x04, 0x0a
        /*00de*/ 	.short	(.L_545 - .L_544)
	.align		4
.L_544:
        /*00e0*/ 	.word	index@(.nv.constant0._ZN2at6native18elementwise_kernelILi128ELi4EZNS0_15gpu_kernel_implIZZZNS0_16tanh_kernel_cudaERNS_18TensorIteratorBaseEENKUlvE0_clEvENKUlvE1_clEvEUlN3c104HalfEE_EEvS4_RKT_EUliE_EEviT1_)
        /*00e4*/ 	.short	0x0210
        /*00e6*/ 	.short	0x0220


	//----- nvinfo : EIATTR_SW_WAR
	.align		4
.L_545:
        /*00e8*/ 	.byte	0x04, 0x36
        /*00ea*/ 	.short	(.L_547 - .L_546)
.L_546:
        /*00ec*/ 	.word	0x00000008
.L_547:


//--------------------- .nv.info._ZN2at6native27unrolled_elementwise_kernelIZZZNS0_16tanh_kernel_cudaERNS_18TensorIteratorBaseEENKUlvE0_clEvENKUlvE1_clEvEUlN3c104HalfEE_St5arrayIPcLm2EELi4E23TrivialOffsetCalculatorILi1EjESD_NS0_6memory12LoadWithCastILi1EEENSE_13StoreWithCastILi1EEEEEviT_T0_T2_T3_T4_T5_ --------------------------
	.section	.nv.info._ZN2at6native27unrolled_elementwise_kernelIZZZNS0_16tanh_kernel_cudaERNS_18TensorIteratorBaseEENKUlvE0_clEvENKUlvE1_clEvEUlN3c104HalfEE_St5arrayIPcLm2EELi4E23TrivialOffsetCalculatorILi1EjESD_NS0_6memory12LoadWithCastILi1EEENSE_13StoreWithCastILi1EEEEEviT_T0_T2_T3_T4_T5_,"",@"SHT_CUDA_INFO"
	.sectionflags	@""
	.align	4


	//----- nvinfo : EIATTR_CUDA_API_VERSION
	.align		4
        /*0000*/ 	.byte	0x04, 0x37
        /*0002*/ 	.short	(.L_549 - .L_548)
.L_548:
        /*0004*/ 	.word	0x00000082


	//----- nvinfo : EIATTR_KPARAM_INFO
	.align		4
.L_549:
        /*0008*/ 	.byte	0x04, 0x17
        /*000a*/ 	.short	(.L_551 - .L_550)
.L_550:
        /*000c*/ 	.word	0x00000000
        /*0010*/ 	.short	0x0006
        /*0012*/ 	.short	0x0024
        /*0014*/ 	.byte	0x00, 0xf0, 0x21, 0x00


	//----- nvinfo : EIATTR_KPARAM_INFO
	.align		4
.L_551:
        /*0018*/ 	.byte	0x04, 0x17
        /*001a*/ 	.short	(.L_553 - .L_552)
.L_552:
        /*001c*/ 	.word	0x00000000
        /*0020*/ 	.short	0x0005
        /*0022*/ 	.short	0x001c
        /*0024*/ 	.byte	0x00, 0xf0, 0x21, 0x00


	//----- nvinfo : EIATTR_KPARAM_INFO
	.align		4
.L_553:
        /*0028*/ 	.byte	0x04, 0x17
        /*002a*/ 	.short	(.L_555 - .L_554)
.L_554:
        /*002c*/ 	.word	0x00000000
        /*0030*/ 	.short	0x0004
        /*0032*/ 	.short	0x0019
        /*0034*/ 	.byte	0x00, 0xf0, 0x05, 0x00


	//----- nvinfo : EIATTR_KPARAM_INFO
	.align		4
.L_555:
        /*0038*/ 	.byte	0x04, 0x17
        /*003a*/ 	.short	(.L_557 - .L_556)
.L_556:
        /*003c*/ 	.word	0x00000000
        /*0040*/ 	.short	0x0003
        /*0042*/ 	.short	0x0018
        /*0044*/ 	.byte	0x00, 0xf0, 0x05, 0x00


	//----- nvinfo : EIATTR_KPARAM_INFO
	.align		4
.L_557:
        /*0048*/ 	.byte	0x04, 0x17
        /*004a*/ 	.short	(.L_559 - .L_558)
.L_558:
        /*004c*/ 	.word	0x00000000
        /*0050*/ 	.short	0x0002
        /*0052*/ 	.short	0x0008
        /*0054*/ 	.byte	0x00, 0xf0, 0x41, 0x00


	//----- nvinfo : EIATTR_KPARAM_INFO
	.align		4
.L_559:
        /*0058*/ 	.byte	0x04, 0x17
        /*005a*/ 	.short	(.L_561 - .L_560)
.L_560:
        /*005c*/ 	.word	0x00000000
        /*0060*/ 	.short	0x0001
        /*0062*/ 	.short	0x0004
        /*0064*/ 	.byte	0x00, 0xf0, 0x05, 0x00


	//----- nvinfo : EIATTR_KPARAM_INFO
	.align		4
.L_561:
        /*0068*/ 	.byte	0x04, 0x17
        /*006a*/ 	.short	(.L_563 - .L_562)
.L_562:
        /*006c*/ 	.word	0x00000000
        /*0070*/ 	.short	0x0000
        /*0072*/ 	.short	0x0000
        /*0074*/ 	.byte	0x00, 0xf0, 0x11, 0x00


	//----- nvinfo : EIATTR_SPARSE_MMA_MASK
	.align		4
.L_563:
        /*0078*/ 	.byte	0x03, 0x50
        /*007a*/ 	.short	0x0000


	//----- nvinfo : EIATTR_MAXREG_COUNT
	.align		4
        /*007c*/ 	.byte	0x03, 0x1b
        /*007e*/ 	.short	0x00ff


	//----- nvinfo : EIATTR_EXTERNS
	.align		4
        /*0080*/ 	.byte	0x04, 0x0f
        /*0082*/ 	.short	(.L_565 - .L_564)


	//   ....[0]....
	.align		4
.L_564:
        /*0084*/ 	.word	index@(__assertfail)


	//----- nvinfo : EIATTR_MERCURY_ISA_VERSION
	.align		4
.L_565:
        /*0088*/ 	.byte	0x03, 0x5f
        /*008a*/ 	.short	0x0101


	//----- nvinfo : EIATTR_SYSCALL_OFFSETS
	.align		4
        /*008c*/ 	.byte	0x04, 0x46
        /*008e*/ 	.short	(.L_567 - .L_566)


	//   ....[0]....
.L_566:
        /*0090*/ 	.word	0x000010b0


	//   ....[1]....
        /*0094*/ 	.word	0x000021c0


	//   ....[2]....
        /*0098*/ 	.word	0x000032e0


	//   ....[3]....
        /*009c*/ 	.word	0x000043d0


	//   ....[4]....
        /*00a0*/ 	.word	0x00005660


	//   ....[5]....
        /*00a4*/ 	.word	0x00006680


	//   ....[6]....
        /*00a8*/ 	.word	0x00007660


	//   ....[7]....
        /*00ac*/ 	.word	0x00008640


	//----- nvinfo : EIATTR_EXIT_INSTR_OFFSETS
	.align		4
.L_567:
        /*00b0*/ 	.byte	0x04, 0x1c
        /*00b2*/ 	.short	(.L_569 - .L_568)


	//   ....[0]....
.L_568:
        /*00b4*/ 	.word	0x00007720


	//   ....[1]....
        /*00b8*/ 	.word	0x00007870


	//   ....[2]....
        /*00bc*/ 	.word	0x000078b0


	//   ....[3]....
        /*00c0*/ 	.word	0x00007950


	//   ....[4]....
        /*00c4*/ 	.word	0x00007990


	//   ....[5]....
        /*00c8*/ 	.word	0x000079d0


	//   ....[6]....
        /*00cc*/ 	.word	0x00007a60


	//   ....[7]....
        /*00d0*/ 	.word	0x00007a80


	//   ....[8]....
        /*00d4*/ 	.word	0x00007b20


	//   ....[9]....
        /*00d8*/ 	.word	0x00007b70


	//   ....[10]....
        /*00dc*/ 	.word	0x00007bc0


	//   ....[11]....
        /*00e0*/ 	.word	0x00007c90


	//   ....[12]....
        /*00e4*/ 	.word	0x00007cf0


	//   ....[13]....
        /*00e8*/ 	.word	0x00007e80


	//   ....[14]....
        /*00ec*/ 	.word	0x00007fe0


	//   ....[15]....
        /*00f0*/ 	.word	0x00008020


	//   ....[16]....
        /*00f4*/ 	.word	0x000080e0


	//   ....[17]....
        /*00f8*/ 	.word	0x00008260


	//   ....[18]....
        /*00fc*/ 	.word	0x000083e0


	//   ....[19]....
        /*0100*/ 	.word	0x00008540


	//   ....[20]....
        /*0104*/ 	.word	0x00008650


	//   ....[21]....
        /*0108*/ 	.word	0x00008690


	//   ....[22]....
        /*010c*/ 	.word	0x000086d0


	//----- nvinfo : EIATTR_MAX_THREADS
	.align		4
.L_569:
        /*0110*/ 	.byte	0x04, 0x05
        /*0112*/ 	.short	(.L_571 - .L_570)
.L_570:
        /*0114*/ 	.word	0x00000080
        /*0118*/ 	.word	0x00000001
        /*011c*/ 	.word	0x00000001


	//----- nvinfo : EIATTR_CRS_STACK_SIZE
	.align		4
.L_571:
        /*0120*/ 	.byte	0x04, 0x1e
        /*0122*/ 	.short	(.L_573 - .L_572)
.L_572:
        /*0124*/ 	.word	0x00000000


	//----- nvinfo : EIATTR_CBANK_PARAM_SIZE
	.align		4
.L_573:
        /*0128*/ 	.byte	0x03, 0x19
        /*012a*/ 	.short	0x002c


	//----- nvinfo : EIATTR_PARAM_CBANK
	.align		4
        /*012c*/ 	.byte	0x04, 0x0a
        /*012e*/ 	.short	(.L_575 - .L_574)
	.align		4
.L_574:
        /*0130*/ 	.word	index@(.nv.constant0._ZN2at6native27unrolled_elementwise_kernelIZZZNS0_16tanh_kernel_cudaERNS_18TensorIteratorBaseEENKUlvE0_clEvENKUlvE1_clEvEUlN3c104HalfEE_St5arrayIPcLm2EELi4E23TrivialOffsetCalculatorILi1EjESD_NS0_6memory12LoadWithCastILi1EEENSE_13StoreWithCastILi1EEEEEviT_T0_T2_T3_T4_T5_)
        /*0134*/ 	.short	0x0210
        /*0136*/ 	.short	0x002c


	//----- nvinfo : EIATTR_SW_WAR
	.align		4
.L_575:
        /*0138*/ 	.byte	0x04, 0x36
        /*013a*/ 	.short	(.L_577 - .L_576)
.L_576:
        /*013c*/ 	.word	0x00000008
.L_577:


//--------------------- .nv.info._ZN2at6native18elementwise_kernelILi128ELi4EZNS0_22gpu_kernel_impl_nocastIZZZNS0_16tanh_kernel_cudaERNS_18TensorIteratorBaseEENKUlvE0_clEvENKUlvE1_clEvEUlN3c104HalfEE_EEvS4_RKT_EUliE_EEviT1_ --------------------------
	.section	.nv.info._ZN2at6native18elementwise_kernelILi128ELi4EZNS0_22gpu_kernel_impl_nocastIZZZNS0_16tanh_kernel_cudaERNS_18TensorIteratorBaseEENKUlvE0_clEvENKUlvE1_clEvEUlN3c104HalfEE_EEvS4_RKT_EUliE_EEviT1_,"",@"SHT_CUDA_INFO"
	.sectionflags	@""
	.align	4


	//----- nvinfo : EIATTR_CUDA_API_VERSION
	.align		4
        /*0000*/ 	.byte	0x04, 0x37
        /*0002*/ 	.short	(.L_579 - .L_578)
.L_578:
        /*0004*/ 	.word	0x00000082


	//----- nvinfo : EIATTR_KPARAM_INFO
	.align		4
.L_579:
        /*0008*/ 	.byte	0x04, 0x17
        /*000a*/ 	.short	(.L_581 - .L_580)
.L_580:
        /*000c*/ 	.word	0x00000000
        /*0010*/ 	.short	0x0001
        /*0012*/ 	.short	0x0008
        /*0014*/ 	.byte	0x00, 0xf0, 0x61, 0x08


	//----- nvinfo : EIATTR_KPARAM_INFO
	.align		4
.L_581:
        /*0018*/ 	.byte	0x04, 0x17
        /*001a*/ 	.short	(.L_583 - .L_582)
.L_582:
        /*001c*/ 	.word	0x00000000
        /*0020*/ 	.short	0x0000
        /*0022*/ 	.short	0x0000
        /*0024*/ 	.byte	0x00, 0xf0, 0x11, 0x00


	//----- nvinfo : EIATTR_SPARSE_MMA_MASK
	.align		4
.L_583:
        /*0028*/ 	.byte	0x03, 0x50
        /*002a*/ 	.short	0x0000


	//----- nvinfo : EIATTR_MAXREG_COUNT
	.align		4
        /*002c*/ 	.byte	0x03, 0x1b
        /*002e*/ 	.short	0x0080


	//----- nvinfo : EIATTR_MERCURY_ISA_VERSION
	.align		4
        /*0030*/ 	.byte	0x03, 0x5f
        /*0032*/ 	.short	0x0101


	//----- nvinfo : EIATTR_EXIT_INSTR_OFFSETS
	.align		4
        /*0034*/ 	.byte	0x04, 0x1c
        /*0036*/ 	.short	(.L_585 - .L_584)


	//   ....[0]....
.L_584:
        /*0038*/ 	.word	0x00003bf0


	//   ....[1]....
        /*003c*/ 	.word	0x00004f90


	//----- nvinfo : EIATTR_MAX_THREADS
	.align		4
.L_585:
        /*0040*/ 	.byte	0x04, 0x05
        /*0042*/ 	.short	(.L_587 - .L_586)
.L_586:
        /*0044*/ 	.word	0x00000080
        /*0048*/ 	.word	0x00000001
        /*004c*/ 	.word	0x00000001


	//----- nvinfo : EIATTR_CRS_STACK_SIZE
	.align		4
.L_587:
        /*0050*/ 	.byte	0x04, 0x1e
        /*0052*/ 	.short	(.L_589 - .L_588)
.L_588:
        /*0054*/ 	.word	0x00000000


	//----- nvinfo : EIATTR_CBANK_PARAM_SIZE
	.align		4
.L_589:
        /*0058*/ 	.byte	0x03, 0x19
        /*005a*/ 	.short	0x0220


	//----- nvinfo : EIATTR_PARAM_CBANK
	.align		4
        /*005c*/ 	.byte	0x04, 0x0a
        /*005e*/ 	.short	(.L_591 - .L_590)
	.align		4
.L_590:
        /*0060*/ 	.word	index@(.nv.constant0._ZN2at6native18elementwise_kernelILi128ELi4EZNS0_22gpu_kernel_impl_nocastIZZZNS0_16tanh_kernel_cudaERNS_18TensorIteratorBaseEENKUlvE0_clEvENKUlvE1_clEvEUlN3c104HalfEE_EEvS4_RKT_EUliE_EEviT1_)
        /*0064*/ 	.short	0x0210
        /*0066*/ 	.short	0x0220


	//----- nvinfo : EIATTR_SW_WAR
	.align		4
.L_591:
        /*0068*/ 	.byte	0x04, 0x36
        /*006a*/ 	.short	(.L_593 - .L_592)
.L_592:
        /*006c*/ 	.word	0x00000008
.L_593:


//--------------------- .nv.info._ZN2at6native27unrolled_elementwise_kernelIZZZNS0_16tanh_kernel_cudaERNS_18TensorIteratorBaseEENKUlvE0_clEvENKUlvE1_clEvEUlN3c104HalfEE_St5arrayIPcLm2EELi4E23TrivialOffsetCalculatorILi1EjESD_NS0_6memory15LoadWithoutCastENSE_16StoreWithoutCastEEEviT_T0_T2_T3_T4_T5_ --------------------------
	.section	.nv.info._ZN2at6native27unrolled_elementwise_kernelIZZZNS0_16tanh_kernel_cudaERNS_18TensorIteratorBaseEENKUlvE0_clEvENKUlvE1_clEvEUlN3c104HalfEE_St5arrayIPcLm2EELi4E23TrivialOffsetCalculatorILi1EjESD_NS0_6memory15LoadWithoutCastENSE_16StoreWithoutCastEEEviT_T0_T2_T3_T4_T5_,"",@"SHT_CUDA_INFO"
	.sectionflags	@""
	.align	4


	//----- nvinfo : EIATTR_CUDA_API_VERSION
	.align		4
        /*0000*/ 	.byte	0x04, 0x37
        /*0002*/ 	.short	(.L_595 - .L_594)
.L_594:
        /*0004*/ 	.word	0x00000082


	//----- nvinfo : EIATTR_KPARAM_INFO
	.align		4
.L_595:
        /*0008*/ 	.byte	0x04, 0x17
        /*000a*/ 	.short	(.L_597 - .L_596)
.L_596:
        /*000c*/ 	.word	0x00000000
        /*0010*/ 	.short	0x0006
        /*0012*/ 	.short	0x001b
        /*0014*/ 	.byte	0x00, 0xf0, 0x05, 0x00


	//----- nvinfo : EIATTR_KPARAM_INFO
	.align		4
.L_597:
        /*0018*/ 	.byte	0x04, 0x17
        /*001a*/ 	.short	(.L_599 - .L_598)
.L_598:
        /*001c*/ 	.word	0x00000000
        /*0020*/ 	.short	0x0005
        /*0022*/ 	.short	0x001a
        /*0024*/ 	.byte	0x00, 0xf0, 0x05, 0x00


	//----- nvinfo : EIATTR_KPARAM_INFO
	.align		4
.L_599:
        /*0028*/ 	.byte	0x04, 0x17
        /*002a*/ 	.short	(.L_601 - .L_600)
.L_600:
        /*002c*/ 	.word	0x00000000
        /*0030*/ 	.short	0x0004
        /*0032*/ 	.short	0x0019
        /*0034*/ 	.byte	0x00, 0xf0, 0x05, 0x00


	//----- nvinfo : EIATTR_KPARAM_INFO
	.align		4
.L_601:
        /*0038*/ 	.byte	0x04, 0x17
        /*003a*/ 	.short	(.L_603 - .L_602)
.L_602:
        /*003c*/ 	.word	0x00000000
        /*0040*/ 	.short	0x0003
        /*0042*/ 	.short	0x0018
        /*0044*/ 	.byte	0x00, 0xf0, 0x05, 0x00


	//----- nvinfo : EIATTR_KPARAM_INFO
	.align		4
.L_603:
        /*0048*/ 	.byte	0x04, 0x17
        /*004a*/ 	.short	(.L_605 - .L_604)
.L_604:
        /*004c*/ 	.word	0x00000000
        /*0050*/ 	.short	0x0002
        /*0052*/ 	.short	0x0008
        /*0054*/ 	.byte	0x00, 0xf0, 0x41, 0x00


	//----- nvinfo : EIATTR_KPARAM_INFO
	.align		4
.L_605:
        /*0058*/ 	.byte	0x04, 0x17
        /*005a*/ 	.short	(.L_607 - .L_606)
.L_606:
        /*005c*/ 	.word	0x00000000
        /*0060*/ 	.short	0x0001
        /*0062*/ 	.short	0x0004
        /*0064*/ 	.byte	0x00, 0xf0, 0x05, 0x00


	//----- nvinfo : EIATTR_KPARAM_INFO
	.align		4
.L_607:
        /*0068*/ 	.byte	0x04, 0x17
        /*006a*/ 	.short	(.L_609 - .L_608)
.L_608:
        /*006c*/ 	.word	0x00000000
        /*0070*/ 	.short	0x0000
        /*0072*/ 	.short	0x0000
        /*0074*/ 	.byte	0x00, 0xf0, 0x11, 0x00


	//----- nvinfo : EIATTR_SPARSE_MMA_MASK
	.align		4
.L_609:
        /*0078*/ 	.byte	0x03, 0x50
        /*007a*/ 	.short	0x0000


	//----- nvinfo : EIATTR_MAXREG_COUNT
	.align		4
        /*007c*/ 	.byte	0x03, 0x1b
        /*007e*/ 	.short	0x00ff


	//----- nvinfo : EIATTR_MERCURY_ISA_VERSION
	.align		4
        /*0080*/ 	.byte	0x03, 0x5f
        /*0082*/ 	.short	0x0101


	//----- nvinfo : EIATTR_EXIT_INSTR_OFFSETS
	.align		4
        /*0084*/ 	.byte	0x04, 0x1c
        /*0086*/ 	.short	(.L_611 - .L_610)


	//   ....[0]....
.L_610:
        /*0088*/ 	.word	0x00000470


	//   ....[1]....
        /*008c*/ 	.word	0x000004e0


	//----- nvinfo : EIATTR_MAX_THREADS
	.align		4
.L_611:
        /*0090*/ 	.byte	0x04, 0x05
        /*0092*/ 	.short	(.L_613 - .L_612)
.L_612:
        /*0094*/ 	.word	0x00000080
        /*0098*/ 	.word	0x00000001
        /*009c*/ 	.word	0x00000001


	//----- nvinfo : EIATTR_CRS_STACK_SIZE
	.align		4
.L_613:
        /*00a0*/ 	.byte	0x04, 0x1e
        /*00a2*/ 	.short	(.L_615 - .L_614)
.L_614:
        /*00a4*/ 	.word	0x00000000


	//----- nvinfo : EIATTR_CBANK_PARAM_SIZE
	.align		4
.L_615:
        /*00a8*/ 	.byte	0x03, 0x19
        /*00aa*/ 	.short	0x001c


	//----- nvinfo : EIATTR_PARAM_CBANK
	.align		4
        /*00ac*/ 	.byte	0x04, 0x0a
        /*00ae*/ 	.short	(.L_617 - .L_616)
	.align		4
.L_616:
        /*00b0*/ 	.word	index@(.nv.constant0._ZN2at6native27unrolled_elementwise_kernelIZZZNS0_16tanh_kernel_cudaERNS_18TensorIteratorBaseEENKUlvE0_clEvENKUlvE1_clEvEUlN3c104HalfEE_St5arrayIPcLm2EELi4E23TrivialOffsetCalculatorILi1EjESD_NS0_6memory15LoadWithoutCastENSE_16StoreWithoutCastEEEviT_T0_T2_T3_T4_T5_)
        /*00b4*/ 	.short	0x0210
        /*00b6*/ 	.short	0x001c


	//----- nvinfo : EIATTR_SW_WAR
	.align		4
.L_617:
        /*00b8*/ 	.byte	0x04, 0x36
        /*00ba*/ 	.short	(.L_619 - .L_618)
.L_618:
        /*00bc*/ 	.word	0x00000008
.L_619:


//--------------------- .nv.info._ZN2at6native29vectorized_elementwise_kernelILi2EZZZNS0_16tanh_kernel_cudaERNS_18TensorIteratorBaseEENKUlvE0_clEvENKUlvE1_clEvEUlN3c104HalfEE_St5arrayIPcLm2EEEEviT0_T1_ --------------------------
	.section	.nv.info._ZN2at6native29vectorized_elementwise_kernelILi2EZZZNS0_16tanh_kernel_cudaERNS_18TensorIteratorBaseEENKUlvE0_clEvENKUlvE1_clEvEUlN3c104HalfEE_St5arrayIPcLm2EEEEviT0_T1_,"",@"SHT_CUDA_INFO"
	.sectionflags	@""
	.align	4


	//----- nvinfo : EIATTR_CUDA_API_VERSION
	.align		4
        /*0000*/ 	.byte	0x04, 0x37
        /*0002*/ 	.short	(.L_621 - .L_620)
.L_620:
        /*0004*/ 	.word	0x00000082


	//----- nvinfo : EIATTR_KPARAM_INFO
	.align		4
.L_621:
        /*0008*/ 	.byte	0x04, 0x17
        /*000a*/ 	.short	(.L_623 - .L_622)
.L_622:
        /*000c*/ 	.word	0x00000000
        /*0010*/ 	.short	0x0002
        /*0012*/ 	.short	0x0008
        /*0014*/ 	.byte	0x00, 0xf0, 0x41, 0x00


	//----- nvinfo : EIATTR_KPARAM_INFO
	.align		4
.L_623:
        /*0018*/ 	.byte	0x04, 0x17
        /*001a*/ 	.short	(.L_625 - .L_624)
.L_624:
        /*001c*/ 	.word	0x00000000
        /*0020*/ 	.short	0x0001
        /*0022*/ 	.short	0x0004
        /*0024*/ 	.byte	0x00, 0xf0, 0x05, 0x00


	//----- nvinfo : EIATTR_KPARAM_INFO
	.align		4
.L_625:
        /*0028*/ 	.byte	0x04, 0x17
        /*002a*/ 	.short	(.L_627 - .L_626)
.L_626:
        /*002c*/ 	.word	0x00000000
        /*0030*/ 	.short	0x0000
        /*0032*/ 	.short	0x0000
        /*0034*/ 	.byte	0x00, 0xf0, 0x11, 0x00


	//----- nvinfo : EIATTR_SPARSE_MMA_MASK
	.align		4
.L_627:
        /*0038*/ 	.byte	0x03, 0x50
        /*003a*/ 	.short	0x0000


	//----- nvinfo : EIATTR_MAXREG_COUNT
	.align		4
        /*003c*/ 	.byte	0x03, 0x1b
        /*003e*/ 	.short	0x00ff


	//----- nvinfo : EIATTR_MERCURY_ISA_VERSION
	.align		4
        /*0040*/ 	.byte	0x03, 0x5f
        /*0042*/ 	.short	0x0101


	//----- nvinfo : EIATTR_EXIT_INSTR_OFFSETS
	.align		4
        /*0044*/ 	.byte	0x04, 0x1c
        /*0046*/ 	.short	(.L_629 - .L_628)


	//   ....[0]....
.L_628:
        /*0048*/ 	.word	0x000002b0


	//   ....[1]....
        /*004c*/ 	.word	0x00000c00


	//   ....[2]....
        /*0050*/ 	.word	0x00000c50


	//----- nvinfo : EIATTR_MAX_THREADS
	.align		4
.L_629:
        /*0054*/ 	.byte	0x04, 0x05
        /*0056*/ 	.short	(.L_631 - .L_630)
.L_630:
        /*0058*/ 	.word	0x00000080
        /*005c*/ 	.word	0x00000001
        /*0060*/ 	.word	0x00000001


	//----- nvinfo : EIATTR_CRS_STACK_SIZE
	.align		4
.L_631:
        /*0064*/ 	.byte	0x04, 0x1e
        /*0066*/ 	.short	(.L_633 - .L_632)
.L_632:
        /*0068*/ 	.word	0x00000000


	//----- nvinfo : EIATTR_CBANK_PARAM_SIZE
	.align		4
.L_633:
        /*006c*/ 	.byte	0x03, 0x19
        /*006e*/ 	.short	0x0018


	//----- nvinfo : EIATTR_PARAM_CBANK
	.align		4
        /*0070*/ 	.byte	0x04, 0x0a
        /*0072*/ 	.short	(.L_635 - .L_634)
	.align		4
.L_634:
        /*0074*/ 	.word	index@(.nv.constant0._ZN2at6native29vectorized_elementwise_kernelILi2EZZZNS0_16tanh_kernel_cudaERNS_18TensorIteratorBaseEENKUlvE0_clEvENKUlvE1_clEvEUlN3c104HalfEE_St5arrayIPcLm2EEEEviT0_T1_)
        /*0078*/ 	.short	0x0210
        /*007a*/ 	.short	0x0018


	//----- nvinfo : EIATTR_SW_WAR
	.align		4
.L_635:
        /*007c*/ 	.byte	0x04, 0x36
        /*007e*/ 	.short	(.L_637 - .L_636)
.L_636:
        /*0080*/ 	.word	0x00000008
.L_637:


//--------------------- .nv.info._ZN2at6native29vectorized_elementwise_kernelILi4EZZZNS0_16tanh_kernel_cudaERNS_18TensorIteratorBaseEENKUlvE0_clEvENKUlvE1_clEvEUlN3c104HalfEE_St5arrayIPcLm2EEEEviT0_T1_ --------------------------
	.section	.nv.info._ZN2at6native29vectorized_elementwise_kernelILi4EZZZNS0_16tanh_kernel_cudaERNS_18TensorIteratorBaseEENKUlvE0_clEvENKUlvE1_clEvEUlN3c104HalfEE_St5arrayIPcLm2EEEEviT0_T1_,"",@"SHT_CUDA_INFO"
	.sectionflags	@""
	.align	4


	//----- nvinfo : EIATTR_CUDA_API_VERSION
	.align		4
        /*0000*/ 	.byte	0x04, 0x37
        /*0002*/ 	.short	(.L_639 - .L_638)
.L_638:
        /*0004*/ 	.word	0x00000082


	//----- nvinfo : EIATTR_KPARAM_INFO
	.align		4
.L_639:
        /*0008*/ 	.byte	0x04, 0x17
        /*000a*/ 	.short	(.L_641 - .L_640)
.L_640:
        /*000c*/ 	.word	0x00000000
        /*0010*/ 	.short	0x0002
        /*0012*/ 	.short	0x0008
        /*0014*/ 	.byte	0x00, 0xf0, 0x41, 0x00


	//----- nvinfo : EIATTR_KPARAM_INFO
	.align		4
.L_641:
        /*0018*/ 	.byte	0x04, 0x17
        /*001a*/ 	.short	(.L_643 - .L_642)
.L_642:
        /*001c*/ 	.word	0x00000000
        /*0020*/ 	.short	0x0001
        /*0022*/ 	.short	0x0004
        /*0024*/ 	.byte	0x00, 0xf0, 0x05, 0x00


	//----- nvinfo : EIATTR_KPARAM_INFO
	.align		4
.L_643:
        /*0028*/ 	.byte	0x04, 0x17
        /*002a*/ 	.short	(.L_645 - .L_644)
.L_644:
        /*002c*/ 	.word	0x00000000
        /*0030*/ 	.short	0x0000
        /*0032*/ 	.short	0x0000
        /*0034*/ 	.byte	0x00, 0xf0, 0x11, 0x00


	//----- nvinfo : EIATTR_SPARSE_MMA_MASK
	.align		4
.L_645:
        /*0038*/ 	.byte	0x03, 0x50
        /*003a*/ 	.short	0x0000


	//----- nvinfo : EIATTR_MAXREG_COUNT
	.align		4
        /*003c*/ 	.byte	0x03, 0x1b
        /*003e*/ 	.short	0x00ff


	//----- nvinfo : EIATTR_MERCURY_ISA_VERSION
	.align		4
        /*0040*/ 	.byte	0x03, 0x5f
        /*0042*/ 	.short	0x0101


	//----- nvinfo : EIATTR_EXIT_INSTR_OFFSETS
	.align		4
        /*0044*/ 	.byte	0x04, 0x1c
        /*0046*/ 	.short	(.L_647 - .L_646)


	//   ....[0]....
.L_646:
        /*0048*/ 	.word	0x00000270


	//   ....[1]....
        /*004c*/ 	.word	0x00000bc0


	//   ....[2]....
        /*0050*/ 	.word	0x00000c10


	//----- nvinfo : EIATTR_MAX_THREADS
	.align		4
.L_647:
        /*0054*/ 	.byte	0x04, 0x05
        /*0056*/ 	.short	(.L_649 - .L_648)
.L_648:
        /*0058*/ 	.word	0x00000080
        /*005c*/ 	.word	0x00000001
        /*0060*/ 	.word	0x00000001


	//----- nvinfo : EIATTR_CRS_STACK_SIZE
	.align		4
.L_649:
        /*0064*/ 	.byte	0x04, 0x1e
        /*0066*/ 	.short	(.L_651 - .L_650)
.L_650:
        /*0068*/ 	.word	0x00000000


	//----- nvinfo : EIATTR_CBANK_PARAM_SIZE
	.align		4
.L_651:
        /*006c*/ 	.byte	0x03, 0x19
        /*006e*/ 	.short	0x0018


	//----- nvinfo : EIATTR_PARAM_CBANK
	.align		4
        /*0070*/ 	.byte	0x04, 0x0a
        /*0072*/ 	.short	(.L_653 - .L_652)
	.align		4
.L_652:
        /*0074*/ 	.word	index@(.nv.constant0._ZN2at6native29vectorized_elementwise_kernelILi4EZZZNS0_16tanh_kernel_cudaERNS_18TensorIteratorBaseEENKUlvE0_clEvENKUlvE1_clEvEUlN3c104HalfEE_St5arrayIPcLm2EEEEviT0_T1_)
        /*0078*/ 	.short	0x0210
        /*007a*/ 	.short	0x0018


	//----- nvinfo : EIATTR_SW_WAR
	.align		4
.L_653:
        /*007c*/ 	.byte	0x04, 0x36
        /*007e*/ 	.short	(.L_655 - .L_654)
.L_654:
        /*0080*/ 	.word	0x00000008
.L_655:


//--------------------- .nv.info._ZN2at6native29vectorized_elementwise_kernelILi8EZZZNS0_16tanh_kernel_cudaERNS_18TensorIteratorBaseEENKUlvE0_clEvENKUlvE1_clEvEUlN3c104HalfEE_St5arrayIPcLm2EEEEviT0_T1_ --------------------------
	.section	.nv.info._ZN2at6native29vectorized_elementwise_kernelILi8EZZZNS0_16tanh_kernel_cudaERNS_18TensorIteratorBaseEENKUlvE0_clEvENKUlvE1_clEvEUlN3c104HalfEE_St5arrayIPcLm2EEEEviT0_T1_,"",@"SHT_CUDA_INFO"
	.sectionflags	@""
	.align	4


	//----- nvinfo : EIATTR_CUDA_API_VERSION
	.align		4
        /*0000*/ 	.byte	0x04, 0x37
        /*0002*/ 	.short	(.L_657 - .L_656)
.L_656:
        /*0004*/ 	.word	0x00000082


	//----- nvinfo : EIATTR_KPARAM_INFO
	.align		4
.L_657:
        /*0008*/ 	.byte	0x04, 0x17
        /*000a*/ 	.short	(.L_659 - .L_658)
.L_658:
        /*000c*/ 	.word	0x00000000
        /*0010*/ 	.short	0x0002
        /*0012*/ 	.short	0x0008
        /*0014*/ 	.byte	0x00, 0xf0, 0x41, 0x00


	//----- nvinfo : EIATTR_KPARAM_INFO
	.align		4
.L_659:
        /*0018*/ 	.byte	0x04, 0x17
        /*001a*/ 	.short	(.L_661 - .L_660)
.L_660:
        /*001c*/ 	.word	0x00000000
        /*0020*/ 	.short	0x0001
        /*0022*/ 	.short	0x0004
        /*0024*/ 	.byte	0x00, 0xf0, 0x05, 0x00


	//----- nvinfo : EIATTR_KPARAM_INFO
	.align		4
.L_661:
        /*0028*/ 	.byte	0x04, 0x17
        /*002a*/ 	.short	(.L_663 - .L_662)
.L_662:
        /*002c*/ 	.word	0x00000000
        /*0030*/ 	.short	0x0000
        /*0032*/ 	.short	0x0000
        /*0034*/ 	.byte	0x00, 0xf0, 0x11, 0x00


	//----- nvinfo : EIATTR_SPARSE_MMA_MASK
	.align		4
.L_663:
        /*0038*/ 	.byte	0x03, 0x50
        /*003a*/ 	.short	0x0000


	//----- nvinfo : EIATTR_MAXREG_COUNT
	.align		4
        /*003c*/ 	.byte	0x03, 0x1b
        /*003e*/ 	.short	0x00ff


	//----- nvinfo : EIATTR_MERCURY_ISA_VERSION
	.align		4
        /*0040*/ 	.byte	0x03, 0x5f
        /*0042*/ 	.short	0x0101


	//----- nvinfo : EIATTR_EXIT_INSTR_OFFSETS
	.align		4
        /*0044*/ 	.byte	0x04, 0x1c
        /*0046*/ 	.short	(.L_665 - .L_664)


	//   ....[0]....
.L_664:
        /*0048*/ 	.word	0x00000250


	//   ....[1]....
        /*004c*/ 	.word	0x00000ba0


	//   ....[2]....
        /*0050*/ 	.word	0x00000bf0


	//----- nvinfo : EIATTR_MAX_THREADS
	.align		4
.L_665:
        /*0054*/ 	.byte	0x04, 0x05
        /*0056*/ 	.short	(.L_667 - .L_666)
.L_666:
        /*0058*/ 	.word	0x00000080
        /*005c*/ 	.word	0x00000001
        /*0060*/ 	.word	0x00000001


	//----- nvinfo : EIATTR_CRS_STACK_SIZE
	.align		4
.L_667:
        /*0064*/ 	.byte	0x04, 0x1e
        /*0066*/ 	.short	(.L_669 - .L_668)
.L_668:
        /*0068*/ 	.word	0x00000000


	//----- nvinfo : EIATTR_CBANK_PARAM_SIZE
	.align		4
.L_669:
        /*006c*/ 	.byte	0x03, 0x19
        /*006e*/ 	.short	0x0018


	//----- nvinfo : EIATTR_PARAM_CBANK
	.align		4
        /*0070*/ 	.byte	0x04, 0x0a
        /*0072*/ 	.short	(.L_671 - .L_670)
	.align		4
.L_670:
        /*0074*/ 	.word	index@(.nv.constant0._ZN2at6native29vectorized_elementwise_kernelILi8EZZZNS0_16tanh_kernel_cudaERNS_18TensorIteratorBaseEENKUlvE0_clEvENKUlvE1_clEvEUlN3c104HalfEE_St5arrayIPcLm2EEEEviT0_T1_)
        /*0078*/ 	.short	0x0210
        /*007a*/ 	.short	0x0018


	//----- nvinfo : EIATTR_SW_WAR
	.align		4
.L_671:
        /*007c*/ 	.byte	0x04, 0x36
        /*007e*/ 	.short	(.L_673 - .L_672)
.L_672:
        /*0080*/ 	.word	0x00000008
.L_673:


//--------------------- .nv.info._ZN2at6native18elementwise_kernelILi128ELi4EZNS0_15gpu_kernel_implIZZZNS0_16tanh_kernel_cudaERNS_18TensorIteratorBaseEENKUlvE0_clEvENKUlvE0_clEvEUlfE_EEvS4_RKT_EUliE_EEviT1_ --------------------------
	.section	.nv.info._ZN2at6native18elementwise_kernelILi128ELi4EZNS0_15gpu_kernel_implIZZZNS0_16tanh_kernel_cudaERNS_18TensorIteratorBaseEENKUlvE0_clEvENKUlvE0_clEvEUlfE_EEvS4_RKT_EUliE_EEviT1_,"",@"SHT_CUDA_INFO"
	.sectionflags	@""
	.align	4


	//----- nvinfo : EIATTR_CUDA_API_VERSION
	.align		4
        /*0000*/ 	.byte	0x04, 0x37
        /*0002*/ 	.short	(.L_675 - .L_674)
.L_674:
        /*0004*/ 	.word	0x00000082


	//----- nvinfo : EIATTR_KPARAM_INFO
	.align		4
.L_675:
        /*0008*/ 	.byte	0x04, 0x17
        /*000a*/ 	.short	(.L_677 - .L_676)
.L_676:
        /*000c*/ 	.word	0x00000000
        /*0010*/ 	.short	0x0001
        /*0012*/ 	.short	0x0008
        /*0014*/ 	.byte	0x00, 0xf0, 0x61, 0x08


	//----- nvinfo : EIATTR_KPARAM_INFO
	.align		4
.L_677:
        /*0018*/ 	.byte	0x04, 0x17
        /*001a*/ 	.short	(.L_679 - .L_678)
.L_678:
        /*001c*/ 	.word	0x00000000
        /*0020*/ 	.short	0x0000
        /*0022*/ 	.short	0x0000
        /*0024*/ 	.byte	0x00, 0xf0, 0x11, 0x00


	//----- nvinfo : EIATTR_SPARSE_MMA_MASK
	.align		4
.L_679:
        /*0028*/ 	.byte	0x03, 0x50
        /*002a*/ 	.short	0x0000


	//----- nvinfo : EIATTR_MAXREG_COUNT
	.align		4
        /*002c*/ 	.byte	0x03, 0x1b
        /*002e*/ 	.short	0x0080


	//----- nvinfo : EIATTR_EXTERNS
	.align		4
        /*0030*/ 	.byte	0x04, 0x0f
        /*0032*/ 	.short	(.L_681 - .L_680)


	//   ....[0]....
	.align		4
.L_680:
        /*0034*/ 	.word	index@(__assertfail)


	//----- nvinfo : EIATTR_MERCURY_ISA_VERSION
	.align		4
.L_681:
        /*0038*/ 	.byte	0x03, 0x5f
        /*003a*/ 	.short	0x0101


	//----- nvinfo : EIATTR_SYSCALL_OFFSETS
	.align		4
        /*003c*/ 	.byte	0x04, 0x46
        /*003e*/ 	.short	(.L_683 - .L_682)


	//   ....[0]....
.L_682:
        /*0040*/ 	.word	0x00002150


	//   ....[1]....
        /*0044*/ 	.word	0x00002fb0


	//   ....[2]....
        /*0048*/ 	.word	0x00005140


	//   ....[3]....
        /*004c*/ 	.word	0x00005fa0


	//   ....[4]....
        /*0050*/ 	.word	0x00008120


	//   ....[5]....
        /*0054*/ 	.word	0x00008f80


	//   ....[6]....
        /*0058*/ 	.word	0x0000b0f0


	//   ....[7]....
        /*005c*/ 	.word	0x0000bf50


	//----- nvinfo : EIATTR_EXIT_INSTR_OFFSETS
	.align		4
.L_683:
        /*0060*/ 	.byte	0x04, 0x1c
        /*0062*/ 	.short	(.L_685 - .L_684)


	//   ....[0]....
.L_684:
        /*0064*/ 	.word	0x00009030


	//   ....[1]....
        /*0068*/ 	.word	0x0000b270


	//   ....[2]....
        /*006c*/ 	.word	0x0000b2b0


	//   ....[3]....
        /*0070*/ 	.word	0x0000b340


	//   ....[4]....
        /*0074*/ 	.word	0x0000b370


	//   ....[5]....
        /*0078*/ 	.word	0x0000b3a0


	//   ....[6]....
        /*007c*/ 	.word	0x0000b420


	//   ....[7]....
        /*0080*/ 	.word	0x0000b450


	//   ....[8]....
        /*0084*/ 	.word	0x0000b4e0


	//   ....[9]....
        /*0088*/ 	.word	0x0000b520


	//   ....[10]....
        /*008c*/ 	.word	0x0000b560


	//   ....[11]....
        /*0090*/ 	.word	0x0000b620


	//   ....[12]....
        /*0094*/ 	.word	0x0000b670


	//   ....[13]....
        /*0098*/ 	.word	0x0000b7f0


	//   ....[14]....
        /*009c*/ 	.word	0x0000b940


	//   ....[15]....
        /*00a0*/ 	.word	0x0000b970


	//   ....[16]....
        /*00a4*/ 	.word	0x0000ba20


	//   ....[17]....
        /*00a8*/ 	.word	0x0000bb90


	//   ....[18]....
        /*00ac*/ 	.word	0x0000bd00


	//   ....[19]....
        /*00b0*/ 	.word	0x0000be50


	//   ....[20]....
        /*00b4*/ 	.word	0x0000bf60


	//   ....[21]....
        /*00b8*/ 	.word	0x0000bf90


	//   ....[22]....
        /*00bc*/ 	.word	0x0000bfc0


	//----- nvinfo : EIATTR_MAX_THREADS
	.align		4
.L_685:
        /*00c0*/ 	.byte	0x04, 0x05
        /*00c2*/ 	.short	(.L_687 - .L_686)
.L_686:
        /*00c4*/ 	.word	0x00000080
        /*00c8*/ 	.word	0x00000001
        /*00cc*/ 	.word	0x00000001


	//----- nvinfo : EIATTR_CRS_STACK_SIZE
	.align		4
.L_687:
        /*00d0*/ 	.byte	0x04, 0x1e
        /*00d2*/ 	.short	(.L_689 - .L_688)
.L_688:
        /*00d4*/ 	.word	0x00000000


	//----- nvinfo : EIATTR_CBANK_PARAM_SIZE
	.align		4
.L_689:
        /*00d8*/ 	.byte	0x03, 0x19
        /*00da*/ 	.short	0x0220


	//----- nvinfo : EIATTR_PARAM_CBANK
	.align		4
        /*00dc*/ 	.byte	0x04, 0x0a
        /*00de*/ 	.short	(.L_691 - .L_690)
	.align		4
.L_690:
        /*00e0*/ 	.word	index@(.nv.constant0._ZN2at6native18elementwise_kernelILi128ELi4EZNS0_15gpu_kernel_implIZZZNS0_16tanh_kernel_cudaERNS_18TensorIteratorBaseEENKUlvE0_clEvENKUlvE0_clEvEUlfE_EEvS4_RKT_EUliE_EEviT1_)
        /*00e4*/ 	.short	0x0210
        /*00e6*/ 	.short	0x0220


	//----- nvinfo : EIATTR_SW_WAR
	.align		4
.L_691:
        /*00e8*/ 	.byte	0x04, 0x36
        /*00ea*/ 	.short	(.L_693 - .L_692)
.L_692:
        /*00ec*/ 	.word	0x00000008
.L_693:


//--------------------- .nv.info._ZN2at6native27unrolled_elementwise_kernelIZZZNS0_16tanh_kernel_cudaERNS_18TensorIteratorBaseEENKUlvE0_clEvENKUlvE0_clEvEUlfE_St5arrayIPcLm2EELi4E23TrivialOffsetCalculatorILi1EjESB_NS0_6memory12LoadWithCastILi1EEENSC_13StoreWithCastILi1EEEEEviT_T0_T2_T3_T4_T5_ --------------------------
	.section	.nv.info._ZN2at6native27unrolled_elementwise_kernelIZZZNS0_16tanh_kernel_cudaERNS_18TensorIteratorBaseEENKUlvE0_clEvENKUlvE0_clEvEUlfE_St5arrayIPcLm2EELi4E23TrivialOffsetCalculatorILi1EjESB_NS0_6memory12LoadWithCastILi1EEENSC_13StoreWithCastILi1EEEEEviT_T0_T2_T3_T4_T5_,"",@"SHT_CUDA_INFO"
	.sectionflags	@""
	.align	4


	//----- nvinfo : EIATTR_CUDA_API_VERSION
	.align		4
        /*0000*/ 	.byte	0x04, 0x37
        /*0002*/ 	.short	(.L_695 - .L_694)
.L_694:
        /*0004*/ 	.word	0x00000082


	//----- nvinfo : EIATTR_KPARAM_INFO
	.align		4
.L_695:
        /*0008*/ 	.byte	0x04, 0x17
        /*000a*/ 	.short	(.L_697 - .L_696)
.L_696:
        /*000c*/ 	.word	0x00000000
        /*0010*/ 	.short	0x0006
        /*0012*/ 	.short	0x0024
        /*0014*/ 	.byte	0x00, 0xf0, 0x21, 0x00


	//----- nvinfo : EIATTR_KPARAM_INFO
	.align		4
.L_697:
        /*0018*/ 	.byte	0x04, 0x17
        /*001a*/ 	.short	(.L_699 - .L_698)
.L_698:
        /*001c*/ 	.word	0x00000000
        /*0020*/ 	.short	0x0005
        /*0022*/ 	.short	0x001c
        /*0024*/ 	.byte	0x00, 0xf0, 0x21, 0x00


	//----- nvinfo : EIATTR_KPARAM_INFO
	.align		4
.L_699:
        /*0028*/ 	.byte	0x04, 0x17
        /*002a*/ 	.short	(.L_701 - .L_700)
.L_700:
        /*002c*/ 	.word	0x00000000
        /*0030*/ 	.short	0x0004
        /*0032*/ 	.short	0x0019
        /*0034*/ 	.byte	0x00, 0xf0, 0x05, 0x00


	//----- nvinfo : EIATTR_KPARAM_INFO
	.align		4
.L_701:
        /*0038*/ 	.byte	0x04, 0x17
        /*003a*/ 	.short	(.L_703 - .L_702)
.L_702:
        /*003c*/ 	.word	0x00000000
        /*0040*/ 	.short	0x0003
        /*0042*/ 	.short	0x0018
        /*0044*/ 	.byte	0x00, 0xf0, 0x05, 0x00


	//----- nvinfo : EIATTR_KPARAM_INFO
	.align		4
.L_703:
        /*0048*/ 	.byte	0x04, 0x17
        /*004a*/ 	.short	(.L_705 - .L_704)
.L_704:
        /*004c*/ 	.word	0x00000000
        /*0050*/ 	.short	0x0002
        /*0052*/ 	.short	0x0008
        /*0054*/ 	.byte	0x00, 0xf0, 0x41, 0x00


	//----- nvinfo : EIATTR_KPARAM_INFO
	.align		4
.L_705:
        /*0058*/ 	.byte	0x04, 0x17
        /*005a*/ 	.short	(.L_707 - .L_706)
.L_706:
        /*005c*/ 	.word	0x00000000
        /*0060*/ 	.short	0x0001
        /*0062*/ 	.short	0x0004
        /*0064*/ 	.byte	0x00, 0xf0, 0x05, 0x00


	//----- nvinfo : EIATTR_KPARAM_INFO
	.align		4
.L_707:
        /*0068*/ 	.byte	0x04, 0x17
        /*006a*/ 	.short	(.L_709 - .L_708)
.L_708:
        /*006c*/ 	.word	0x00000000
        /*0070*/ 	.short	0x0000
        /*0072*/ 	.short	0x0000
        /*0074*/ 	.byte	0x00, 0xf0, 0x11, 0x00


	//----- nvinfo : EIATTR_SPARSE_MMA_MASK
	.align		4
.L_709:
        /*0078*/ 	.byte	0x03, 0x50
        /*007a*/ 	.short	0x0000


	//----- nvinfo : EIATTR_MAXREG_COUNT
	.align		4
        /*007c*/ 	.byte	0x03, 0x1b
        /*007e*/ 	.short	0x00ff


	//----- nvinfo : EIATTR_EXTERNS
	.align		4
        /*0080*/ 	.byte	0x04, 0x0f
        /*0082*/ 	.short	(.L_711 - .L_710)


	//   ....[0]....
	.align		4
.L_710:
        /*0084*/ 	.word	index@(__assertfail)


	//----- nvinfo : EIATTR_MERCURY_ISA_VERSION
	.align		4
.L_711:
        /*0088*/ 	.byte	0x03, 0x5f
        /*008a*/ 	.short	0x0101


	//----- nvinfo : EIATTR_SYSCALL_OFFSETS
	.align		4
        /*008c*/ 	.byte	0x04, 0x46
        /*008e*/ 	.short	(.L_713 - .L_712)


	//   ....[0]....
.L_712:
        /*0090*/ 	.word	0x00000e70


	//   ....[1]....
        /*0094*/ 	.word	0x00001d20


	//   ....[2]....
        /*0098*/ 	.word	0x00002be0


	//   ....[3]....
        /*009c*/ 	.word	0x00003a40


	//   ....[4]....
        /*00a0*/ 	.word	0x00004980


	//   ....[5]....
        /*00a4*/ 	.word	0x00005850


	//   ....[6]....
        /*00a8*/ 	.word	0x00006710


	//   ....[7]....
        /*00ac*/ 	.word	0x000075d0


	//----- nvinfo : EIATTR_EXIT_INSTR_OFFSETS
	.align		4
.L_713:
        /*00b0*/ 	.byte	0x04, 0x1c
        /*00b2*/ 	.short	(.L_715 - .L_714)


	//   ....[0]....
.L_714:
        /*00b4*/ 	.word	0x000067b0


	//   ....[1]....
        /*00b8*/ 	.word	0x000068f0


	//   ....[2]....
        /*00bc*/ 	.word	0x00006930


	//   ....[3]....
        /*00c0*/ 	.word	0x000069c0


	//   ....[4]....
        /*00c4*/ 	.word	0x000069f0


	//   ....[5]....
        /*00c8*/ 	.word	0x00006a20


	//   ....[6]....
        /*00cc*/ 	.word	0x00006aa0


	//   ....[7]....
        /*00d0*/ 	.word	0x00006ad0


	//   ....[8]....
        /*00d4*/ 	.word	0x00006b60


	//   ....[9]....
        /*00d8*/ 	.word	0x00006ba0


	//   ....[10]....
        /*00dc*/ 	.word	0x00006be0


	//   ....[11]....
        /*00e0*/ 	.word	0x00006ca0


	//   ....[12]....
        /*00e4*/ 	.word	0x00006cf0


	//   ....[13]....
        /*00e8*/ 	.word	0x00006e70


	//   ....[14]....
        /*00ec*/ 	.word	0x00006fc0


	//   ....[15]....
        /*00f0*/ 	.word	0x00006ff0


	//   ....[16]....
        /*00f4*/ 	.word	0x000070a0


	//   ....[17]....
        /*00f8*/ 	.word	0x00007210


	//   ....[18]....
        /*00fc*/ 	.word	0x00007380


	//   ....[19]....
        /*0100*/ 	.word	0x000074d0


	//   ....[20]....
        /*0104*/ 	.word	0x000075e0


	//   ....[21]....
        /*0108*/ 	.word	0x00007610


	//   ....[22]....
        /*010c*/ 	.word	0x00007640


	//----- nvinfo : EIATTR_MAX_THREADS
	.align		4
.L_715:
        /*0110*/ 	.byte	0x04, 0x05
        /*0112*/ 	.short	(.L_717 - .L_716)
.L_716:
        /*0114*/ 	.word	0x00000080
        /*0118*/ 	.word	0x00000001
        /*011c*/ 	.word	0x00000001


	//----- nvinfo : EIATTR_CRS_STACK_SIZE
	.align		4
.L_717:
        /*0120*/ 	.byte	0x04, 0x1e
        /*0122*/ 	.short	(.L_719 - .L_718)
.L_718:
        /*0124*/ 	.word	0x00000000


	//----- nvinfo : EIATTR_CBANK_PARAM_SIZE
	.align		4
.L_719:
        /*0128*/ 	.byte	0x03, 0x19
        /*012a*/ 	.short	0x002c


	//----- nvinfo : EIATTR_PARAM_CBANK
	.align		4
        /*012c*/ 	.byte	0x04, 0x0a
        /*012e*/ 	.short	(.L_721 - .L_720)
	.align		4
.L_720:
        /*0130*/ 	.word	index@(.nv.constant0._ZN2at6native27unrolled_elementwise_kernelIZZZNS0_16tanh_kernel_cudaERNS_18TensorIteratorBaseEENKUlvE0_clEvENKUlvE0_clEvEUlfE_St5arrayIPcLm2EELi4E23TrivialOffsetCalculatorILi1EjESB_NS0_6memory12LoadWithCastILi1EEENSC_13StoreWithCastILi1EEEEEviT_T0_T2_T3_T4_T5_)
        /*0134*/ 	.short	0x0210
        /*0136*/ 	.short	0x002c


	//----- nvinfo : EIATTR_SW_WAR
	.align		4
.L_721:
        /*0138*/ 	.byte	0x04, 0x36
        /*013a*/ 	.short	(.L_723 - .L_722)
.L_722:
        /*013c*/ 	.word	0x00000008
.L_723:


//--------------------- .nv.info._ZN2at6native18elementwise_kernelILi128ELi2EZNS0_22gpu_kernel_impl_nocastIZZZNS0_16tanh_kernel_cudaERNS_18TensorIteratorBaseEENKUlvE0_clEvENKUlvE0_clEvEUlfE_EEvS4_RKT_EUliE_EEviT1_ --------------------------
	.section	.nv.info._ZN2at6native18elementwise_kernelILi128ELi2EZNS0_22gpu_kernel_impl_nocastIZZZNS0_16tanh_kernel_cudaERNS_18TensorIteratorBaseEENKUlvE0_clEvENKUlvE0_clEvEUlfE_EEvS4_RKT_EUliE_EEviT1_,"",@"SHT_CUDA_INFO"
	.sectionflags	@""
	.align	4


	//----- nvinfo : EIATTR_CUDA_API_VERSION
	.align		4
        /*0000*/ 	.byte	0x04, 0x37
        /*0002*/ 	.short	(.L_725 - .L_724)
.L_724:
        /*0004*/ 	.word	0x00000082


	//----- nvinfo : EIATTR_KPARAM_INFO
	.align		4
.L_725:
        /*0008*/ 	.byte	0x04, 0x17
        /*000a*/ 	.short	(.L_727 - .L_726)
.L_726:
        /*000c*/ 	.word	0x00000000
        /*0010*/ 	.short	0x0001
        /*0012*/ 	.short	0x0008
        /*0014*/ 	.byte	0x00, 0xf0, 0x61, 0x08


	//----- nvinfo : EIATTR_KPARAM_INFO
	.align		4
.L_727:
        /*0018*/ 	.byte	0x04, 0x17
        /*001a*/ 	.short	(.L_729 - .L_728)
.L_728:
        /*001c*/ 	.word	0x00000000
        /*0020*/ 	.short	0x0000
        /*0022*/ 	.short	0x0000
        /*0024*/ 	.byte	0x00, 0xf0, 0x11, 0x00


	//----- nvinfo : EIATTR_SPARSE_MMA_MASK
	.align		4
.L_729:
        /*0028*/ 	.byte	0x03, 0x50
        /*002a*/ 	.short	0x0000


	//----- nvinfo : EIATTR_MAXREG_COUNT
	.align		4
        /*002c*/ 	.byte	0x03, 0x1b
        /*002e*/ 	.short	0x0080


	//----- nvinfo : EIATTR_MERCURY_ISA_VERSION
	.align		4
        /*0030*/ 	.byte	0x03, 0x5f
        /*0032*/ 	.short	0x0101


	//----- nvinfo : EIATTR_EXIT_INSTR_OFFSETS
	.align		4
        /*0034*/ 	.byte	0x04, 0x1c
        /*0036*/ 	.short	(.L_731 - .L_730)


	//   ....[0]....
.L_730:
        /*0038*/ 	.word	0x00001440


	//   ....[1]....
        /*003c*/ 	.word	0x000027d0


	//----- nvinfo : EIATTR_MAX_THREADS
	.align		4
.L_731:
        /*0040*/ 	.byte	0x04, 0x05
        /*0042*/ 	.short	(.L_733 - .L_732)
.L_732:
        /*0044*/ 	.word	0x00000080
        /*0048*/ 	.word	0x00000001
        /*004c*/ 	.word	0x00000001


	//----- nvinfo : EIATTR_CRS_STACK_SIZE
	.align		4
.L_733:
        /*0050*/ 	.byte	0x04, 0x1e
        /*0052*/ 	.short	(.L_735 - .L_734)
.L_734:
        /*0054*/ 	.word	0x00000000


	//----- nvinfo : EIATTR_CBANK_PARAM_SIZE
	.align		4
.L_735:
        /*0058*/ 	.byte	0x03, 0x19
        /*005a*/ 	.short	0x0220


	//----- nvinfo : EIATTR_PARAM_CBANK
	.align		4
        /*005c*/ 	.byte	0x04, 0x0a
        /*005e*/ 	.short	(.L_737 - .L_736)
	.align		4
.L_736:
        /*0060*/ 	.word	index@(.nv.constant0._ZN2at6native18elementwise_kernelILi128ELi2EZNS0_22gpu_kernel_impl_nocastIZZZNS0_16tanh_kernel_cudaERNS_18TensorIteratorBaseEENKUlvE0_clEvENKUlvE0_clEvEUlfE_EEvS4_RKT_EUliE_EEviT1_)
        /*0064*/ 	.short	0x0210
        /*0066*/ 	.short	0x0220


	//----- nvinfo : EIATTR_SW_WAR
	.align		4
.L_737:
        /*0068*/ 	.byte	0x04, 0x36
        /*006a*/ 	.short	(.L_739 - .L_738)
.L_738:
        /*006c*/ 	.word	0x00000008
.L_739:


//--------------------- .nv.info._ZN2at6native27unrolled_elementwise_kernelIZZZNS0_16tanh_kernel_cudaERNS_18TensorIteratorBaseEENKUlvE0_clEvENKUlvE0_clEvEUlfE_St5arrayIPcLm2EELi4E23TrivialOffsetCalculatorILi1EjESB_NS0_6memory15LoadWithoutCastENSC_16StoreWithoutCastEEEviT_T0_T2_T3_T4_T5_ --------------------------
	.section	.nv.info._ZN2at6native27unrolled_elementwise_kernelIZZZNS0_16tanh_kernel_cudaERNS_18TensorIteratorBaseEENKUlvE0_clEvENKUlvE0_clEvEUlfE_St5arrayIPcLm2EELi4E23TrivialOffsetCalculatorILi1EjESB_NS0_6memory15LoadWithoutCastENSC_16StoreWithoutCastEEEviT_T0_T2_T3_T4_T5_,"",@"SHT_CUDA_INFO"
	.sectionflags	@""
	.align	4


	//----- nvinfo : EIATTR_CUDA_API_VERSION
	.align		4
        /*0000*/ 	.byte	0x04, 0x37
        /*0002*/ 	.short	(.L_741 - .L_740)
.L_740:
        /*0004*/ 	.word	0x00000082


	//----- nvinfo : EIATTR_KPARAM_INFO
	.align		4
.L_741:
        /*0008*/ 	.byte	0x04, 0x17
        /*000a*/ 	.short	(.L_743 - .L_742)
.L_742:
        /*000c*/ 	.word	0x00000000
        /*0010*/ 	.short	0x0006
        /*0012*/ 	.short	0x001b
        /*0014*/ 	.byte	0x00, 0xf0, 0x05, 0x00


	//----- nvinfo : EIATTR_KPARAM_INFO
	.align		4
.L_743:
        /*0018*/ 	.byte	0x04, 0x17
        /*001a*/ 	.short	(.L_745 - .L_744)
.L_744:
        /*001c*/ 	.word	0x00000000
        /*0020*/ 	.short	0x0005
        /*0022*/ 	.short	0x001a
        /*0024*/ 	.byte	0x00, 0xf0, 0x05, 0x00


	//----- nvinfo : EIATTR_KPARAM_INFO
	.align		4
.L_745:
        /*0028*/ 	.byte	0x04, 0x17
        /*002a*/ 	.short	(.L_747 - .L_746)
.L_746:
        /*002c*/ 	.word	0x00000000
        /*0030*/ 	.short	0x0004
        /*0032*/ 	.short	0x0019
        /*0034*/ 	.byte	0x00, 0xf0, 0x05, 0x00


	//----- nvinfo : EIATTR_KPARAM_INFO
	.align		4
.L_747:
        /*0038*/ 	.byte	0x04, 0x17
        /*003a*/ 	.short	(.L_749 - .L_748)
.L_748:
        /*003c*/ 	.word	0x00000000
        /*0040*/ 	.short	0x0003
        /*0042*/ 	.short	0x0018
        /*0044*/ 	.byte	0x00, 0xf0, 0x05, 0x00


	//----- nvinfo : EIATTR_KPARAM_INFO
	.align		4
.L_749:
        /*0048*/ 	.byte	0x04, 0x17
        /*004a*/ 	.short	(.L_751 - .L_750)
.L_750:
        /*004c*/ 	.word	0x00000000
        /*0050*/ 	.short	0x0002
        /*0052*/ 	.short	0x0008
        /*0054*/ 	.byte	0x00, 0xf0, 0x41, 0x00


	//----- nvinfo : EIATTR_KPARAM_INFO
	.align		4
.L_751:
        /*0058*/ 	.byte	0x04, 0x17
        /*005a*/ 	.short	(.L_753 - .L_752)
.L_752:
        /*005c*/ 	.word	0x00000000
        /*0060*/ 	.short	0x0001
        /*0062*/ 	.short	0x0004
        /*0064*/ 	.byte	0x00, 0xf0, 0x05, 0x00


	//----- nvinfo : EIATTR_KPARAM_INFO
	.align		4
.L_753:
        /*0068*/ 	.byte	0x04, 0x17
        /*006a*/ 	.short	(.L_755 - .L_754)
.L_754:
        /*006c*/ 	.word	0x00000000
        /*0070*/ 	.short	0x0000
        /*0072*/ 	.short	0x0000
        /*0074*/ 	.byte	0x00, 0xf0, 0x11, 0x00


	//----- nvinfo : EIATTR_SPARSE_MMA_MASK
	.align		4
.L_755:
        /*0078*/ 	.byte	0x03, 0x50
        /*007a*/ 	.short	0x0000


	//----- nvinfo : EIATTR_MAXREG_COUNT
	.align		4
        /*007c*/ 	.byte	0x03, 0x1b
        /*007e*/ 	.short	0x00ff


	//----- nvinfo : EIATTR_MERCURY_ISA_VERSION
	.align		4
        /*0080*/ 	.byte	0x03, 0x5f
        /*0082*/ 	.short	0x0101


	//----- nvinfo : EIATTR_EXIT_INSTR_OFFSETS
	.align		4
        /*0084*/ 	.byte	0x04, 0x1c
        /*0086*/ 	.short	(.L_757 - .L_756)


	//   ....[0]....
.L_756:
        /*0088*/ 	.word	0x00000370


	//   ....[1]....
        /*008c*/ 	.word	0x000003d0


	//----- nvinfo : EIATTR_MAX_THREADS
	.align		4
.L_757:
        /*0090*/ 	.byte	0x04, 0x05
        /*0092*/ 	.short	(.L_759 - .L_758)
.L_758:
        /*0094*/ 	.word	0x00000080
        /*0098*/ 	.word	0x00000001
        /*009c*/ 	.word	0x00000001


	//----- nvinfo : EIATTR_CRS_STACK_SIZE
	.align		4
.L_759:
        /*00a0*/ 	.byte	0x04, 0x1e
        /*00a2*/ 	.short	(.L_761 - .L_760)
.L_760:
        /*00a4*/ 	.word	0x00000000


	//----- nvinfo : EIATTR_CBANK_PARAM_SIZE
	.align		4
.L_761:
        /*00a8*/ 	.byte	0x03, 0x19
        /*00aa*/ 	.short	0x001c


	//----- nvinfo : EIATTR_PARAM_CBANK
	.align		4
        /*00ac*/ 	.byte	0x04, 0x0a
        /*00ae*/ 	.short	(.L_763 - .L_762)
	.align		4
.L_762:
        /*00b0*/ 	.word	index@(.nv.constant0._ZN2at6native27unrolled_elementwise_kernelIZZZNS0_16tanh_kernel_cudaERNS_18TensorIteratorBaseEENKUlvE0_clEvENKUlvE0_clEvEUlfE_St5arrayIPcLm2EELi4E23TrivialOffsetCalculatorILi1EjESB_NS0_6memory15LoadWithoutCastENSC_16StoreWithoutCastEEEviT_T0_T2_T3_T4_T5_)
        /*00b4*/ 	.short	0x0210
        /*00b6*/ 	.short	0x001c


	//----- nvinfo : EIATTR_SW_WAR
	.align		4
.L_763:
        /*00b8*/ 	.byte	0x04, 0x36
        /*00ba*/ 	.short	(.L_765 - .L_764)
.L_764:
        /*00bc*/ 	.word	0x00000008
.L_765:


//--------------------- .nv.info._ZN2at6native29vectorized_elementwise_kernelILi2EZZZNS0_16tanh_kernel_cudaERNS_18TensorIteratorBaseEENKUlvE0_clEvENKUlvE0_clEvEUlfE_St5arrayIPcLm2EEEEviT0_T1_ --------------------------
	.section	.nv.info._ZN2at6native29vectorized_elementwise_kernelILi2EZZZNS0_16tanh_kernel_cudaERNS_18TensorIteratorBaseEENKUlvE0_clEvENKUlvE0_clEvEUlfE_St5arrayIPcLm2EEEEviT0_T1_,"",@"SHT_CUDA_INFO"
	.sectionflags	@""
	.align	4


	//----- nvinfo : EIATTR_CUDA_API_VERSION
	.align		4
        /*0000*/ 	.byte	0x04, 0x37
        /*0002*/ 	.short	(.L_767 - .L_766)
.L_766:
        /*0004*/ 	.word	0x00000082


	//----- nvinfo : EIATTR_KPARAM_INFO
	.align		4
.L_767:
        /*0008*/ 	.byte	0x04, 0x17
        /*000a*/ 	.short	(.L_769 - .L_768)
.L_768:
        /*000c*/ 	.word	0x00000000
        /*0010*/ 	.short	0x0002
        /*0012*/ 	.short	0x0008
        /*0014*/ 	.byte	0x00, 0xf0, 0x41, 0x00


	//----- nvinfo : EIATTR_KPARAM_INFO
	.align		4
.L_769:
        /*0018*/ 	.byte	0x04, 0x17
        /*001a*/ 	.short	(.L_771 - .L_770)
.L_770:
        /*001c*/ 	.word	0x00000000
        /*0020*/ 	.short	0x0001
        /*0022*/ 	.short	0x0004
        /*0024*/ 	.byte	0x00, 0xf0, 0x05, 0x00


	//----- nvinfo : EIATTR_KPARAM_INFO
	.align		4
.L_771:
        /*0028*/ 	.byte	0x04, 0x17
        /*002a*/ 	.short	(.L_773 - .L_772)
.L_772:
        /*002c*/ 	.word	0x00000000
        /*0030*/ 	.short	0x0000
        /*0032*/ 	.short	0x0000
        /*0034*/ 	.byte	0x00, 0xf0, 0x11, 0x00


	//----- nvinfo : EIATTR_SPARSE_MMA_MASK
	.align		4
.L_773:
        /*0038*/ 	.byte	0x03, 0x50
        /*003a*/ 	.short	0x0000


	//----- nvinfo : EIATTR_MAXREG_COUNT
	.align		4
        /*003c*/ 	.byte	0x03, 0x1b
        /*003e*/ 	.short	0x00ff


	//----- nvinfo : EIATTR_MERCURY_ISA_VERSION
	.align		4
        /*0040*/ 	.byte	0x03, 0x5f
        /*0042*/ 	.short	0x0101


	//----- nvinfo : EIATTR_EXIT_INSTR_OFFSETS
	.align		4
        /*0044*/ 	.byte	0x04, 0x1c
        /*0046*/ 	.short	(.L_775 - .L_774)


	//   ....[0]....
.L_774:
        /*0048*/ 	.word	0x000001f0


	//   ....[1]....
        /*004c*/ 	.word	0x00000920


	//   ....[2]....
        /*0050*/ 	.word	0x00000980


	//----- nvinfo : EIATTR_MAX_THREADS
	.align		4
.L_775:
        /*0054*/ 	.byte	0x04, 0x05
        /*0056*/ 	.short	(.L_777 - .L_776)
.L_776:
        /*0058*/ 	.word	0x00000080
        /*005c*/ 	.word	0x00000001
        /*0060*/ 	.word	0x00000001


	//----- nvinfo : EIATTR_CRS_STACK_SIZE
	.align		4
.L_777:
        /*0064*/ 	.byte	0x04, 0x1e
        /*0066*/ 	.short	(.L_779 - .L_778)
.L_778:
        /*0068*/ 	.word	0x00000000


	//----- nvinfo : EIATTR_CBANK_PARAM_SIZE
	.align		4
.L_779:
        /*006c*/ 	.byte	0x03, 0x19
        /*006e*/ 	.short	0x0018


	//----- nvinfo : EIATTR_PARAM_CBANK
	.align		4
        /*0070*/ 	.byte	0x04, 0x0a
        /*0072*/ 	.short	(.L_781 - .L_780)
	.align		4
.L_780:
        /*0074*/ 	.word	index@(.nv.constant0._ZN2at6native29vectorized_elementwise_kernelILi2EZZZNS0_16tanh_kernel_cudaERNS_18TensorIteratorBaseEENKUlvE0_clEvENKUlvE0_clEvEUlfE_St5arrayIPcLm2EEEEviT0_T1_)
        /*0078*/ 	.short	0x0210
        /*007a*/ 	.short	0x0018


	//----- nvinfo : EIATTR_SW_WAR
	.align		4
.L_781:
        /*007c*/ 	.byte	0x04, 0x36
        /*007e*/ 	.short	(.L_783 - .L_782)
.L_782:
        /*0080*/ 	.word	0x00000008
.L_783:


//--------------------- .nv.info._ZN2at6native29vectorized_elementwise_kernelILi4EZZZNS0_16tanh_kernel_cudaERNS_18TensorIteratorBaseEENKUlvE0_clEvENKUlvE0_clEvEUlfE_St5arrayIPcLm2EEEEviT0_T1_ --------------------------
	.section	.nv.info._ZN2at6native29vectorized_elementwise_kernelILi4EZZZNS0_16tanh_kernel_cudaERNS_18TensorIteratorBaseEENKUlvE0_clEvENKUlvE0_clEvEUlfE_St5arrayIPcLm2EEEEviT0_T1_,"",@"SHT_CUDA_INFO"
	.sectionflags	@""
	.align	4


	//----- nvinfo : EIATTR_CUDA_API_VERSION
	.align		4
        /*0000*/ 	.byte	0x04, 0x37
        /*0002*/ 	.short	(.L_785 - .L_784)
.L_784:
        /*0004*/ 	.word	0x00000082


	//----- nvinfo : EIATTR_KPARAM_INFO
	.align		4
.L_785:
        /*0008*/ 	.byte	0x04, 0x17
        /*000a*/ 	.short	(.L_787 - .L_786)
.L_786:
        /*000c*/ 	.word	0x00000000
        /*0010*/ 	.short	0x0002
        /*0012*/ 	.short	0x0008
        /*0014*/ 	.byte	0x00, 0xf0, 0x41, 0x00


	//----- nvinfo : EIATTR_KPARAM_INFO
	.align		4
.L_787:
        /*0018*/ 	.byte	0x04, 0x17
        /*001a*/ 	.short	(.L_789 - .L_788)
.L_788:
        /*001c*/ 	.word	0x00000000
        /*0020*/ 	.short	0x0001
        /*0022*/ 	.short	0x0004
        /*0024*/ 	.byte	0x00, 0xf0, 0x05, 0x00


	//----- nvinfo : EIATTR_KPARAM_INFO
	.align		4
.L_789:
        /*0028*/ 	.byte	0x04, 0x17
        /*002a*/ 	.short	(.L_791 - .L_790)
.L_790:
        /*002c*/ 	.word	0x00000000
        /*0030*/ 	.short	0x0000
        /*0032*/ 	.short	0x0000
        /*0034*/ 	.byte	0x00, 0xf0, 0x11, 0x00


	//----- nvinfo : EIATTR_SPARSE_MMA_MASK
	.align		4
.L_791:
        /*0038*/ 	.byte	0x03, 0x50
        /*003a*/ 	.short	0x0000


	//----- nvinfo : EIATTR_MAXREG_COUNT
	.align		4
        /*003c*/ 	.byte	0x03, 0x1b
        /*003e*/ 	.short	0x00ff


	//----- nvinfo : EIATTR_MERCURY_ISA_VERSION
	.align		4
        /*0040*/ 	.byte	0x03, 0x5f
        /*0042*/ 	.short	0x0101


	//----- nvinfo : EIATTR_EXIT_INSTR_OFFSETS
	.align		4
        /*0044*/ 	.byte	0x04, 0x1c
        /*0046*/ 	.short	(.L_793 - .L_792)


	//   ....[0]....
.L_792:
        /*0048*/ 	.word	0x000001b0


	//   ....[1]....
        /*004c*/ 	.word	0x000008e0


	//   ....[2]....
        /*0050*/ 	.word	0x00000940


	//----- nvinfo : EIATTR_MAX_THREADS
	.align		4
.L_793:
        /*0054*/ 	.byte	0x04, 0x05
        /*0056*/ 	.short	(.L_795 - .L_794)
.L_794:
        /*0058*/ 	.word	0x00000080
        /*005c*/ 	.word	0x00000001
        /*0060*/ 	.word	0x00000001


	//----- nvinfo : EIATTR_CRS_STACK_SIZE
	.align		4
.L_795:
        /*0064*/ 	.byte	0x04, 0x1e
        /*0066*/ 	.short	(.L_797 - .L_796)
.L_796:
        /*0068*/ 	.word	0x00000000


	//----- nvinfo : EIATTR_CBANK_PARAM_SIZE
	.align		4
.L_797:
        /*006c*/ 	.byte	0x03, 0x19
        /*006e*/ 	.short	0x0018


	//----- nvinfo : EIATTR_PARAM_CBANK
	.align		4
        /*0070*/ 	.byte	0x04, 0x0a
        /*0072*/ 	.short	(.L_799 - .L_798)
	.align		4
.L_798:
        /*0074*/ 	.word	index@(.nv.constant0._ZN2at6native29vectorized_elementwise_kernelILi4EZZZNS0_16tanh_kernel_cudaERNS_18TensorIteratorBaseEENKUlvE0_clEvENKUlvE0_clEvEUlfE_St5arrayIPcLm2EEEEviT0_T1_)
        /*0078*/ 	.short	0x0210
        /*007a*/ 	.short	0x0018


	//----- nvinfo : EIATTR_SW_WAR
	.align		4
.L_799:
        /*007c*/ 	.byte	0x04, 0x36
        /*007e*/ 	.short	(.L_801 - .L_800)
.L_800:
        /*0080*/ 	.word	0x00000008
.L_801:


//--------------------- .nv.info._ZN2at6native29vectorized_elementwise_kernelILi8EZZZNS0_16tanh_kernel_cudaERNS_18TensorIteratorBaseEENKUlvE0_clEvENKUlvE0_clEvEUlfE_St5arrayIPcLm2EEEEviT0_T1_ --------------------------
	.section	.nv.info._ZN2at6native29vectorized_elementwise_kernelILi8EZZZNS0_16tanh_kernel_cudaERNS_18TensorIteratorBaseEENKUlvE0_clEvENKUlvE0_clEvEUlfE_St5arrayIPcLm2EEEEviT0_T1_,"",@"SHT_CUDA_INFO"
	.sectionflags	@""
	.align	4


	//----- nvinfo : EIATTR_CUDA_API_VERSION
	.align		4
        /*0000*/ 	.byte	0x04, 0x37
        /*0002*/ 	.short	(.L_803 - .L_802)
.L_802:
        /*0004*/ 	.word	0x00000082


	//----- nvinfo : EIATTR_KPARAM_INFO
	.align		4
.L_803:
        /*0008*/ 	.byte	0x04, 0x17
        /*000a*/ 	.short	(.L_805 - .L_804)
.L_804:
        /*000c*/ 	.word	0x00000000
        /*0010*/ 	.short	0x0002
        /*0012*/ 	.short	0x0008
        /*0014*/ 	.byte	0x00, 0xf0, 0x41, 0x00


	//----- nvinfo : EIATTR_KPARAM_INFO
	.align		4
.L_805:
        /*0018*/ 	.byte	0x04, 0x17
        /*001a*/ 	.short	(.L_807 - .L_806)
.L_806:
        /*001c*/ 	.word	0x00000000
        /*0020*/ 	.short	0x0001
        /*0022*/ 	.short	0x0004
        /*0024*/ 	.byte	0x00, 0xf0, 0x05, 0x00


	//----- nvinfo : EIATTR_KPARAM_INFO
	.align		4
.L_807:
        /*0028*/ 	.byte	0x04, 0x17
        /*002a*/ 	.short	(.L_809 - .L_808)
.L_808:
        /*002c*/ 	.word	0x00000000
        /*0030*/ 	.short	0x0000
        /*0032*/ 	.short	0x0000
        /*0034*/ 	.byte	0x00, 0xf0, 0x11, 0x00


	//----- nvinfo : EIATTR_SPARSE_MMA_MASK
	.align		4
.L_809:
        /*0038*/ 	.byte	0x03, 0x50
        /*003a*/ 	.short	0x0000


	//----- nvinfo : EIATTR_MAXREG_COUNT
	.align		4
        /*003c*/ 	.byte	0x03, 0x1b
        /*003e*/ 	.short	0x00ff


	//----- nvinfo : EIATTR_MERCURY_ISA_VERSION
	.align		4
        /*0040*/ 	.byte	0x03, 0x5f
        /*0042*/ 	.short	0x0101


	//----- nvinfo : EIATTR_EXIT_INSTR_OFFSETS
	.align		4
        /*0044*/ 	.byte	0x04, 0x1c
        /*0046*/ 	.short	(.L_811 - .L_810)


	//   ....[0]....
.L_810:
        /*0048*/ 	.word	0x000001b0


	//   ....[1]....
        /*004c*/ 	.word	0x000008e0


	//   ....[2]....
        /*0050*/ 	.word	0x00000940


	//----- nvinfo : EIATTR_MAX_THREADS
	.align		4
.L_811:
        /*0054*/ 	.byte	0x04, 0x05
        /*0056*/ 	.short	(.L_813 - .L_812)
.L_812:
        /*0058*/ 	.word	0x00000080
        /*005c*/ 	.word	0x00000001
        /*0060*/ 	.word	0x00000001


	//----- nvinfo : EIATTR_CRS_STACK_SIZE
	.align		4
.L_813:
        /*0064*/ 	.byte	0x04, 0x1e
        /*0066*/ 	.short	(.L_815 - .L_814)
.L_814:
        /*0068*/ 	.word	0x00000000


	//----- nvinfo : EIATTR_CBANK_PARAM_SIZE
	.align		4
.L_815:
        /*006c*/ 	.byte	0x03, 0x19
        /*006e*/ 	.short	0x0018


	//----- nvinfo : EIATTR_PARAM_CBANK
	.align		4
        /*0070*/ 	.byte	0x04, 0x0a
        /*0072*/ 	.short	(.L_817 - .L_816)
	.align		4
.L_816:
        /*0074*/ 	.word	index@(.nv.constant0._ZN2at6native29vectorized_elementwise_kernelILi8EZZZNS0_16tanh_kernel_cudaERNS_18TensorIteratorBaseEENKUlvE0_clEvENKUlvE0_clEvEUlfE_St5arrayIPcLm2EEEEviT0_T1_)
        /*0078*/ 	.short	0x0210
        /*007a*/ 	.short	0x0018


	//----- nvinfo : EIATTR_SW_WAR
	.align		4
.L_817:
        /*007c*/ 	.byte	0x04, 0x36
        /*007e*/ 	.short	(.L_819 - .L_818)
.L_818:
        /*0080*/ 	.word	0x00000008
.L_819:


//--------------------- .nv.info._ZN2at6native18elementwise_kernelILi128ELi4EZNS0_15gpu_kernel_implIZZZNS0_16tanh_kernel_cudaERNS_18TensorIteratorBaseEENKUlvE0_clEvENKUlvE_clEvEUldE_EEvS4_RKT_EUliE_EEviT1_ --------------------------
	.section	.nv.info._ZN2at6native18elementwise_kernelILi128ELi4EZNS0_15gpu_kernel_implIZZZNS0_16tanh_kernel_cudaERNS_18TensorIteratorBaseEENKUlvE0_clEvENKUlvE_clEvEUldE_EEvS4_RKT_EUliE_EEviT1_,"",@"SHT_CUDA_INFO"
	.sectionflags	@""
	.align	4


	//----- nvinfo : EIATTR_CUDA_API_VERSION
	.align		4
        /*0000*/ 	.byte	0x04, 0x37
        /*0002*/ 	.short	(.L_821 - .L_820)
.L_820:
        /*0004*/ 	.word	0x00000082


	//----- nvinfo : EIATTR_KPARAM_INFO
	.align		4
.L_821:
        /*0008*/ 	.byte	0x04, 0x17
        /*000a*/ 	.short	(.L_823 - .L_822)
.L_822:
        /*000c*/ 	.word	0x00000000
        /*0010*/ 	.short	0x0001
        /*0012*/ 	.short	0x0008
        /*0014*/ 	.byte	0x00, 0xf0, 0x61, 0x08


	//----- nvinfo : EIATTR_KPARAM_INFO
	.align		4
.L_823:
        /*0018*/ 	.byte	0x04, 0x17
        /*001a*/ 	.short	(.L_825 - .L_824)
.L_824:
        /*001c*/ 	.word	0x00000000
        /*0020*/ 	.short	0x0000
        /*0022*/ 	.short	0x0000
        /*0024*/ 	.byte	0x00, 0xf0, 0x11, 0x00


	//----- nvinfo : EIATTR_SPARSE_MMA_MASK
	.align		4
.L_825:
        /*0028*/ 	.byte	0x03, 0x50
        /*002a*/ 	.short	0x0000


	//----- nvinfo : EIATTR_MAXREG_COUNT
	.align		4
        /*002c*/ 	.byte	0x03, 0x1b
        /*002e*/ 	.short	0x0080


	//----- nvinfo : EIATTR_EXTERNS
	.align		4
        /*0030*/ 	.byte	0x04, 0x0f
        /*0032*/ 	.short	(.L_827 - .L_826)


	//   ....[0]....
	.align		4
.L_826:
        /*0034*/ 	.word	index@(__assertfail)


	//----- nvinfo : EIATTR_MERCURY_ISA_VERSION
	.align		4
.L_827:
        /*0038*/ 	.byte	0x03, 0x5f
        /*003a*/ 	.short	0x0101


	//----- nvinfo : EIATTR_SYSCALL_OFFSETS
	.align		4
        /*003c*/ 	.byte	0x04, 0x46
        /*003e*/ 	.short	(.L_829 - .L_828)


	//   ....[0]....
.L_828:
        /*0040*/ 	.word	0x00002250


	//   ....[1]....
        /*0044*/ 	.word	0x00003a10


	//   ....[2]....
        /*0048*/ 	.word	0x00005ca0


	//   ....[3]....
        /*004c*/ 	.word	0x00007460


	//   ....[4]....
        /*0050*/ 	.word	0x000096e0


	//   ....[5]....
        /*0054*/ 	.word	0x0000aea0


	//   ....[6]....
        /*0058*/ 	.word	0x0000d110


	//   ....[7]....
        /*005c*/ 	.word	0x0000e8d0


	//----- nvinfo : EIATTR_EXIT_INSTR_OFFSETS
	.align		4
.L_829:
        /*0060*/ 	.byte	0x04, 0x1c
        /*0062*/ 	.short	(.L_831 - .L_830)


	//   ....[0]....
.L_830:
        /*0064*/ 	.word	0x0000af50


	//   ....[1]....
        /*0068*/ 	.word	0x0000d910


	//   ....[2]....
        /*006c*/ 	.word	0x0000d950


	//   ....[3]....
        /*0070*/ 	.word	0x0000d9e0


	//   ....[4]....
        /*0074*/ 	.word	0x0000da10


	//   ....[5]....
        /*0078*/ 	.word	0x0000da40


	//   ....[6]....
        /*007c*/ 	.word	0x0000db10


	//   ....[7]....
        /*0080*/ 	.word	0x0000db90


	//   ....[8]....
        /*0084*/ 	.word	0x0000dc70


	//   ....[9]....
        /*0088*/ 	.word	0x0000dd00


	//   ....[10]....
        /*008c*/ 	.word	0x0000dd20


	//   ....[11]....
        /*0090*/ 	.word	0x0000dde0


	//   ....[12]....
        /*0094*/ 	.word	0x0000de10


	//   ....[13]....
        /*0098*/ 	.word	0x0000dfe0


	//   ....[14]....
        /*009c*/ 	.word	0x0000e180


	//   ....[15]....
        /*00a0*/ 	.word	0x0000e200


	//   ....[16]....
        /*00a4*/ 	.word	0x0000e2b0


	//   ....[17]....
        /*00a8*/ 	.word	0x0000e470


	//   ....[18]....
        /*00ac*/ 	.word	0x0000e630


	//   ....[19]....
        /*00b0*/ 	.word	0x0000e7d0


	//   ....[20]....
        /*00b4*/ 	.word	0x0000e8e0


	//   ....[21]....
        /*00b8*/ 	.word	0x0000e910


	//   ....[22]....
        /*00bc*/ 	.word	0x0000e940


	//----- nvinfo : EIATTR_MAX_THREADS
	.align		4
.L_831:
        /*00c0*/ 	.byte	0x04, 0x05
        /*00c2*/ 	.short	(.L_833 - .L_832)
.L_832:
        /*00c4*/ 	.word	0x00000080
        /*00c8*/ 	.word	0x00000001
        /*00cc*/ 	.word	0x00000001


	//----- nvinfo : EIATTR_CRS_STACK_SIZE
	.align		4
.L_833:
        /*00d0*/ 	.byte	0x04, 0x1e
        /*00d2*/ 	.short	(.L_835 - .L_834)
.L_834:
        /*00d4*/ 	.word	0x00000000


	//----- nvinfo : EIATTR_CBANK_PARAM_SIZE
	.align		4
.L_835:
        /*00d8*/ 	.byte	0x03, 0x19
        /*00da*/ 	.short	0x0220


	//----- nvinfo : EIATTR_PARAM_CBANK
	.align		4
        /*00dc*/ 	.byte	0x04, 0x0a
        /*00de*/ 	.short	(.L_837 - .L_836)
	.align		4
.L_836:
        /*00e0*/ 	.word	index@(.nv.constant0._ZN2at6native18elementwise_kernelILi128ELi4EZNS0_15gpu_kernel_implIZZZNS0_16tanh_kernel_cudaERNS_18TensorIteratorBaseEENKUlvE0_clEvENKUlvE_clEvEUldE_EEvS4_RKT_EUliE_EEviT1_)
        /*00e4*/ 	.short	0x0210
        /*00e6*/ 	.short	0x0220


	//----- nvinfo : EIATTR_SW_WAR
	.align		4
.L_837:
        /*00e8*/ 	.byte	0x04, 0x36
        /*00ea*/ 	.short	(.L_839 - .L_838)
.L_838:
        /*00ec*/ 	.word	0x00000008
.L_839:


//--------------------- .nv.info._ZN2at6native27unrolled_elementwise_kernelIZZZNS0_16tanh_kernel_cudaERNS_18TensorIteratorBaseEENKUlvE0_clEvENKUlvE_clEvEUldE_St5arrayIPcLm2EELi4E23TrivialOffsetCalculatorILi1EjESB_NS0_6memory12LoadWithCastILi1EEENSC_13StoreWithCastILi1EEEEEviT_T0_T2_T3_T4_T5_ --------------------------
	.section	.nv.info._ZN2at6native27unrolled_elementwise_kernelIZZZNS0_16tanh_kernel_cudaERNS_18TensorIteratorBaseEENKUlvE0_clEvENKUlvE_clEvEUldE_St5arrayIPcLm2EELi4E23TrivialOffsetCalculatorILi1EjESB_NS0_6memory12LoadWithCastILi1EEENSC_13StoreWithCastILi1EEEEEviT_T0_T2_T3_T4_T5_,"",@"SHT_CUDA_INFO"
	.sectionflags	@""
	.align	4


	//----- nvinfo : EIATTR_CUDA_API_VERSION
	.align		4
        /*0000*/ 	.byte	0x04, 0x37
        /*0002*/ 	.short	(.L_841 - .L_840)
.L_840:
        /*0004*/ 	.word	0x00000082


	//----- nvinfo : EIATTR_KPARAM_INFO
	.align		4
.L_841:
        /*0008*/ 	.byte	0x04, 0x17
        /*000a*/ 	.short	(.L_843 - .L_842)
.L_842:
        /*000c*/ 	.word	0x00000000
        /*0010*/ 	.short	0x0006
        /*0012*/ 	.short	0x0024
        /*0014*/ 	.byte	0x00, 0xf0, 0x21, 0x00


	//----- nvinfo : EIATTR_KPARAM_INFO
	.align		4
.L_843:
        /*0018*/ 	.byte	0x04, 0x17
        /*001a*/ 	.short	(.L_845 - .L_844)
.L_844:
        /*001c*/ 	.word	0x00000000
        /*0020*/ 	.short	0x0005
        /*0022*/ 	.short	0x001c
        /*0024*/ 	.byte	0x00, 0xf0, 0x21, 0x00


	//----- nvinfo : EIATTR_KPARAM_INFO
	.align		4
.L_845:
        /*0028*/ 	.byte	0x04, 0x17
        /*002a*/ 	.short	(.L_847 - .L_846)
.L_846:
        /*002c*/ 	.word	0x00000000
        /*0030*/ 	.short	0x0004
        /*0032*/ 	.short	0x0019
        /*0034*/ 	.byte	0x00, 0xf0, 0x05, 0x00


	//----- nvinfo : EIATTR_KPARAM_INFO
	.align		4
.L_847:
        /*0038*/ 	.byte	0x04, 0x17
        /*003a*/ 	.short	(.L_849 - .L_848)
.L_848:
        /*003c*/ 	.word	0x00000000
        /*0040*/ 	.short	0x0003
        /*0042*/ 	.short	0x0018
        /*0044*/ 	.byte	0x00, 0xf0, 0x05, 0x00


	//----- nvinfo : EIATTR_KPARAM_INFO
	.align		4
.L_849:
        /*0048*/ 	.byte	0x04, 0x17
        /*004a*/ 	.short	(.L_851 - .L_850)
.L_850:
        /*004c*/ 	.word	0x00000000
        /*0050*/ 	.short	0x0002
        /*0052*/ 	.short	0x0008
        /*0054*/ 	.byte	0x00, 0xf0, 0x41, 0x00


	//----- nvinfo : EIATTR_KPARAM_INFO
	.align		4
.L_851:
        /*0058*/ 	.byte	0x04, 0x17
        /*005a*/ 	.short	(.L_853 - .L_852)
.L_852:
        /*005c*/ 	.word	0x00000000
        /*0060*/ 	.short	0x0001
        /*0062*/ 	.short	0x0004
        /*0064*/ 	.byte	0x00, 0xf0, 0x05, 0x00


	//----- nvinfo : EIATTR_KPARAM_INFO
	.align		4
.L_853:
        /*0068*/ 	.byte	0x04, 0x17
        /*006a*/ 	.short	(.L_855 - .L_854)
.L_854:
        /*006c*/ 	.word	0x00000000
        /*0070*/ 	.short	0x0000
        /*0072*/ 	.short	0x0000
        /*0074*/ 	.byte	0x00, 0xf0, 0x11, 0x00


	//----- nvinfo : EIATTR_SPARSE_MMA_MASK
	.align		4
.L_855:
        /*0078*/ 	.byte	0x03, 0x50
        /*007a*/ 	.short	0x0000


	//----- nvinfo : EIATTR_MAXREG_COUNT
	.align		4
        /*007c*/ 	.byte	0x03, 0x1b
        /*007e*/ 	.short	0x00ff


	//----- nvinfo : EIATTR_EXTERNS
	.align		4
        /*0080*/ 	.byte	0x04, 0x0f
        /*0082*/ 	.short	(.L_857 - .L_856)


	//   ....[0]....
	.align		4
.L_856:
        /*0084*/ 	.word	index@(__assertfail)


	//----- nvinfo : EIATTR_MERCURY_ISA_VERSION
	.align		4
.L_857:
        /*0088*/ 	.byte	0x03, 0x5f
        /*008a*/ 	.short	0x0101


	//----- nvinfo : EIATTR_SYSCALL_OFFSETS
	.align		4
        /*008c*/ 	.byte	0x04, 0x46
        /*008e*/ 	.short	(.L_859 - .L_858)


	//   ....[0]....
.L_858:
        /*0090*/ 	.word	0x00000f80


	//   ....[1]....
        /*0094*/ 	.word	0x00001f20


	//   ....[2]....
        /*0098*/ 	.word	0x00002ed0


	//   ....[3]....
        /*009c*/ 	.word	0x00003e50


	//   ....[4]....
        /*00a0*/ 	.word	0x00006c40


	//   ....[5]....
        /*00a4*/ 	.word	0x00007e00


	//   ....[6]....
        /*00a8*/ 	.word	0x00008f80


	//   ....[7]....
        /*00ac*/ 	.word	0x0000a120


	//----- nvinfo : EIATTR_EXIT_INSTR_OFFSETS
	.align		4
.L_859:
        /*00b0*/ 	.byte	0x04, 0x1c
        /*00b2*/ 	.short	(.L_861 - .L_860)


	//   ....[0]....
.L_860:
        /*00b4*/ 	.word	0x00009020


	//   ....[1]....
        /*00b8*/ 	.word	0x00009160


	//   ....[2]....
        /*00bc*/ 	.word	0x000091a0


	//   ....[3]....
        /*00c0*/ 	.word	0x00009230


	//   ....[4]....
        /*00c4*/ 	.word	0x00009260


	//   ....[5]....
        /*00c8*/ 	.word	0x00009290


	//   ....[6]....
        /*00cc*/ 	.word	0x00009360


	//   ....[7]....
        /*00d0*/ 	.word	0x000093e0


	//   ....[8]....
        /*00d4*/ 	.word	0x000094c0


	//   ....[9]....
        /*00d8*/ 	.word	0x00009550


	//   ....[10]....
        /*00dc*/ 	.word	0x00009570


	//   ....[11]....
        /*00e0*/ 	.word	0x00009630


	//   ....[12]....
        /*00e4*/ 	.word	0x00009660


	//   ....[13]....
        /*00e8*/ 	.word	0x00009830


	//   ....[14]....
        /*00ec*/ 	.word	0x000099d0


	//   ....[15]....
        /*00f0*/ 	.word	0x00009a50


	//   ....[16]....
        /*00f4*/ 	.word	0x00009b00


	//   ....[17]....
        /*00f8*/ 	.word	0x00009cc0


	//   ....[18]....
        /*00fc*/ 	.word	0x00009e80


	//   ....[19]....
        /*0100*/ 	.word	0x0000a020


	//   ....[20]....
        /*0104*/ 	.word	0x0000a130


	//   ....[21]....
        /*0108*/ 	.word	0x0000a160


	//   ....[22]....
        /*010c*/ 	.word	0x0000a190


	//----- nvinfo : EIATTR_MAX_THREADS
	.align		4
.L_861:
        /*0110*/ 	.byte	0x04, 0x05
        /*0112*/ 	.short	(.L_863 - .L_862)
.L_862:
        /*0114*/ 	.word	0x00000080
        /*0118*/ 	.word	0x00000001
        /*011c*/ 	.word	0x00000001


	//----- nvinfo : EIATTR_CRS_STACK_SIZE
	.align		4
.L_863:
        /*0120*/ 	.byte	0x04, 0x1e
        /*0122*/ 	.short	(.L_865 - .L_864)
.L_864:
        /*0124*/ 	.word	0x00000000


	//----- nvinfo : EIATTR_CBANK_PARAM_SIZE
	.align		4
.L_865:
        /*0128*/ 	.byte	0x03, 0x19
        /*012a*/ 	.short	0x002c


	//----- nvinfo : EIATTR_PARAM_CBANK
	.align		4
        /*012c*/ 	.byte	0x04, 0x0a
        /*012e*/ 	.short	(.L_867 - .L_866)
	.align		4
.L_866:
        /*0130*/ 	.word	index@(.nv.constant0._ZN2at6native27unrolled_elementwise_kernelIZZZNS0_16tanh_kernel_cudaERNS_18TensorIteratorBaseEENKUlvE0_clEvENKUlvE_clEvEUldE_St5arrayIPcLm2EELi4E23TrivialOffsetCalculatorILi1EjESB_NS0_6memory12LoadWithCastILi1EEENSC_13StoreWithCastILi1EEEEEviT_T0_T2_T3_T4_T5_)
        /*0134*/ 	.short	0x0210
        /*0136*/ 	.short	0x002c


	//----- nvinfo : EIATTR_SW_WAR
	.align		4
.L_867:
        /*0138*/ 	.byte	0x04, 0x36
        /*013a*/ 	.short	(.L_869 - .L_868)
.L_868:
        /*013c*/ 	.word	0x00000008
.L_869:


//--------------------- .nv.info._ZN2at6native18elementwise_kernelILi128ELi2EZNS0_22gpu_kernel_impl_nocastIZZZNS0_16tanh_kernel_cudaERNS_18TensorIteratorBaseEENKUlvE0_clEvENKUlvE_clEvEUldE_EEvS4_RKT_EUliE_EEviT1_ --------------------------
	.section	.nv.info._ZN2at6native18elementwise_kernelILi128ELi2EZNS0_22gpu_kernel_impl_nocastIZZZNS0_16tanh_kernel_cudaERNS_18TensorIteratorBaseEENKUlvE0_clEvENKUlvE_clEvEUldE_EEvS4_RKT_EUliE_EEviT1_,"",@"SHT_CUDA_INFO"
	.sectionflags	@""
	.align	4


	//----- nvinfo : EIATTR_CUDA_API_VERSION
	.align		4
        /*0000*/ 	.byte	0x04, 0x37
        /*0002*/ 	.short	(.L_871 - .L_870)
.L_870:
        /*0004*/ 	.word	0x00000082


	//----- nvinfo : EIATTR_KPARAM_INFO
	.align		4
.L_871:
        /*0008*/ 	.byte	0x04, 0x17
        /*000a*/ 	.short	(.L_873 - .L_872)
.L_872:
        /*000c*/ 	.word	0x00000000
        /*0010*/ 	.short	0x0001
        /*0012*/ 	.short	0x0008
        /*0014*/ 	.byte	0x00, 0xf0, 0x61, 0x08


	//----- nvinfo : EIATTR_KPARAM_INFO
	.align		4
.L_873:
        /*0018*/ 	.byte	0x04, 0x17
        /*001a*/ 	.short	(.L_875 - .L_874)
.L_874:
        /*001c*/ 	.word	0x00000000
        /*0020*/ 	.short	0x0000
        /*0022*/ 	.short	0x0000
        /*0024*/ 	.byte	0x00, 0xf0, 0x11, 0x00


	//----- nvinfo : EIATTR_SPARSE_MMA_MASK
	.align		4
.L_875:
        /*0028*/ 	.byte	0x03, 0x50
        /*002a*/ 	.short	0x0000


	//----- nvinfo : EIATTR_MAXREG_COUNT
	.align		4
        /*002c*/ 	.byte	0x03, 0x1b
        /*002e*/ 	.short	0x0080


	//----- nvinfo : EIATTR_MERCURY_ISA_VERSION
	.align		4
        /*0030*/ 	.byte	0x03, 0x5f
        /*0032*/ 	.short	0x0101


	//----- nvinfo : EIATTR_EXIT_INSTR_OFFSETS
	.align		4
        /*0034*/ 	.byte	0x04, 0x1c
        /*0036*/ 	.short	(.L_877 - .L_876)


	//   ....[0]....
.L_876:
        /*0038*/ 	.word	0x00001ac0


	//   ....[1]....
        /*003c*/ 	.word	0x000034d0


	//----- nvinfo : EIATTR_MAX_THREADS
	.align		4
.L_877:
        /*0040*/ 	.byte	0x04, 0x05
        /*0042*/ 	.short	(.L_879 - .L_878)
.L_878:
        /*0044*/ 	.word	0x00000080
        /*0048*/ 	.word	0x00000001
        /*004c*/ 	.word	0x00000001


	//----- nvinfo : EIATTR_CRS_STACK_SIZE
	.align		4
.L_879:
        /*0050*/ 	.byte	0x04, 0x1e
        /*0052*/ 	.short	(.L_881 - .L_880)
.L_880:
        /*0054*/ 	.word	0x00000000


	//----- nvinfo : EIATTR_CBANK_PARAM_SIZE
	.align		4
.L_881:
        /*0058*/ 	.byte	0x03, 0x19
        /*005a*/ 	.short	0x0220


	//----- nvinfo : EIATTR_PARAM_CBANK
	.align		4
        /*005c*/ 	.byte	0x04, 0x0a
        /*005e*/ 	.short	(.L_883 - .L_882)
	.align		4
.L_882:
        /*0060*/ 	.word	index@(.nv.constant0._ZN2at6native18elementwise_kernelILi128ELi2EZNS0_22gpu_kernel_impl_nocastIZZZNS0_16tanh_kernel_cudaERNS_18TensorIteratorBaseEENKUlvE0_clEvENKUlvE_clEvEUldE_EEvS4_RKT_EUliE_EEviT1_)
        /*0064*/ 	.short	0x0210
        /*0066*/ 	.short	0x0220


	//----- nvinfo : EIATTR_SW_WAR
	.align		4
.L_883:
        /*0068*/ 	.byte	0x04, 0x36
        /*006a*/ 	.short	(.L_885 - .L_884)
.L_884:
        /*006c*/ 	.word	0x00000008
.L_885:


//--------------------- .nv.info._ZN2at6native27unrolled_elementwise_kernelIZZZNS0_16tanh_kernel_cudaERNS_18TensorIteratorBaseEENKUlvE0_clEvENKUlvE_clEvEUldE_St5arrayIPcLm2EELi4E23TrivialOffsetCalculatorILi1EjESB_NS0_6memory15LoadWithoutCastENSC_16StoreWithoutCastEEEviT_T0_T2_T3_T4_T5_ --------------------------
	.section	.nv.info._ZN2at6native27unrolled_elementwise_kernelIZZZNS0_16tanh_kernel_cudaERNS_18TensorIteratorBaseEENKUlvE0_clEvENKUlvE_clEvEUldE_St5arrayIPcLm2EELi4E23TrivialOffsetCalculatorILi1EjESB_NS0_6memory15LoadWithoutCastENSC_16StoreWithoutCastEEEviT_T0_T2_T3_T4_T5_,"",@"SHT_CUDA_INFO"
	.sectionflags	@""
	.align	4


	//----- nvinfo : EIATTR_CUDA_API_VERSION
	.align		4
        /*0000*/ 	.byte	0x04, 0x37
        /*0002*/ 	.short	(.L_887 - .L_886)
.L_886:
        /*0004*/ 	.word	0x00000082


	//----- nvinfo : EIATTR_KPARAM_INFO
	.align		4
.L_887:
        /*0008*/ 	.byte	0x04, 0x17
        /*000a*/ 	.short	(.L_889 - .L_888)
.L_888:
        /*000c*/ 	.word	0x00000000
        /*0010*/ 	.short	0x0006
        /*0012*/ 	.short	0x001b
        /*0014*/ 	.byte	0x00, 0xf0, 0x05, 0x00


	//----- nvinfo : EIATTR_KPARAM_INFO
	.align		4
.L_889:
        /*0018*/ 	.byte	0x04, 0x17
        /*001a*/ 	.short	(.L_891 - .L_890)
.L_890:
        /*001c*/ 	.word	0x00000000
        /*0020*/ 	.short	0x0005
        /*0022*/ 	.short	0x001a
        /*0024*/ 	.byte	0x00, 0xf0, 0x05, 0x00


	//----- nvinfo : EIATTR_KPARAM_INFO
	.align		4
.L_891:
        /*0028*/ 	.byte	0x04, 0x17
        /*002a*/ 	.short	(.L_893 - .L_892)
.L_892:
        /*002c*/ 	.word	0x00000000
        /*0030*/ 	.short	0x0004
        /*0032*/ 	.short	0x0019
        /*0034*/ 	.byte	0x00, 0xf0, 0x05, 0x00


	//----- nvinfo : EIATTR_KPARAM_INFO
	.align		4
.L_893:
        /*0038*/ 	.byte	0x04, 0x17
        /*003a*/ 	.short	(.L_895 - .L_894)
.L_894:
        /*003c*/ 	.word	0x00000000
        /*0040*/ 	.short	0x0003
        /*0042*/ 	.short	0x0018
        /*0044*/ 	.byte	0x00, 0xf0, 0x05, 0x00


	//----- nvinfo : EIATTR_KPARAM_INFO
	.align		4
.L_895:
        /*0048*/ 	.byte	0x04, 0x17
        /*004a*/ 	.short	(.L_897 - .L_896)
.L_896:
        /*004c*/ 	.word	0x00000000
        /*0050*/ 	.short	0x0002
        /*0052*/ 	.short	0x0008
        /*0054*/ 	.byte	0x00, 0xf0, 0x41, 0x00


	//----- nvinfo : EIATTR_KPARAM_INFO
	.align		4
.L_897:
        /*0058*/ 	.byte	0x04, 0x17
        /*005a*/ 	.short	(.L_899 - .L_898)
.L_898:
        /*005c*/ 	.word	0x00000000
        /*0060*/ 	.short	0x0001
        /*0062*/ 	.short	0x0004
        /*0064*/ 	.byte	0x00, 0xf0, 0x05, 0x00


	//----- nvinfo : EIATTR_KPARAM_INFO
	.align		4
.L_899:
        /*0068*/ 	.byte	0x04, 0x17
        /*006a*/ 	.short	(.L_901 - .L_900)
.L_900:
        /*006c*/ 	.word	0x00000000
        /*0070*/ 	.short	0x0000
        /*0072*/ 	.short	0x0000
        /*0074*/ 	.byte	0x00, 0xf0, 0x11, 0x00


	//----- nvinfo : EIATTR_SPARSE_MMA_MASK
	.align		4
.L_901:
        /*0078*/ 	.byte	0x03, 0x50
        /*007a*/ 	.short	0x0000


	//----- nvinfo : EIATTR_MAXREG_COUNT
	.align		4
        /*007c*/ 	.byte	0x03, 0x1b
        /*007e*/ 	.short	0x00ff


	//----- nvinfo : EIATTR_MERCURY_ISA_VERSION
	.align		4
        /*0080*/ 	.byte	0x03, 0x5f
        /*0082*/ 	.short	0x0101


	//----- nvinfo : EIATTR_EXIT_INSTR_OFFSETS
	.align		4
        /*0084*/ 	.byte	0x04, 0x1c
        /*0086*/ 	.short	(.L_903 - .L_902)


	//   ....[0]....
.L_902:
        /*0088*/ 	.word	0x00001ef0


	//   ....[1]....
        /*008c*/ 	.word	0x00001f40


	//----- nvinfo : EIATTR_MAX_THREADS
	.align		4
.L_903:
        /*0090*/ 	.byte	0x04, 0x05
        /*0092*/ 	.short	(.L_905 - .L_904)
.L_904:
        /*0094*/ 	.word	0x00000080
        /*0098*/ 	.word	0x00000001
        /*009c*/ 	.word	0x00000001


	//----- nvinfo : EIATTR_CRS_STACK_SIZE
	.align		4
.L_905:
        /*00a0*/ 	.byte	0x04, 0x1e
        /*00a2*/ 	.short	(.L_907 - .L_906)
.L_906:
        /*00a4*/ 	.word	0x00000000


	//----- nvinfo : EIATTR_CBANK_PARAM_SIZE
	.align		4
.L_907:
        /*00a8*/ 	.byte	0x03, 0x19
        /*00aa*/ 	.short	0x001c


	//----- nvinfo : EIATTR_PARAM_CBANK
	.align		4
        /*00ac*/ 	.byte	0x04, 0x0a
        /*00ae*/ 	.short	(.L_909 - .L_908)
	.align		4
.L_908:
        /*00b0*/ 	.word	index@(.nv.constant0._ZN2at6native27unrolled_elementwise_kernelIZZZNS0_16tanh_kernel_cudaERNS_18TensorIteratorBaseEENKUlvE0_clEvENKUlvE_clEvEUldE_St5arrayIPcLm2EELi4E23TrivialOffsetCalculatorILi1EjESB_NS0_6memory15LoadWithoutCastENSC_16StoreWithoutCastEEEviT_T0_T2_T3_T4_T5_)
        /*00b4*/ 	.short	0x0210
        /*00b6*/ 	.short	0x001c


	//----- nvinfo : EIATTR_SW_WAR
	.align		4
.L_909:
        /*00b8*/ 	.byte	0x04, 0x36
        /*00ba*/ 	.short	(.L_911 - .L_910)
.L_910:
        /*00bc*/ 	.word	0x00000008
.L_911:


//--------------------- .nv.info._ZN2at6native29vectorized_elementwise_kernelILi2EZZZNS0_16tanh_kernel_cudaERNS_18TensorIteratorBaseEENKUlvE0_clEvENKUlvE_clEvEUldE_St5arrayIPcLm2EEEEviT0_T1_ --------------------------
	.section	.nv.info._ZN2at6native29vectorized_elementwise_kernelILi2EZZZNS0_16tanh_kernel_cudaERNS_18TensorIteratorBaseEENKUlvE0_clEvENKUlvE_clEvEUldE_St5arrayIPcLm2EEEEviT0_T1_,"",@"SHT_CUDA_INFO"
	.sectionflags	@""
	.align	4


	//----- nvinfo : EIATTR_CUDA_API_VERSION
	.align		4
        /*0000*/ 	.byte	0x04, 0x37
        /*0002*/ 	.short	(.L_913 - .L_912)
.L_912:
        /*0004*/ 	.word	0x00000082


	//----- nvinfo : EIATTR_KPARAM_INFO
	.align		4
.L_913:
        /*0008*/ 	.byte	0x04, 0x17
        /*000a*/ 	.short	(.L_915 - .L_914)
.L_914:
        /*000c*/ 	.word	0x00000000
        /*0010*/ 	.short	0x0002
        /*0012*/ 	.short	0x0008
        /*0014*/ 	.byte	0x00, 0xf0, 0x41, 0x00


	//----- nvinfo : EIATTR_KPARAM_INFO
	.align		4
.L_915:
        /*0018*/ 	.byte	0x04, 0x17
        /*001a*/ 	.short	(.L_917 - .L_916)
.L_916:
        /*001c*/ 	.word	0x00000000
        /*0020*/ 	.short	0x0001
        /*0022*/ 	.short	0x0004
        /*0024*/ 	.byte	0x00, 0xf0, 0x05, 0x00


	//----- nvinfo : EIATTR_KPARAM_INFO
	.align		4
.L_917:
        /*0028*/ 	.byte	0x04, 0x17
        /*002a*/ 	.short	(.L_919 - .L_918)
.L_918:
        /*002c*/ 	.word	0x00000000
        /*0030*/ 	.short	0x0000
        /*0032*/ 	.short	0x0000
        /*0034*/ 	.byte	0x00, 0xf0, 0x11, 0x00


	//----- nvinfo : EIATTR_SPARSE_MMA_MASK
	.align		4
.L_919:
        /*0038*/ 	.byte	0x03, 0x50
        /*003a*/ 	.short	0x0000


	//----- nvinfo : EIATTR_MAXREG_COUNT
	.align		4
        /*003c*/ 	.byte	0x03, 0x1b
        /*003e*/ 	.short	0x00ff


	//----- nvinfo : EIATTR_MERCURY_ISA_VERSION
	.align		4
        /*0040*/ 	.byte	0x03, 0x5f
        /*0042*/ 	.short	0x0101


	//----- nvinfo : EIATTR_EXIT_INSTR_OFFSETS
	.align		4
        /*0044*/ 	.byte	0x04, 0x1c
        /*0046*/ 	.short	(.L_921 - .L_920)


	//   ....[0]....
.L_920:
        /*0048*/ 	.word	0x000035d0


	//   ....[1]....
        /*004c*/ 	.word	0x00007320


	//   ....[2]....
        /*0050*/ 	.word	0x00007370


	//----- nvinfo : EIATTR_MAX_THREADS
	.align		4
.L_921:
        /*0054*/ 	.byte	0x04, 0x05
        /*0056*/ 	.short	(.L_923 - .L_922)
.L_922:
        /*0058*/ 	.word	0x00000080
        /*005c*/ 	.word	0x00000001
        /*0060*/ 	.word	0x00000001


	//----- nvinfo : EIATTR_CRS_STACK_SIZE
	.align		4
.L_923:
        /*0064*/ 	.byte	0x04, 0x1e
        /*0066*/ 	.short	(.L_925 - .L_924)
.L_924:
        /*0068*/ 	.word	0x00000000


	//----- nvinfo : EIATTR_CBANK_PARAM_SIZE
	.align		4
.L_925:
        /*006c*/ 	.byte	0x03, 0x19
        /*006e*/ 	.short	0x0018


	//----- nvinfo : EIATTR_PARAM_CBANK
	.align		4
        /*0070*/ 	.byte	0x04, 0x0a
        /*0072*/ 	.short	(.L_927 - .L_926)
	.align		4
.L_926:
        /*0074*/ 	.word	index@(.nv.constant0._ZN2at6native29vectorized_elementwise_kernelILi2EZZZNS0_16tanh_kernel_cudaERNS_18TensorIteratorBaseEENKUlvE0_clEvENKUlvE_clEvEUldE_St5arrayIPcLm2EEEEviT0_T1_)
        /*0078*/ 	.short	0x0210
        /*007a*/ 	.short	0x0018


	//----- nvinfo : EIATTR_SW_WAR
	.align		4
.L_927:
        /*007c*/ 	.byte	0x04, 0x36
        /*007e*/ 	.short	(.L_929 - .L_928)
.L_928:
        /*0080*/ 	.word	0x00000008
.L_929:


//--------------------- .nv.info._ZN2at6native29vectorized_elementwise_kernelILi4EZZZNS0_16tanh_kernel_cudaERNS_18TensorIteratorBaseEENKUlvE0_clEvENKUlvE_clEvEUldE_St5arrayIPcLm2EEEEviT0_T1_ --------------------------
	.section	.nv.info._ZN2at6native29vectorized_elementwise_kernelILi4EZZZNS0_16tanh_kernel_cudaERNS_18TensorIteratorBaseEENKUlvE0_clEvENKUlvE_clEvEUldE_St5arrayIPcLm2EEEEviT0_T1_,"",@"SHT_CUDA_INFO"
	.sectionflags	@""
	.align	4


	//----- nvinfo : EIATTR_CUDA_API_VERSION
	.align		4
        /*0000*/ 	.byte	0x04, 0x37
        /*0002*/ 	.short	(.L_931 - .L_930)
.L_930:
        /*0004*/ 	.word	0x00000082


	//----- nvinfo : EIATTR_KPARAM_INFO
	.align		4
.L_931:
        /*0008*/ 	.byte	0x04, 0x17
        /*000a*/ 	.short	(.L_933 - .L_932)
.L_932:
        /*000c*/ 	.word	0x00000000
        /*0010*/ 	.short	0x0002
        /*0012*/ 	.short	0x0008
        /*0014*/ 	.byte	0x00, 0xf0, 0x41, 0x00


	//----- nvinfo : EIATTR_KPARAM_INFO
	.align		4
.L_933:
        /*0018*/ 	.byte	0x04, 0x17
        /*001a*/ 	.short	(.L_935 - .L_934)
.L_934:
        /*001c*/ 	.word	0x00000000
        /*0020*/ 	.short	0x0001
        /*0022*/ 	.short	0x0004
        /*0024*/ 	.byte	0x00, 0xf0, 0x05, 0x00


	//----- nvinfo : EIATTR_KPARAM_INFO
	.align		4
.L_935:
        /*0028*/ 	.byte	0x04, 0x17
        /*002a*/ 	.short	(.L_937 - .L_936)
.L_936:
        /*002c*/ 	.word	0x00000000
        /*0030*/ 	.short	0x0000
        /*0032*/ 	.short	0x0000
        /*0034*/ 	.byte	0x00, 0xf0, 0x11, 0x00


	//----- nvinfo : EIATTR_SPARSE_MMA_MASK
	.align		4
.L_937:
        /*0038*/ 	.byte	0x03, 0x50
        /*003a*/ 	.short	0x0000


	//----- nvinfo : EIATTR_MAXREG_COUNT
	.align		4
        /*003c*/ 	.byte	0x03, 0x1b
        /*003e*/ 	.short	0x00ff


	//----- nvinfo : EIATTR_MERCURY_ISA_VERSION
	.align		4
        /*0040*/ 	.byte	0x03, 0x5f
        /*0042*/ 	.short	0x0101


	//----- nvinfo : EIATTR_EXIT_INSTR_OFFSETS
	.align		4
        /*0044*/ 	.byte	0x04, 0x1c
        /*0046*/ 	.short	(.L_939 - .L_938)


	//   ....[0]....
.L_938:
        /*0048*/ 	.word	0x000035d0


	//   ....[1]....
        /*004c*/ 	.word	0x00007320


	//   ....[2]....
        /*0050*/ 	.word	0x00007370


	//----- nvinfo : EIATTR_MAX_THREADS
	.align		4
.L_939:
        /*0054*/ 	.byte	0x04, 0x05
        /*0056*/ 	.short	(.L_941 - .L_940)
.L_940:
        /*0058*/ 	.word	0x00000080
        /*005c*/ 	.word	0x00000001
        /*0060*/ 	.word	0x00000001


	//----- nvinfo : EIATTR_CRS_STACK_SIZE
	.align		4
.L_941:
        /*0064*/ 	.byte	0x04, 0x1e
        /*0066*/ 	.short	(.L_943 - .L_942)
.L_942:
        /*0068*/ 	.word	0x00000000


	//----- nvinfo : EIATTR_CBANK_PARAM_SIZE
	.align		4
.L_943:
        /*006c*/ 	.byte	0x03, 0x19
        /*006e*/ 	.short	0x0018


	//----- nvinfo : EIATTR_PARAM_CBANK
	.align		4
        /*0070*/ 	.byte	0x04, 0x0a
        /*0072*/ 	.short	(.L_945 - .L_944)
	.align		4
.L_944:
        /*0074*/ 	.word	index@(.nv.constant0._ZN2at6native29vectorized_elementwise_kernelILi4EZZZNS0_16tanh_kernel_cudaERNS_18TensorIteratorBaseEENKUlvE0_clEvENKUlvE_clEvEUldE_St5arrayIPcLm2EEEEviT0_T1_)
        /*0078*/ 	.short	0x0210
        /*007a*/ 	.short	0x0018


	//----- nvinfo : EIATTR_SW_WAR
	.align		4
.L_945:
        /*007c*/ 	.byte	0x04, 0x36
        /*007e*/ 	.short	(.L_947 - .L_946)
.L_946:
        /*0080*/ 	.word	0x00000008
.L_947:


//--------------------- .nv.info._ZN2at6native29vectorized_elementwise_kernelILi8EZZZNS0_16tanh_kernel_cudaERNS_18TensorIteratorBaseEENKUlvE0_clEvENKUlvE_clEvEUldE_St5arrayIPcLm2EEEEviT0_T1_ --------------------------
	.section	.nv.info._ZN2at6native29vectorized_elementwise_kernelILi8EZZZNS0_16tanh_kernel_cudaERNS_18TensorIteratorBaseEENKUlvE0_clEvENKUlvE_clEvEUldE_St5arrayIPcLm2EEEEviT0_T1_,"",@"SHT_CUDA_INFO"
	.sectionflags	@""
	.align	4


	//----- nvinfo : EIATTR_CUDA_API_VERSION
	.align		4
        /*0000*/ 	.byte	0x04, 0x37
        /*0002*/ 	.short	(.L_949 - .L_948)
.L_948:
        /*0004*/ 	.word	0x00000082


	//----- nvinfo : EIATTR_KPARAM_INFO
	.align		4
.L_949:
        /*0008*/ 	.byte	0x04, 0x17
        /*000a*/ 	.short	(.L_951 - .L_950)
.L_950:
        /*000c*/ 	.word	0x00000000
        /*0010*/ 	.short	0x0002
        /*0012*/ 	.short	0x0008
        /*0014*/ 	.byte	0x00, 0xf0, 0x41, 0x00


	//----- nvinfo : EIATTR_KPARAM_INFO
	.align		4
.L_951:
        /*0018*/ 	.byte	0x04, 0x17
        /*001a*/ 	.short	(.L_953 - .L_952)
.L_952:
        /*001c*/ 	.word	0x00000000
        /*0020*/ 	.short	0x0001
        /*0022*/ 	.short	0x0004
        /*0024*/ 	.byte	0x00, 0xf0, 0x05, 0x00


	//----- nvinfo : EIATTR_KPARAM_INFO
	.align		4
.L_953:
        /*0028*/ 	.byte	0x04, 0x17
        /*002a*/ 	.short	(.L_955 - .L_954)
.L_954:
        /*002c*/ 	.word	0x00000000
        /*0030*/ 	.short	0x0000
        /*0032*/ 	.short	0x0000
        /*0034*/ 	.byte	0x00, 0xf0, 0x11, 0x00


	//----- nvinfo : EIATTR_SPARSE_MMA_MASK
	.align		4
.L_955:
        /*0038*/ 	.byte	0x03, 0x50
        /*003a*/ 	.short	0x0000


	//----- nvinfo : EIATTR_MAXREG_COUNT
	.align		4
        /*003c*/ 	.byte	0x03, 0x1b
        /*003e*/ 	.short	0x00ff


	//----- nvinfo : EIATTR_MERCURY_ISA_VERSION
	.align		4
        /*0040*/ 	.byte	0x03, 0x5f
        /*0042*/ 	.short	0x0101


	//----- nvinfo : EIATTR_EXIT_INSTR_OFFSETS
	.align		4
        /*0044*/ 	.byte	0x04, 0x1c
        /*0046*/ 	.short	(.L_957 - .L_956)


	//   ....[0]....
.L_956:
        /*0048*/ 	.word	0x000035d0


	//   ....[1]....
        /*004c*/ 	.word	0x00007320


	//   ....[2]....
        /*0050*/ 	.word	0x00007370


	//----- nvinfo : EIATTR_MAX_THREADS
	.align		4
.L_957:
        /*0054*/ 	.byte	0x04, 0x05
        /*0056*/ 	.short	(.L_959 - .L_958)
.L_958:
        /*0058*/ 	.word	0x00000080
        /*005c*/ 	.word	0x00000001
        /*0060*/ 	.word	0x00000001


	//----- nvinfo : EIATTR_CRS_STACK_SIZE
	.align		4
.L_959:
        /*0064*/ 	.byte	0x04, 0x1e
        /*0066*/ 	.short	(.L_961 - .L_960)
.L_960:
        /*0068*/ 	.word	0x00000000


	//----- nvinfo : EIATTR_CBANK_PARAM_SIZE
	.align		4
.L_961:
        /*006c*/ 	.byte	0x03, 0x19
        /*006e*/ 	.short	0x0018


	//----- nvinfo : EIATTR_PARAM_CBANK
	.align		4
        /*0070*/ 	.byte	0x04, 0x0a
        /*0072*/ 	.short	(.L_963 - .L_962)
	.align		4
.L_962:
        /*0074*/ 	.word	index@(.nv.constant0._ZN2at6native29vectorized_elementwise_kernelILi8EZZZNS0_16tanh_kernel_cudaERNS_18TensorIteratorBaseEENKUlvE0_clEvENKUlvE_clEvEUldE_St5arrayIPcLm2EEEEviT0_T1_)
        /*0078*/ 	.short	0x0210
        /*007a*/ 	.short	0x0018


	//----- nvinfo : EIATTR_SW_WAR
	.align		4
.L_963:
        /*007c*/ 	.byte	0x04, 0x36
        /*007e*/ 	.short	(.L_965 - .L_964)
.L_964:
        /*0080*/ 	.word	0x00000008
.L_965:


//--------------------- .nv.info._ZN2at6native18elementwise_kernelILi128ELi4EZNS0_15gpu_kernel_implIZZZNS0_16tanh_kernel_cudaERNS_18TensorIteratorBaseEENKUlvE_clEvENKUlvE1_clEvEUlN3c107complexINS7_4HalfEEEE_EEvS4_RKT_EUliE_EEviT1_ --------------------------
	.section	.nv.info._ZN2at6native18elementwise_kernelILi128ELi4EZNS0_15gpu_kernel_implIZZZNS0_16tanh_kernel_cudaERNS_18TensorIteratorBaseEENKUlvE_clEvENKUlvE1_clEvEUlN3c107complexINS7_4HalfEEEE_EEvS4_RKT_EUliE_EEviT1_,"",@"SHT_CUDA_INFO"
	.sectionflags	@""
	.align	4


	//----- nvinfo : EIATTR_CUDA_API_VERSION
	.align		4
        /*0000*/ 	.byte	0x04, 0x37
        /*0002*/ 	.short	(.L_967 - .L_966)
.L_966:
        /*0004*/ 	.word	0x00000082


	//----- nvinfo : EIATTR_KPARAM_INFO
	.align		4
.L_967:
        /*0008*/ 	.byte	0x04, 0x17
        /*000a*/ 	.short	(.L_969 - .L_968)
.L_968:
        /*000c*/ 	.word	0x00000000
        /*0010*/ 	.short	0x0001
        /*0012*/ 	.short	0x0008
        /*0014*/ 	.byte	0x00, 0xf0, 0x61, 0x08


	//----- nvinfo : EIATTR_KPARAM_INFO
	.align		4
.L_969:
        /*0018*/ 	.byte	0x04, 0x17
        /*001a*/ 	.short	(.L_971 - .L_970)
.L_970:
        /*001c*/ 	.word	0x00000000
        /*0020*/ 	.short	0x0000
        /*0022*/ 	.short	0x0000
        /*0024*/ 	.byte	0x00, 0xf0, 0x11, 0x00


	//----- nvinfo : EIATTR_SPARSE_MMA_MASK
	.align		4
.L_971:
        /*0028*/ 	.byte	0x03, 0x50
        /*002a*/ 	.short	0x0000


	//----- nvinfo : EIATTR_MAXREG_COUNT
	.align		4
        /*002c*/ 	.byte	0x03, 0x1b
        /*002e*/ 	.short	0x0080


	//----- nvinfo : EIATTR_EXTERNS
	.align		4
        /*0030*/ 	.byte	0x04, 0x0f
        /*0032*/ 	.short	(.L_973 - .L_972)


	//   ....[0]....
	.align		4
.L_972:
        /*0034*/ 	.word	index@(__assertfail)


	//----- nvinfo : EIATTR_MERCURY_ISA_VERSION
	.align		4
.L_973:
        /*0038*/ 	.byte	0x03, 0x5f
        /*003a*/ 	.short	0x0101


	//----- nvinfo : EIATTR_SYSCALL_OFFSETS
	.align		4
        /*003c*/ 	.byte	0x04, 0x46
        /*003e*/ 	.short	(.L_975 - .L_974)


	//   ....[0]....
.L_974:
        /*0040*/ 	.word	0x00002420


	//   ....[1]....
        /*0044*/ 	.word	0x000038e0


	//   ....[2]....
        /*0048*/ 	.word	0x00005d60


	//   ....[3]....
        /*004c*/ 	.word	0x00007220


	//   ....[4]....
        /*0050*/ 	.word	0x00009690


	//   ....[5]....
        /*0054*/ 	.word	0x0000ab50


	//   ....[6]....
        /*0058*/ 	.word	0x0000cfb0


	//   ....[7]....
        /*005c*/ 	.word	0x0000e470


	//----- nvinfo : EIATTR_EXIT_INSTR_OFFSETS
	.align		4
.L_975:
        /*0060*/ 	.byte	0x04, 0x1c
        /*0062*/ 	.short	(.L_977 - .L_976)


	//   ....[0]....
.L_976:
        /*0064*/ 	.word	0x0000ac20


	//   ....[1]....
        /*0068*/ 	.word	0x0000d670


	//   ....[2]....
        /*006c*/ 	.word	0x0000d6b0


	//   ....[3]....
        /*0070*/ 	.word	0x0000d750


	//   ....[4]....
        /*0074*/ 	.word	0x0000d790


	//   ....[5]....
        /*0078*/ 	.word	0x0000d7d0


	//   ....[6]....
        /*007c*/ 	.word	0x0000d860


	//   ....[7]....
        /*0080*/ 	.word	0x0000d880


	//   ....[8]....
        /*0084*/ 	.word	0x0000d920


	//   ....[9]....
        /*0088*/ 	.word	0x0000d940


	//   ....[10]....
        /*008c*/ 	.word	0x0000d990


	//   ....[11]....
        /*0090*/ 	.word	0x0000daa0


	//   ....[12]....
        /*0094*/ 	.word	0x0000db20


	//   ....[13]....
        /*0098*/ 	.word	0x0000dcb0


	//   ....[14]....
        /*009c*/ 	.word	0x0000de10


	//   ....[15]....
        /*00a0*/ 	.word	0x0000de50


	//   ....[16]....
        /*00a4*/ 	.word	0x0000df10


	//   ....[17]....
        /*00a8*/ 	.word	0x0000e090


	//   ....[18]....
        /*00ac*/ 	.word	0x0000e210


	//   ....[19]....
        /*00b0*/ 	.word	0x0000e370


	//   ....[20]....
        /*00b4*/ 	.word	0x0000e480


	//   ....[21]....
        /*00b8*/ 	.word	0x0000e4c0


	//   ....[22]....
        /*00bc*/ 	.word	0x0000e500


	//----- nvinfo : EIATTR_MAX_THREADS
	.align		4
.L_977:
        /*00c0*/ 	.byte	0x04, 0x05
        /*00c2*/ 	.short	(.L_979 - .L_978)
.L_978:
        /*00c4*/ 	.word	0x00000080
        /*00c8*/ 	.word	0x00000001
        /*00cc*/ 	.word	0x00000001


	//----- nvinfo : EIATTR_CRS_STACK_SIZE
	.align		4
.L_979:
        /*00d0*/ 	.byte	0x04, 0x1e
        /*00d2*/ 	.short	(.L_981 - .L_980)
.L_980:
        /*00d4*/ 	.word	0x00000000


	//----- nvinfo : EIATTR_CBANK_PARAM_SIZE
	.align		4
.L_981:
        /*00d8*/ 	.byte	0x03, 0x19
        /*00da*/ 	.short	0x0220


	//----- nvinfo : EIATTR_PARAM_CBANK
	.align		4
        /*00dc*/ 	.byte	0x04, 0x0a
        /*00de*/ 	.short	(.L_983 - .L_982)
	.align		4
.L_982:
        /*00e0*/ 	.word	index@(.nv.constant0._ZN2at6native18elementwise_kernelILi128ELi4EZNS0_15gpu_kernel_implIZZZNS0_16tanh_kernel_cudaERNS_18TensorIteratorBaseEENKUlvE_clEvENKUlvE1_clEvEUlN3c107complexINS7_4HalfEEEE_EEvS4_RKT_EUliE_EEviT1_)
        /*00e4*/ 	.short	0x0210
        /*00e6*/ 	.short	0x0220


	//----- nvinfo : EIATTR_SW_WAR
	.align		4
.L_983:
        /*00e8*/ 	.byte	0x04, 0x36
        /*00ea*/ 	.short	(.L_985 - .L_984)
.L_984:
        /*00ec*/ 	.word	0x00000008
.L_985:


//--------------------- .nv.info._ZN2at6native27unrolled_elementwise_kernelIZZZNS0_16tanh_kernel_cudaERNS_18TensorIteratorBaseEENKUlvE_clEvENKUlvE1_clEvEUlN3c107complexINS6_4HalfEEEE_St5arrayIPcLm2EELi4E23TrivialOffsetCalculatorILi1EjESF_NS0_6memory12LoadWithCastILi1EEENSG_13StoreWithCastILi1EEEEEviT_T0_T2_T3_T4_T5_ --------------------------
	.section	.nv.info._ZN2at6native27unrolled_elementwise_kernelIZZZNS0_16tanh_kernel_cudaERNS_18TensorIteratorBaseEENKUlvE_clEvENKUlvE1_clEvEUlN3c107complexINS6_4HalfEEEE_St5arrayIPcLm2EELi4E23TrivialOffsetCalculatorILi1EjESF_NS0_6memory12LoadWithCastILi1EEENSG_13StoreWithCastILi1EEEEEviT_T0_T2_T3_T4_T5_,"",@"SHT_CUDA_INFO"
	.sectionflags	@""
	.align	4


	//----- nvinfo : EIATTR_CUDA_API_VERSION
	.align		4
        /*0000*/ 	.byte	0x04, 0x37
        /*0002*/ 	.short	(.L_987 - .L_986)
.L_986:
        /*0004*/ 	.word	0x00000082


	//----- nvinfo : EIATTR_KPARAM_INFO
	.align		4
.L_987:
        /*0008*/ 	.byte	0x04, 0x17
        /*000a*/ 	.short	(.L_989 - .L_988)
.L_988:
        /*000c*/ 	.word	0x00000000
        /*0010*/ 	.short	0x0006
        /*0012*/ 	.short	0x0024
        /*0014*/ 	.byte	0x00, 0xf0, 0x21, 0x00


	//----- nvinfo : EIATTR_KPARAM_INFO
	.align		4
.L_989:
        /*0018*/ 	.byte	0x04, 0x17
        /*001a*/ 	.short	(.L_991 - .L_990)
.L_990:
        /*001c*/ 	.word	0x00000000
        /*0020*/ 	.short	0x0005
        /*0022*/ 	.short	0x001c
        /*0024*/ 	.byte	0x00, 0xf0, 0x21, 0x00


	//----- nvinfo : EIATTR_KPARAM_INFO
	.align		4
.L_991:
        /*0028*/ 	.byte	0x04, 0x17
        /*002a*/ 	.short	(.L_993 - .L_992)
.L_992:
        /*002c*/ 	.word	0x00000000
        /*0030*/ 	.short	0x0004
        /*0032*/ 	.short	0x0019
        /*0034*/ 	.byte	0x00, 0xf0, 0x05, 0x00


	//----- nvinfo : EIATTR_KPARAM_INFO
	.align		4
.L_993:
        /*0038*/ 	.byte	0x04, 0x17
        /*003a*/ 	.short	(.L_995 - .L_994)
.L_994:
        /*003c*/ 	.word	0x00000000
        /*0040*/ 	.short	0x0003
        /*0042*/ 	.short	0x0018
        /*0044*/ 	.byte	0x00, 0xf0, 0x05, 0x00


	//----- nvinfo : EIATTR_KPARAM_INFO
	.align		4
.L_995:
        /*0048*/ 	.byte	0x04, 0x17
        /*004a*/ 	.short	(.L_997 - .L_996)
.L_996:
        /*004c*/ 	.word	0x00000000
        /*0050*/ 	.short	0x0002
        /*0052*/ 	.short	0x0008
        /*0054*/ 	.byte	0x00, 0xf0, 0x41, 0x00


	//----- nvinfo : EIATTR_KPARAM_INFO
	.align		4
.L_997:
        /*0058*/ 	.byte	0x04, 0x17
        /*005a*/ 	.short	(.L_999 - .L_998)
.L_998:
        /*005c*/ 	.word	0x00000000
        /*0060*/ 	.short	0x0001
        /*0062*/ 	.short	0x0004
        /*0064*/ 	.byte	0x00, 0xf0, 0x05, 0x00


	//----- nvinfo : EIATTR_KPARAM_INFO
	.align		4
.L_999:
        /*0068*/ 	.byte	0x04, 0x17
        /*006a*/ 	.short	(.L_1001 - .L_1000)
.L_1000:
        /*006c*/ 	.word	0x00000000
        /*0070*/ 	.short	0x0000
        /*0072*/ 	.short	0x0000
        /*0074*/ 	.byte	0x00, 0xf0, 0x11, 0x00


	//----- nvinfo : EIATTR_SPARSE_MMA_MASK
	.align		4
.L_1001:
        /*0078*/ 	.byte	0x03, 0x50
        /*007a*/ 	.short	0x0000


	//----- nvinfo : EIATTR_MAXREG_COUNT
	.align		4
        /*007c*/ 	.byte	0x03, 0x1b
        /*007e*/ 	.short	0x00ff


	//----- nvinfo : EIATTR_EXTERNS
	.align		4
        /*0080*/ 	.byte	0x04, 0x0f
        /*0082*/ 	.short	(.L_1003 - .L_1002)


	//   ....[0]....
	.align		4
.L_1002:
        /*0084*/ 	.word	index@(__assertfail)


	//----- nvinfo : EIATTR_MERCURY_ISA_VERSION
	.align		4
.L_1003:
        /*0088*/ 	.byte	0x03, 0x5f
        /*008a*/ 	.short	0x0101


	//----- nvinfo : EIATTR_SYSCALL_OFFSETS
	.align		4
        /*008c*/ 	.byte	0x04, 0x46
        /*008e*/ 	.short	(.L_1005 - .L_1004)


	//   ....[0]....
.L_1004:
        /*0090*/ 	.word	0x00001160


	//   ....[1]....
        /*0094*/ 	.word	0x00002330


	//   ....[2]....
        /*0098*/ 	.word	0x00003510


	//   ....[3]....
        /*009c*/ 	.word	0x000046c0


	//   ....[4]....
        /*00a0*/ 	.word	0x00006d80


	//   ....[5]....
        /*00a4*/ 	.word	0x00007dc0


	//   ....[6]....
        /*00a8*/ 	.word	0x00008dc0


	//   ....[7]....
        /*00ac*/ 	.word	0x00009dc0


	//----- nvinfo : EIATTR_EXIT_INSTR_OFFSETS
	.align		4
.L_1005:
        /*00b0*/ 	.byte	0x04, 0x1c
        /*00b2*/ 	.short	(.L_1007 - .L_1006)


	//   ....[0]....
.L_1006:
        /*00b4*/ 	.word	0x00008e80


	//   ....[1]....
        /*00b8*/ 	.word	0x00008fd0


	//   ....[2]....
        /*00bc*/ 	.word	0x00009010


	//   ....[3]....
        /*00c0*/ 	.word	0x000090b0


	//   ....[4]....
        /*00c4*/ 	.word	0x000090f0


	//   ....[5]....
        /*00c8*/ 	.word	0x00009130


	//   ....[6]....
        /*00cc*/ 	.word	0x000091c0


	//   ....[7]....
        /*00d0*/ 	.word	0x000091e0


	//   ....[8]....
        /*00d4*/ 	.word	0x00009280


	//   ....[9]....
        /*00d8*/ 	.word	0x000092a0


	//   ....[10]....
        /*00dc*/ 	.word	0x000092f0


	//   ....[11]....
        /*00e0*/ 	.word	0x000093f0


	//   ....[12]....
        /*00e4*/ 	.word	0x00009470


	//   ....[13]....
        /*00e8*/ 	.word	0x00009600


	//   ....[14]....
        /*00ec*/ 	.word	0x00009760


	//   ....[15]....
        /*00f0*/ 	.word	0x000097a0


	//   ....[16]....
        /*00f4*/ 	.word	0x00009860


	//   ....[17]....
        /*00f8*/ 	.word	0x000099e0


	//   ....[18]....
        /*00fc*/ 	.word	0x00009b60


	//   ....[19]....
        /*0100*/ 	.word	0x00009cc0


	//   ....[20]....
        /*0104*/ 	.word	0x00009dd0


	//   ....[21]....
        /*0108*/ 	.word	0x00009e10


	//   ....[22]....
        /*010c*/ 	.word	0x00009e50


	//----- nvinfo : EIATTR_MAX_THREADS
	.align		4
.L_1007:
        /*0110*/ 	.byte	0x04, 0x05
        /*0112*/ 	.short	(.L_1009 - .L_1008)
.L_1008:
        /*0114*/ 	.word	0x00000080
        /*0118*/ 	.word	0x00000001
        /*011c*/ 	.word	0x00000001


	//----- nvinfo : EIATTR_CRS_STACK_SIZE
	.align		4
.L_1009:
        /*0120*/ 	.byte	0x04, 0x1e
        /*0122*/ 	.short	(.L_1011 - .L_1010)
.L_1010:
        /*0124*/ 	.word	0x00000000


	//----- nvinfo : EIATTR_CBANK_PARAM_SIZE
	.align		4
.L_1011:
        /*0128*/ 	.byte	0x03, 0x19
        /*012a*/ 	.short	0x002c


	//----- nvinfo : EIATTR_PARAM_CBANK
	.align		4
        /*012c*/ 	.byte	0x04, 0x0a
        /*012e*/ 	.short	(.L_1013 - .L_1012)
	.align		4
.L_1012:
        /*0130*/ 	.word	index@(.nv.constant0._ZN2at6native27unrolled_elementwise_kernelIZZZNS0_16tanh_kernel_cudaERNS_18TensorIteratorBaseEENKUlvE_clEvENKUlvE1_clEvEUlN3c107complexINS6_4HalfEEEE_St5arrayIPcLm2EELi4E23TrivialOffsetCalculatorILi1EjESF_NS0_6memory12LoadWithCastILi1EEENSG_13StoreWithCastILi1EEEEEviT_T0_T2_T3_T4_T5_)
        /*0134*/ 	.short	0x0210
        /*0136*/ 	.short	0x002c


	//----- nvinfo : EIATTR_SW_WAR
	.align		4
.L_1013:
        /*0138*/ 	.byte	0x04, 0x36
        /*013a*/ 	.short	(.L_1015 - .L_1014)
.L_1014:
        /*013c*/ 	.word	0x00000008
.L_1015:


//--------------------- .nv.info._ZN2at6native18elementwise_kernelILi128ELi2EZNS0_22gpu_kernel_impl_nocastIZZZNS0_16tanh_kernel_cudaERNS_18TensorIteratorBaseEENKUlvE_clEvENKUlvE1_clEvEUlN3c107complexINS7_4HalfEEEE_EEvS4_RKT_EUliE_EEviT1_ --------------------------
	.section	.nv.info._ZN2at6native18elementwise_kernelILi128ELi2EZNS0_22gpu_kernel_impl_nocastIZZZNS0_16tanh_kernel_cudaERNS_18TensorIteratorBaseEENKUlvE_clEvENKUlvE1_clEvEUlN3c107complexINS7_4HalfEEEE_EEvS4_RKT_EUliE_EEviT1_,"",@"SHT_CUDA_INFO"
	.sectionflags	@""
	.align	4


	//----- nvinfo : EIATTR_CUDA_API_VERSION
	.align		4
        /*0000*/ 	.byte	0x04, 0x37
        /*0002*/ 	.short	(.L_1017 - .L_1016)
.L_1016:
        /*0004*/ 	.word	0x00000082


	//----- nvinfo : EIATTR_KPARAM_INFO
	.align		4
.L_1017:
        /*0008*/ 	.byte	0x04, 0x17
        /*000a*/ 	.short	(.L_1019 - .L_1018)
.L_1018:
        /*000c*/ 	.word	0x00000000
        /*0010*/ 	.short	0x0001
        /*0012*/ 	.short	0x0008
        /*0014*/ 	.byte	0x00, 0xf0, 0x61, 0x08


	//----- nvinfo : EIATTR_KPARAM_INFO
	.align		4
.L_1019:
        /*0018*/ 	.byte	0x04, 0x17
        /*001a*/ 	.short	(.L_1021 - .L_1020)
.L_1020:
        /*001c*/ 	.word	0x00000000
        /*0020*/ 	.short	0x0000
        /*0022*/ 	.short	0x0000
        /*0024*/ 	.byte	0x00, 0xf0, 0x11, 0x00


	//----- nvinfo : EIATTR_SPARSE_MMA_MASK
	.align		4
.L_1021:
        /*0028*/ 	.byte	0x03, 0x50
        /*002a*/ 	.short	0x0000


	//----- nvinfo : EIATTR_MAXREG_COUNT
	.align		4
        /*002c*/ 	.byte	0x03, 0x1b
        /*002e*/ 	.short	0x0080


	//----- nvinfo : EIATTR_MERCURY_ISA_VERSION
	.align		4
        /*0030*/ 	.byte	0x03, 0x5f
        /*0032*/ 	.short	0x0101


	//----- nvinfo : EIATTR_EXIT_INSTR_OFFSETS
	.align		4
        /*0034*/ 	.byte	0x04, 0x1c
        /*0036*/ 	.short	(.L_1023 - .L_1022)


	//   ....[0]....
.L_1022:
        /*0038*/ 	.word	0x00001920


	//   ....[1]....
        /*003c*/ 	.word	0x00003190


	//----- nvinfo : EIATTR_MAX_THREADS
	.align		4
.L_1023:
        /*0040*/ 	.byte	0x04, 0x05
        /*0042*/ 	.short	(.L_1025 - .L_1024)
.L_1024:
        /*0044*/ 	.word	0x00000080
        /*0048*/ 	.word	0x00000001
        /*004c*/ 	.word	0x00000001


	//----- nvinfo : EIATTR_CRS_STACK_SIZE
	.align		4
.L_1025:
        /*0050*/ 	.byte	0x04, 0x1e
        /*0052*/ 	.short	(.L_1027 - .L_1026)
.L_1026:
        /*0054*/ 	.word	0x00000000


	//----- nvinfo : EIATTR_CBANK_PARAM_SIZE
	.align		4
.L_1027:
        /*0058*/ 	.byte	0x03, 0x19
        /*005a*/ 	.short	0x0220


	//----- nvinfo : EIATTR_PARAM_CBANK
	.align		4
        /*005c*/ 	.byte	0x04, 0x0a
        /*005e*/ 	.short	(.L_1029 - .L_1028)
	.align		4
.L_1028:
        /*0060*/ 	.word	index@(.nv.constant0._ZN2at6native18elementwise_kernelILi128ELi2EZNS0_22gpu_kernel_impl_nocastIZZZNS0_16tanh_kernel_cudaERNS_18TensorIteratorBaseEENKUlvE_clEvENKUlvE1_clEvEUlN3c107complexINS7_4HalfEEEE_EEvS4_RKT_EUliE_EEviT1_)
        /*0064*/ 	.short	0x0210
        /*0066*/ 	.short	0x0220


	//----- nvinfo : EIATTR_SW_WAR
	.align		4
.L_1029:
        /*0068*/ 	.byte	0x04, 0x36
        /*006a*/ 	.short	(.L_1031 - .L_1030)
.L_1030:
        /*006c*/ 	.word	0x00000008
.L_1031:


//--------------------- .nv.info._ZN2at6native27unrolled_elementwise_kernelIZZZNS0_16tanh_kernel_cudaERNS_18TensorIteratorBaseEENKUlvE_clEvENKUlvE1_clEvEUlN3c107complexINS6_4HalfEEEE_St5arrayIPcLm2EELi4E23TrivialOffsetCalculatorILi1EjESF_NS0_6memory15LoadWithoutCastENSG_16StoreWithoutCastEEEviT_T0_T2_T3_T4_T5_ --------------------------
	.section	.nv.info._ZN2at6native27unrolled_elementwise_kernelIZZZNS0_16tanh_kernel_cudaERNS_18TensorIteratorBaseEENKUlvE_clEvENKUlvE1_clEvEUlN3c107complexINS6_4HalfEEEE_St5arrayIPcLm2EELi4E23TrivialOffsetCalculatorILi1EjESF_NS0_6memory15LoadWithoutCastENSG_16StoreWithoutCastEEEviT_T0_T2_T3_T4_T5_,"",@"SHT_CUDA_INFO"
	.sectionflags	@""
	.align	4


	//----- nvinfo : EIATTR_CUDA_API_VERSION
	.align		4
        /*0000*/ 	.byte	0x04, 0x37
        /*0002*/ 	.short	(.L_1033 - .L_1032)
.L_1032:
        /*0004*/ 	.word	0x00000082


	//----- nvinfo : EIATTR_KPARAM_INFO
	.align		4
.L_1033:
        /*0008*/ 	.byte	0x04, 0x17
        /*000a*/ 	.short	(.L_1035 - .L_1034)
.L_1034:
        /*000c*/ 	.word	0x00000000
        /*0010*/ 	.short	0x0006
        /*0012*/ 	.short	0x001b
        /*0014*/ 	.byte	0x00, 0xf0, 0x05, 0x00


	//----- nvinfo : EIATTR_KPARAM_INFO
	.align		4
.L_1035:
        /*0018*/ 	.byte	0x04, 0x17
        /*001a*/ 	.short	(.L_1037 - .L_1036)
.L_1036:
        /*001c*/ 	.word	0x00000000
        /*0020*/ 	.short	0x0005
        /*0022*/ 	.short	0x001a
        /*0024*/ 	.byte	0x00, 0xf0, 0x05, 0x00


	//----- nvinfo : EIATTR_KPARAM_INFO
	.align		4
.L_1037:
        /*0028*/ 	.byte	0x04, 0x17
        /*002a*/ 	.short	(.L_1039 - .L_1038)
.L_1038:
        /*002c*/ 	.word	0x00000000
        /*0030*/ 	.short	0x0004
        /*0032*/ 	.short	0x0019
        /*0034*/ 	.byte	0x00, 0xf0, 0x05, 0x00


	//----- nvinfo : EIATTR_KPARAM_INFO
	.align		4
.L_1039:
        /*0038*/ 	.byte	0x04, 0x17
        /*003a*/ 	.short	(.L_1041 - .L_1040)
.L_1040:
        /*003c*/ 	.word	0x00000000
        /*0040*/ 	.short	0x0003
        /*0042*/ 	.short	0x0018
        /*0044*/ 	.byte	0x00, 0xf0, 0x05, 0x00


	//----- nvinfo : EIATTR_KPARAM_INFO
	.align		4
.L_1041:
        /*0048*/ 	.byte	0x04, 0x17
        /*004a*/ 	.short	(.L_1043 - .L_1042)
.L_1042:
        /*004c*/ 	.word	0x00000000
        /*0050*/ 	.short	0x0002
        /*0052*/ 	.short	0x0008
        /*0054*/ 	.byte	0x00, 0xf0, 0x41, 0x00


	//----- nvinfo : EIATTR_KPARAM_INFO
	.align		4
.L_1043:
        /*0058*/ 	.byte	0x04, 0x17
        /*005a*/ 	.short	(.L_1045 - .L_1044)
.L_1044:
        /*005c*/ 	.word	0x00000000
        /*0060*/ 	.short	0x0001
        /*0062*/ 	.short	0x0004
        /*0064*/ 	.byte	0x00, 0xf0, 0x05, 0x00


	//----- nvinfo : EIATTR_KPARAM_INFO
	.align		4
.L_1045:
        /*0068*/ 	.byte	0x04, 0x17
        /*006a*/ 	.short	(.L_1047 - .L_1046)
.L_1046:
        /*006c*/ 	.word	0x00000000
        /*0070*/ 	.short	0x0000
        /*0072*/ 	.short	0x0000
        /*0074*/ 	.byte	0x00, 0xf0, 0x11, 0x00


	//----- nvinfo : EIATTR_SPARSE_MMA_MASK
	.align		4
.L_1047:
        /*0078*/ 	.byte	0x03, 0x50
        /*007a*/ 	.short	0x0000


	//----- nvinfo : EIATTR_MAXREG_COUNT
	.align		4
        /*007c*/ 	.byte	0x03, 0x1b
        /*007e*/ 	.short	0x00ff


	//----- nvinfo : EIATTR_MERCURY_ISA_VERSION
	.align		4
        /*0080*/ 	.byte	0x03, 0x5f
        /*0082*/ 	.short	0x0101


	//----- nvinfo : EIATTR_EXIT_INSTR_OFFSETS
	.align		4
        /*0084*/ 	.byte	0x04, 0x1c
        /*0086*/ 	.short	(.L_1049 - .L_1048)


	//   ....[0]....
.L_1048:
        /*0088*/ 	.word	0x00001910


	//   ....[1]....
        /*008c*/ 	.word	0x00001970


	//----- nvinfo : EIATTR_MAX_THREADS
	.align		4
.L_1049:
        /*0090*/ 	.byte	0x04, 0x05
        /*0092*/ 	.short	(.L_1051 - .L_1050)
.L_1050:
        /*0094*/ 	.word	0x00000080
        /*0098*/ 	.word	0x00000001
        /*009c*/ 	.word	0x00000001


	//----- nvinfo : EIATTR_CRS_STACK_SIZE
	.align		4
.L_1051:
        /*00a0*/ 	.byte	0x04, 0x1e
        /*00a2*/ 	.short	(.L_1053 - .L_1052)
.L_1052:
        /*00a4*/ 	.word	0x00000000


	//----- nvinfo : EIATTR_CBANK_PARAM_SIZE
	.align		4
.L_1053:
        /*00a8*/ 	.byte	0x03, 0x19
        /*00aa*/ 	.short	0x001c


	//----- nvinfo : EIATTR_PARAM_CBANK
	.align		4
        /*00ac*/ 	.byte	0x04, 0x0a
        /*00ae*/ 	.short	(.L_1055 - .L_1054)
	.align		4
.L_1054:
        /*00b0*/ 	.word	index@(.nv.constant0._ZN2at6native27unrolled_elementwise_kernelIZZZNS0_16tanh_kernel_cudaERNS_18TensorIteratorBaseEENKUlvE_clEvENKUlvE1_clEvEUlN3c107complexINS6_4HalfEEEE_St5arrayIPcLm2EELi4E23TrivialOffsetCalculatorILi1EjESF_NS0_6memory15LoadWithoutCastENSG_16StoreWithoutCastEEEviT_T0_T2_T3_T4_T5_)
        /*00b4*/ 	.short	0x0210
        /*00b6*/ 	.short	0x001c


	//----- nvinfo : EIATTR_SW_WAR
	.align		4
.L_1055:
        /*00b8*/ 	.byte	0x04, 0x36
        /*00ba*/ 	.short	(.L_1057 - .L_1056)
.L_1056:
        /*00bc*/ 	.word	0x00000008
.L_1057:


//--------------------- .nv.info._ZN2at6native29vectorized_elementwise_kernelILi2EZZZNS0_16tanh_kernel_cudaERNS_18TensorIteratorBaseEENKUlvE_clEvENKUlvE1_clEvEUlN3c107complexINS6_4HalfEEEE_St5arrayIPcLm2EEEEviT0_T1_ --------------------------
	.section	.nv.info._ZN2at6native29vectorized_elementwise_kernelILi2EZZZNS0_16tanh_kernel_cudaERNS_18TensorIteratorBaseEENKUlvE_clEvENKUlvE1_clEvEUlN3c107complexINS6_4HalfEEEE_St5arrayIPcLm2EEEEviT0_T1_,"",@"SHT_CUDA_INFO"
	.sectionflags	@""
	.align	4


	//----- nvinfo : EIATTR_CUDA_API_VERSION
	.align		4
        /*0000*/ 	.byte	0x04, 0x37
        /*0002*/ 	.short	(.L_1059 - .L_1058)
.L_1058:
        /*0004*/ 	.word	0x00000082


	//----- nvinfo : EIATTR_KPARAM_INFO
	.align		4
.L_1059:
        /*0008*/ 	.byte	0x04, 0x17
        /*000a*/ 	.short	(.L_1061 - .L_1060)
.L_1060:
        /*000c*/ 	.word	0x00000000
        /*0010*/ 	.short	0x0002
        /*0012*/ 	.short	0x0008
        /*0014*/ 	.byte	0x00, 0xf0, 0x41, 0x00


	//----- nvinfo : EIATTR_KPARAM_INFO
	.align		4
.L_1061:
        /*0018*/ 	.byte	0x04, 0x17
        /*001a*/ 	.short	(.L_1063 - .L_1062)
.L_1062:
        /*001c*/ 	.word	0x00000000
        /*0020*/ 	.short	0x0001
        /*0022*/ 	.short	0x0004
        /*0024*/ 	.byte	0x00, 0xf0, 0x05, 0x00


	//----- nvinfo : EIATTR_KPARAM_INFO
	.align		4
.L_1063:
        /*0028*/ 	.byte	0x04, 0x17
        /*002a*/ 	.short	(.L_1065 - .L_1064)
.L_1064:
        /*002c*/ 	.word	0x00000000
        /*0030*/ 	.short	0x0000
        /*0032*/ 	.short	0x0000
        /*0034*/ 	.byte	0x00, 0xf0, 0x11, 0x00


	//----- nvinfo : EIATTR_SPARSE_MMA_MASK
	.align		4
.L_1065:
        /*0038*/ 	.byte	0x03, 0x50
        /*003a*/ 	.short	0x0000


	//----- nvinfo : EIATTR_MAXREG_COUNT
	.align		4
        /*003c*/ 	.byte	0x03, 0x1b
        /*003e*/ 	.short	0x00ff


	//----- nvinfo : EIATTR_MERCURY_ISA_VERSION
	.align		4
        /*0040*/ 	.byte	0x03, 0x5f
        /*0042*/ 	.short	0x0101


	//----- nvinfo : EIATTR_EXIT_INSTR_OFFSETS
	.align		4
        /*0044*/ 	.byte	0x04, 0x1c
        /*0046*/ 	.short	(.L_1067 - .L_1066)


	//   ....[0]....
.L_1066:
        /*0048*/ 	.word	0x00002980


	//   ....[1]....
        /*004c*/ 	.word	0x00005b00


	//   ....[2]....
        /*0050*/ 	.word	0x00005b60


	//----- nvinfo : EIATTR_MAX_THREADS
	.align		4
.L_1067:
        /*0054*/ 	.byte	0x04, 0x05
        /*0056*/ 	.short	(.L_1069 - .L_1068)
.L_1068:
        /*0058*/ 	.word	0x00000080
        /*005c*/ 	.word	0x00000001
        /*0060*/ 	.word	0x00000001


	//----- nvinfo : EIATTR_CRS_STACK_SIZE
	.align		4
.L_1069:
        /*0064*/ 	.byte	0x04, 0x1e
        /*0066*/ 	.short	(.L_1071 - .L_1070)
.L_1070:
        /*0068*/ 	.word	0x00000000


	//----- nvinfo : EIATTR_CBANK_PARAM_SIZE
	.align		4
.L_1071:
        /*006c*/ 	.byte	0x03, 0x19
        /*006e*/ 	.short	0x0018


	//----- nvinfo : EIATTR_PARAM_CBANK
	.align		4
        /*0070*/ 	.byte	0x04, 0x0a
        /*0072*/ 	.short	(.L_1073 - .L_1072)
	.align		4
.L_1072:
        /*0074*/ 	.word	index@(.nv.constant0._ZN2at6native29vectorized_elementwise_kernelILi2EZZZNS0_16tanh_kernel_cudaERNS_18TensorIteratorBaseEENKUlvE_clEvENKUlvE1_clEvEUlN3c107complexINS6_4HalfEEEE_St5arrayIPcLm2EEEEviT0_T1_)
        /*0078*/ 	.short	0x0210
        /*007a*/ 	.short	0x0018


	//----- nvinfo : EIATTR_SW_WAR
	.align		4
.L_1073:
        /*007c*/ 	.byte	0x04, 0x36
        /*007e*/ 	.short	(.L_1075 - .L_1074)
.L_1074:
        /*0080*/ 	.word	0x00000008
.L_1075:


//--------------------- .nv.info._ZN2at6native29vectorized_elementwise_kernelILi4EZZZNS0_16tanh_kernel_cudaERNS_18TensorIteratorBaseEENKUlvE_clEvENKUlvE1_clEvEUlN3c107complexINS6_4HalfEEEE_St5arrayIPcLm2EEEEviT0_T1_ --------------------------
	.section	.nv.info._ZN2at6native29vectorized_elementwise_kernelILi4EZZZNS0_16tanh_kernel_cudaERNS_18TensorIteratorBaseEENKUlvE_clEvENKUlvE1_clEvEUlN3c107complexINS6_4HalfEEEE_St5arrayIPcLm2EEEEviT0_T1_,"",@"SHT_CUDA_INFO"
	.sectionflags	@""
	.align	4


	//----- nvinfo : EIATTR_CUDA_API_VERSION
	.align		4
        /*0000*/ 	.byte	0x04, 0x37
        /*0002*/ 	.short	(.L_1077 - .L_1076)
.L_1076:
        /*0004*/ 	.word	0x00000082


	//----- nvinfo : EIATTR_KPARAM_INFO
	.align		4
.L_1077:
        /*0008*/ 	.byte	0x04, 0x17
        /*000a*/ 	.short	(.L_1079 - .L_1078)
.L_1078:
        /*000c*/ 	.word	0x00000000
        /*0010*/ 	.short	0x0002
        /*0012*/ 	.short	0x0008
        /*0014*/ 	.byte	0x00, 0xf0, 0x41, 0x00


	//----- nvinfo : EIATTR_KPARAM_INFO
	.align		4
.L_1079:
        /*0018*/ 	.byte	0x04, 0x17
        /*001a*/ 	.short	(.L_1081 - .L_1080)
.L_1080:
        /*001c*/ 	.word	0x00000000
        /*0020*/ 	.short	0x0001
        /*0022*/ 	.short	0x0004
        /*0024*/ 	.byte	0x00, 0xf0, 0x05, 0x00


	//----- nvinfo : EIATTR_KPARAM_INFO
	.align		4
.L_1081:
        /*0028*/ 	.byte	0x04, 0x17
        /*002a*/ 	.short	(.L_1083 - .L_1082)
.L_1082:
        /*002c*/ 	.word	0x00000000
        /*0030*/ 	.short	0x0000
        /*0032*/ 	.short	0x0000
        /*0034*/ 	.byte	0x00, 0xf0, 0x11, 0x00


	//----- nvinfo : EIATTR_SPARSE_MMA_MASK
	.align		4
.L_1083:
        /*0038*/ 	.byte	0x03, 0x50
        /*003a*/ 	.short	0x0000


	//----- nvinfo : EIATTR_MAXREG_COUNT
	.align		4
        /*003c*/ 	.byte	0x03, 0x1b
        /*003e*/ 	.short	0x00ff


	//----- nvinfo : EIATTR_MERCURY_ISA_VERSION
	.align		4
        /*0040*/ 	.byte	0x03, 0x5f
        /*0042*/ 	.short	0x0101


	//----- nvinfo : EIATTR_EXIT_INSTR_OFFSETS
	.align		4
        /*0044*/ 	.byte	0x04, 0x1c
        /*0046*/ 	.short	(.L_1085 - .L_1084)


	//   ....[0]....
.L_1084:
        /*0048*/ 	.word	0x00002930


	//   ....[1]....
        /*004c*/ 	.word	0x00005ab0


	//   ....[2]....
        /*0050*/ 	.word	0x00005b10


	//----- nvinfo : EIATTR_MAX_THREADS
	.align		4
.L_1085:
        /*0054*/ 	.byte	0x04, 0x05
        /*0056*/ 	.short	(.L_1087 - .L_1086)
.L_1086:
        /*0058*/ 	.word	0x00000080
        /*005c*/ 	.word	0x00000001
        /*0060*/ 	.word	0x00000001


	//----- nvinfo : EIATTR_CRS_STACK_SIZE
	.align		4
.L_1087:
        /*0064*/ 	.byte	0x04, 0x1e
        /*0066*/ 	.short	(.L_1089 - .L_1088)
.L_1088:
        /*0068*/ 	.word	0x00000000


	//----- nvinfo : EIATTR_CBANK_PARAM_SIZE
	.align		4
.L_1089:
        /*006c*/ 	.byte	0x03, 0x19
        /*006e*/ 	.short	0x0018


	//----- nvinfo : EIATTR_PARAM_CBANK
	.align		4
        /*0070*/ 	.byte	0x04, 0x0a
        /*0072*/ 	.short	(.L_1091 - .L_1090)
	.align		4
.L_1090:
        /*0074*/ 	.word	index@(.nv.constant0._ZN2at6native29vectorized_elementwise_kernelILi4EZZZNS0_16tanh_kernel_cudaERNS_18TensorIteratorBaseEENKUlvE_clEvENKUlvE1_clEvEUlN3c107complexINS6_4HalfEEEE_St5arrayIPcLm2EEEEviT0_T1_)
        /*0078*/ 	.short	0x0210
        /*007a*/ 	.short	0x0018


	//----- nvinfo : EIATTR_SW_WAR
	.align		4
.L_1091:
        /*007c*/ 	.byte	0x04, 0x36
        /*007e*/ 	.short	(.L_1093 - .L_1092)
.L_1092:
        /*0080*/ 	.word	0x00000008
.L_1093:


//--------------------- .nv.info._ZN2at6native29vectorized_elementwise_kernelILi8EZZZNS0_16tanh_kernel_cudaERNS_18TensorIteratorBaseEENKUlvE_clEvENKUlvE1_clEvEUlN3c107complexINS6_4HalfEEEE_St5arrayIPcLm2EEEEviT0_T1_ --------------------------
	.section	.nv.info._ZN2at6native29vectorized_elementwise_kernelILi8EZZZNS0_16tanh_kernel_cudaERNS_18TensorIteratorBaseEENKUlvE_clEvENKUlvE1_clEvEUlN3c107complexINS6_4HalfEEEE_St5arrayIPcLm2EEEEviT0_T1_,"",@"SHT_CUDA_INFO"
	.sectionflags	@""
	.align	4


	//----- nvinfo : EIATTR_CUDA_API_VERSION
	.align		4
        /*0000*/ 	.byte	0x04, 0x37
        /*0002*/ 	.short	(.L_1095 - .L_1094)
.L_1094:
        /*0004*/ 	.word	0x00000082


	//----- nvinfo : EIATTR_KPARAM_INFO
	.align		4
.L_1095:
        /*0008*/ 	.byte	0x04, 0x17
        /*000a*/ 	.short	(.L_1097 - .L_1096)
.L_1096:
        /*000c*/ 	.word	0x00000000
        /*0010*/ 	.short	0x0002
        /*0012*/ 	.short	0x0008
        /*0014*/ 	.byte	0x00, 0xf0, 0x41, 0x00


	//----- nvinfo : EIATTR_KPARAM_INFO
	.align		4
.L_1097:
        /*0018*/ 	.byte	0x04, 0x17
        /*001a*/ 	.short	(.L_1099 - .L_1098)
.L_1098:
        /*001c*/ 	.word	0x00000000
        /*0020*/ 	.short	0x0001
        /*0022*/ 	.short	0x0004
        /*0024*/ 	.byte	0x00, 0xf0, 0x05, 0x00


	//----- nvinfo : EIATTR_KPARAM_INFO
	.align		4
.L_1099:
        /*0028*/ 	.byte	0x04, 0x17
        /*002a*/ 	.short	(.L_1101 - .L_1100)
.L_1100:
        /*002c*/ 	.word	0x00000000
        /*0030*/ 	.short	0x0000
        /*0032*/ 	.short	0x0000
        /*0034*/ 	.byte	0x00, 0xf0, 0x11, 0x00


	//----- nvinfo : EIATTR_SPARSE_MMA_MASK
	.align		4
.L_1101:
        /*0038*/ 	.byte	0x03, 0x50
        /*003a*/ 	.short	0x0000


	//----- nvinfo : EIATTR_MAXREG_COUNT
	.align		4
        /*003c*/ 	.byte	0x03, 0x1b
        /*003e*/ 	.short	0x00ff


	//----- nvinfo : EIATTR_MERCURY_ISA_VERSION
	.align		4
        /*0040*/ 	.byte	0x03, 0x5f
        /*0042*/ 	.short	0x0101


	//----- nvinfo : EIATTR_EXIT_INSTR_OFFSETS
	.align		4
        /*0044*/ 	.byte	0x04, 0x1c
        /*0046*/ 	.short	(.L_1103 - .L_1102)


	//   ....[0]....
.L_1102:
        /*0048*/ 	.word	0x00002930


	//   ....[1]....
        /*004c*/ 	.word	0x00005ab0


	//   ....[2]....
        /*0050*/ 	.word	0x00005b10


	//----- nvinfo : EIATTR_MAX_THREADS
	.align		4
.L_1103:
        /*0054*/ 	.byte	0x04, 0x05
        /*0056*/ 	.short	(.L_1105 - .L_1104)
.L_1104:
        /*0058*/ 	.word	0x00000080
        /*005c*/ 	.word	0x00000001
        /*0060*/ 	.word	0x00000001


	//----- nvinfo : EIATTR_CRS_STACK_SIZE
	.align		4
.L_1105:
        /*0064*/ 	.byte	0x04, 0x1e
        /*0066*/ 	.short	(.L_1107 - .L_1106)
.L_1106:
        /*0068*/ 	.word	0x00000000


	//----- nvinfo : EIATTR_CBANK_PARAM_SIZE
	.align		4
.L_1107:
        /*006c*/ 	.byte	0x03, 0x19
        /*006e*/ 	.short	0x0018


	//----- nvinfo : EIATTR_PARAM_CBANK
	.align		4
        /*0070*/ 	.byte	0x04, 0x0a
        /*0072*/ 	.short	(.L_1109 - .L_1108)
	.align		4
.L_1108:
        /*0074*/ 	.word	index@(.nv.constant0._ZN2at6native29vectorized_elementwise_kernelILi8EZZZNS0_16tanh_kernel_cudaERNS_18TensorIteratorBaseEENKUlvE_clEvENKUlvE1_clEvEUlN3c107complexINS6_4HalfEEEE_St5arrayIPcLm2EEEEviT0_T1_)
        /*0078*/ 	.short	0x0210
        /*007a*/ 	.short	0x0018


	//----- nvinfo : EIATTR_SW_WAR
	.align		4
.L_1109:
        /*007c*/ 	.byte	0x04, 0x36
        /*007e*/ 	.short	(.L_1111 - .L_1110)
.L_1110:
        /*0080*/ 	.word	0x00000008
.L_1111:


//--------------------- .nv.info._ZN2at6native18elementwise_kernelILi128ELi4EZNS0_15gpu_kernel_implIZZZNS0_16tanh_kernel_cudaERNS_18TensorIteratorBaseEENKUlvE_clEvENKUlvE0_clEvEUlN3c107complexIfEEE_EEvS4_RKT_EUliE_EEviT1_ --------------------------
	.section	.nv.info._ZN2at6native18elementwise_kernelILi128ELi4EZNS0_15gpu_kernel_implIZZZNS0_16tanh_kernel_cudaERNS_18TensorIteratorBaseEENKUlvE_clEvENKUlvE0_clEvEUlN3c107complexIfEEE_EEvS4_RKT_EUliE_EEviT1_,"",@"SHT_CUDA_INFO"
	.sectionflags	@""
	.align	4


	//----- nvinfo : EIATTR_CUDA_API_VERSION
	.align		4
        /*0000*/ 	.byte	0x04, 0x37
        /*0002*/ 	.short	(.L_1113 - .L_1112)
.L_1112:
        /*0004*/ 	.word	0x00000082


	//----- nvinfo : EIATTR_KPARAM_INFO
	.align		4
.L_1113:
        /*0008*/ 	.byte	0x04, 0x17
        /*000a*/ 	.short	(.L_1115 - .L_1114)
.L_1114:
        /*000c*/ 	.word	0x00000000
        /*0010*/ 	.short	0x0001
        /*0012*/ 	.short	0x0008
        /*0014*/ 	.byte	0x00, 0xf0, 0x61, 0x08


	//----- nvinfo : EIATTR_KPARAM_INFO
	.align		4
.L_1115:
        /*0018*/ 	.byte	0x04, 0x17
        /*001a*/ 	.short	(.L_1117 - .L_1116)
.L_1116:
        /*001c*/ 	.word	0x00000000
        /*0020*/ 	.short	0x0000
        /*0022*/ 	.short	0x0000
        /*0024*/ 	.byte	0x00, 0xf0, 0x11, 0x00


	//----- nvinfo : EIATTR_SPARSE_MMA_MASK
	.align		4
.L_1117:
        /*0028*/ 	.byte	0x03, 0x50
        /*002a*/ 	.short	0x0000


	//----- nvinfo : EIATTR_MAXREG_COUNT
	.align		4
        /*002c*/ 	.byte	0x03, 0x1b
        /*002e*/ 	.short	0x0080


	//----- nvinfo : EIATTR_EXTERNS
	.align		4
        /*0030*/ 	.byte	0x04, 0x0f
        /*0032*/ 	.short	(.L_1119 - .L_1118)


	//   ....[0]....
	.align		4
.L_1118:
        /*0034*/ 	.word	index@(__assertfail)


	//----- nvinfo : EIATTR_MERCURY_ISA_VERSION
	.align		4
.L_1119:
        /*0038*/ 	.byte	0x03, 0x5f
        /*003a*/ 	.short	0x0101


	//----- nvinfo : EIATTR_SYSCALL_OFFSETS
	.align		4
        /*003c*/ 	.byte	0x04, 0x46
        /*003e*/ 	.short	(.L_1121 - .L_1120)


	//   ....[0]....
.L_1120:
        /*0040*/ 	.word	0x00002290


	//   ....[1]....
        /*0044*/ 	.word	0x000035f0


	//   ....[2]....
        /*0048*/ 	.word	0x000058c0


	//   ....[3]....
        /*004c*/ 	.word	0x00006c20


	//   ....[4]....
        /*0050*/ 	.word	0x00008ee0


	//   ....[5]....
        /*0054*/ 	.word	0x0000a240


	//   ....[6]....
        /*0058*/ 	.word	0x0000c4f0


	//   ....[7]....
        /*005c*/ 	.word	0x0000d850


	//----- nvinfo : EIATTR_EXIT_INSTR_OFFSETS
	.align		4
.L_1121:
        /*0060*/ 	.byte	0x04, 0x1c
        /*0062*/ 	.short	(.L_1123 - .L_1122)


	//   ....[0]....
.L_1122:
        /*0064*/ 	.word	0x0000a2f0


	//   ....[1]....
        /*0068*/ 	.word	0x0000cb50


	//   ....[2]....
        /*006c*/ 	.word	0x0000cb90


	//   ....[3]....
        /*0070*/ 	.word	0x0000cc20


	//   ....[4]....
        /*0074*/ 	.word	0x0000cc50


	//   ....[5]....
        /*0078*/ 	.word	0x0000cc80


	//   ....[6]....
        /*007c*/ 	.word	0x0000cd00


	//   ....[7]....
        /*0080*/ 	.word	0x0000cd30


	//   ....[8]....
        /*0084*/ 	.word	0x0000cdc0


	//   ....[9]....
        /*0088*/ 	.word	0x0000cdf0


	//   ....[10]....
        /*008c*/ 	.word	0x0000ce30


	//   ....[11]....
        /*0090*/ 	.word	0x0000cf10


	//   ....[12]....
        /*0094*/ 	.word	0x0000cf70


	//   ....[13]....
        /*0098*/ 	.word	0x0000d0f0


	//   ....[14]....
        /*009c*/ 	.word	0x0000d240


	//   ....[15]....
        /*00a0*/ 	.word	0x0000d270


	//   ....[16]....
        /*00a4*/ 	.word	0x0000d320


	//   ....[17]....
        /*00a8*/ 	.word	0x0000d490


	//   ....[18]....
        /*00ac*/ 	.word	0x0000d600


	//   ....[19]....
        /*00b0*/ 	.word	0x0000d750


	//   ....[20]....
        /*00b4*/ 	.word	0x0000d860


	//   ....[21]....
        /*00b8*/ 	.word	0x0000d890


	//   ....[22]....
        /*00bc*/ 	.word	0x0000d8c0


	//----- nvinfo : EIATTR_MAX_THREADS
	.align		4
.L_1123:
        /*00c0*/ 	.byte	0x04, 0x05
        /*00c2*/ 	.short	(.L_1125 - .L_1124)
.L_1124:
        /*00c4*/ 	.word	0x00000080
        /*00c8*/ 	.word	0x00000001
        /*00cc*/ 	.word	0x00000001


	//----- nvinfo : EIATTR_CRS_STACK_SIZE
	.align		4
.L_1125:
        /*00d0*/ 	.byte	0x04, 0x1e
        /*00d2*/ 	.short	(.L_1127 - .L_1126)
.L_1126:
        /*00d4*/ 	.word	0x00000000


	//----- nvinfo : EIATTR_CBANK_PARAM_SIZE
	.align		4
.L_1127:
        /*00d8*/ 	.byte	0x03, 0x19
        /*00da*/ 	.short	0x0220


	//----- nvinfo : EIATTR_PARAM_CBANK
	.align		4
        /*00dc*/ 	.byte	0x04, 0x0a
        /*00de*/ 	.short	(.L_1129 - .L_1128)
	.align		4
.L_1128:
        /*00e0*/ 	.word	index@(.nv.constant0._ZN2at6native18elementwise_kernelILi128ELi4EZNS0_15gpu_kernel_implIZZZNS0_16tanh_kernel_cudaERNS_18TensorIteratorBaseEENKUlvE_clEvENKUlvE0_clEvEUlN3c107complexIfEEE_EEvS4_RKT_EUliE_EEviT1_)
        /*00e4*/ 	.short	0x0210
        /*00e6*/ 	.short	0x0220


	//----- nvinfo : EIATTR_SW_WAR
	.align		4
.L_1129:
        /*00e8*/ 	.byte	0x04, 0x36
        /*00ea*/ 	.short	(.L_1131 - .L_1130)
.L_1130:
        /*00ec*/ 	.word	0x00000008
.L_1131:


//--------------------- .nv.info._ZN2at6native27unrolled_elementwise_kernelIZZZNS0_16tanh_kernel_cudaERNS_18TensorIteratorBaseEENKUlvE_clEvENKUlvE0_clEvEUlN3c107complexIfEEE_St5arrayIPcLm2EELi4E23TrivialOffsetCalculatorILi1EjESE_NS0_6memory12LoadWithCastILi1EEENSF_13StoreWithCastILi1EEEEEviT_T0_T2_T3_T4_T5_ --------------------------
	.section	.nv.info._ZN2at6native27unrolled_elementwise_kernelIZZZNS0_16tanh_kernel_cudaERNS_18TensorIteratorBaseEENKUlvE_clEvENKUlvE0_clEvEUlN3c107complexIfEEE_St5arrayIPcLm2EELi4E23TrivialOffsetCalculatorILi1EjESE_NS0_6memory12LoadWithCastILi1EEENSF_13StoreWithCastILi1EEEEEviT_T0_T2_T3_T4_T5_,"",@"SHT_CUDA_INFO"
	.sectionflags	@""
	.align	4


	//----- nvinfo : EIATTR_CUDA_API_VERSION
	.align		4
        /*0000*/ 	.byte	0x04, 0x37
        /*0002*/ 	.short	(.L_1133 - .L_1132)
.L_1132:
        /*0004*/ 	.word	0x00000082


	//----- nvinfo : EIATTR_KPARAM_INFO
	.align		4
.L_1133:
        /*0008*/ 	.byte	0x04, 0x17
        /*000a*/ 	.short	(.L_1135 - .L_1134)
.L_1134:
        /*000c*/ 	.word	0x00000000
        /*0010*/ 	.short	0x0006
        /*0012*/ 	.short	0x0024
        /*0014*/ 	.byte	0x00, 0xf0, 0x21, 0x00


	//----- nvinfo : EIATTR_KPARAM_INFO
	.align		4
.L_1135:
        /*0018*/ 	.byte	0x04, 0x17
        /*001a*/ 	.short	(.L_1137 - .L_1136)
.L_1136:
        /*001c*/ 	.word	0x00000000
        /*0020*/ 	.short	0x0005
        /*0022*/ 	.short	0x001c
        /*0024*/ 	.byte	0x00, 0xf0, 0x21, 0x00


	//----- nvinfo : EIATTR_KPARAM_INFO
	.align		4
.L_1137:
        /*0028*/ 	.byte	0x04, 0x17
        /*002a*/ 	.short	(.L_1139 - .L_1138)
.L_1138:
        /*002c*/ 	.word	0x00000000
        /*0030*/ 	.short	0x0004
        /*0032*/ 	.short	0x0019
        /*0034*/ 	.byte	0x00, 0xf0, 0x05, 0x00


	//----- nvinfo : EIATTR_KPARAM_INFO
	.align		4
.L_1139:
        /*0038*/ 	.byte	0x04, 0x17
        /*003a*/ 	.short	(.L_1141 - .L_1140)
.L_1140:
        /*003c*/ 	.word	0x00000000
        /*0040*/ 	.short	0x0003
        /*0042*/ 	.short	0x0018
        /*0044*/ 	.byte	0x00, 0xf0, 0x05, 0x00


	//----- nvinfo : EIATTR_KPARAM_INFO
	.align		4
.L_1141:
        /*0048*/ 	.byte	0x04, 0x17
        /*004a*/ 	.short	(.L_1143 - .L_1142)
.L_1142:
        /*004c*/ 	.word	0x00000000
        /*0050*/ 	.short	0x0002
        /*0052*/ 	.short	0x0008
        /*0054*/ 	.byte	0x00, 0xf0, 0x41, 0x00


	//----- nvinfo : EIATTR_KPARAM_INFO
	.align		4
.L_1143:
        /*0058*/ 	.byte	0x04, 0x17
        /*005a*/ 	.short	(.L_1145 - .L_1144)
.L_1144:
        /*005c*/ 	.word	0x00000000
        /*0060*/ 	.short	0x0001
        /*0062*/ 	.short	0x0004
        /*0064*/ 	.byte	0x00, 0xf0, 0x05, 0x00


	//----- nvinfo : EIATTR_KPARAM_INFO
	.align		4
.L_1145:
        /*0068*/ 	.byte	0x04, 0x17
        /*006a*/ 	.short	(.L_1147 - .L_1146)
.L_1146:
        /*006c*/ 	.word	0x00000000
        /*0070*/ 	.short	0x0000
        /*0072*/ 	.short	0x0000
        /*0074*/ 	.byte	0x00, 0xf0, 0x11, 0x00


	//----- nvinfo : EIATTR_SPARSE_MMA_MASK
	.align		4
.L_1147:
        /*0078*/ 	.byte	0x03, 0x50
        /*007a*/ 	.short	0x0000


	//----- nvinfo : EIATTR_MAXREG_COUNT
	.align		4
        /*007c*/ 	.byte	0x03, 0x1b
        /*007e*/ 	.short	0x00ff


	//----- nvinfo : EIATTR_EXTERNS
	.align		4
        /*0080*/ 	.byte	0x04, 0x0f
        /*0082*/ 	.short	(.L_1149 - .L_1148)


	//   ....[0]....
	.align		4
.L_1148:
        /*0084*/ 	.word	index@(__assertfail)


	//----- nvinfo : EIATTR_MERCURY_ISA_VERSION
	.align		4
.L_1149:
        /*0088*/ 	.byte	0x03, 0x5f
        /*008a*/ 	.short	0x0101


	//----- nvinfo : EIATTR_SYSCALL_OFFSETS
	.align		4
        /*008c*/ 	.byte	0x04, 0x46
        /*008e*/ 	.short	(.L_1151 - .L_1150)


	//   ....[0]....
.L_1150:
        /*0090*/ 	.word	0x00000fc0


	//   ....[1]....
        /*0094*/ 	.word	0x00001fe0


	//   ....[2]....
        /*0098*/ 	.word	0x00003000


	//   ....[3]....
        /*009c*/ 	.word	0x00003ff0


	//   ....[4]....
        /*00a0*/ 	.word	0x00006510


	//   ....[5]....
        /*00a4*/ 	.word	0x00007420


	//   ....[6]....
        /*00a8*/ 	.word	0x000082f0


	//   ....[7]....
        /*00ac*/ 	.word	0x000091d0


	//----- nvinfo : EIATTR_EXIT_INSTR_OFFSETS
	.align		4
.L_1151:
        /*00b0*/ 	.byte	0x04, 0x1c
        /*00b2*/ 	.short	(.L_1153 - .L_1152)


	//   ....[0]....
.L_1152:
        /*00b4*/ 	.word	0x00008390


	//   ....[1]....
        /*00b8*/ 	.word	0x000084e0


	//   ....[2]....
        /*00bc*/ 	.word	0x00008520


	//   ....[3]....
        /*00c0*/ 	.word	0x000085b0


	//   ....[4]....
        /*00c4*/ 	.word	0x000085e0


	//   ....[5]....
        /*00c8*/ 	.word	0x00008610


	//   ....[6]....
        /*00cc*/ 	.word	0x00008690


	//   ....[7]....
        /*00d0*/ 	.word	0x000086c0


	//   ....[8]....
        /*00d4*/ 	.word	0x00008740


	//   ....[9]....
        /*00d8*/ 	.word	0x00008770


	//   ....[10]....
        /*00dc*/ 	.word	0x000087b0


	//   ....[11]....
        /*00e0*/ 	.word	0x00008890


	//   ....[12]....
        /*00e4*/ 	.word	0x000088f0


	//   ....[13]....
        /*00e8*/ 	.word	0x00008a70


	//   ....[14]....
        /*00ec*/ 	.word	0x00008bc0


	//   ....[15]....
        /*00f0*/ 	.word	0x00008bf0


	//   ....[16]....
        /*00f4*/ 	.word	0x00008ca0


	//   ....[17]....
        /*00f8*/ 	.word	0x00008e10


	//   ....[18]....
        /*00fc*/ 	.word	0x00008f80


	//   ....[19]....
        /*0100*/ 	.word	0x000090d0


	//   ....[20]....
        /*0104*/ 	.word	0x000091e0


	//   ....[21]....
        /*0108*/ 	.word	0x00009210


	//   ....[22]....
        /*010c*/ 	.word	0x00009240


	//----- nvinfo : EIATTR_MAX_THREADS
	.align		4
.L_1153:
        /*0110*/ 	.byte	0x04, 0x05
        /*0112*/ 	.short	(.L_1155 - .L_1154)
.L_1154:
        /*0114*/ 	.word	0x00000080
        /*0118*/ 	.word	0x00000001
        /*011c*/ 	.word	0x00000001


	//----- nvinfo : EIATTR_CRS_STACK_SIZE
	.align		4
.L_1155:
        /*0120*/ 	.byte	0x04, 0x1e
        /*0122*/ 	.short	(.L_1157 - .L_1156)
.L_1156:
        /*0124*/ 	.word	0x00000000


	//----- nvinfo : EIATTR_CBANK_PARAM_SIZE
	.align		4
.L_1157:
        /*0128*/ 	.byte	0x03, 0x19
        /*012a*/ 	.short	0x002c


	//----- nvinfo : EIATTR_PARAM_CBANK
	.align		4
        /*012c*/ 	.byte	0x04, 0x0a
        /*012e*/ 	.short	(.L_1159 - .L_1158)
	.align		4
.L_1158:
        /*0130*/ 	.word	index@(.nv.constant0._ZN2at6native27unrolled_elementwise_kernelIZZZNS0_16tanh_kernel_cudaERNS_18TensorIteratorBaseEENKUlvE_clEvENKUlvE0_clEvEUlN3c107complexIfEEE_St5arrayIPcLm2EELi4E23TrivialOffsetCalculatorILi1EjESE_NS0_6memory12LoadWithCastILi1EEENSF_13StoreWithCastILi1EEEEEviT_T0_T2_T3_T4_T5_)
        /*0134*/ 	.short	0x0210
        /*0136*/ 	.short	0x002c


	//----- nvinfo : EIATTR_SW_WAR
	.align		4
.L_1159:
        /*0138*/ 	.byte	0x04, 0x36
        /*013a*/ 	.short	(.L_1161 - .L_1160)
.L_1160:
        /*013c*/ 	.word	0x00000008
.L_1161:


//--------------------- .nv.info._ZN2at6native18elementwise_kernelILi128ELi2EZNS0_22gpu_kernel_impl_nocastIZZZNS0_16tanh_kernel_cudaERNS_18TensorIteratorBaseEENKUlvE_clEvENKUlvE0_clEvEUlN3c107complexIfEEE_EEvS4_RKT_EUliE_EEviT1_ --------------------------
	.section	.nv.info._ZN2at6native18elementwise_kernelILi128ELi2EZNS0_22gpu_kernel_impl_nocastIZZZNS0_16tanh_kernel_cudaERNS_18TensorIteratorBaseEENKUlvE_clEvENKUlvE0_clEvEUlN3c107complexIfEEE_EEvS4_RKT_EUliE_EEviT1_,"",@"SHT_CUDA_INFO"
	.sectionflags	@""
	.align	4


	//----- nvinfo : EIATTR_CUDA_API_VERSION
	.align		4
        /*0000*/ 	.byte	0x04, 0x37
        /*0002*/ 	.short	(.L_1163 - .L_1162)
.L_1162:
        /*0004*/ 	.word	0x00000082


	//----- nvinfo : EIATTR_KPARAM_INFO
	.align		4
.L_1163:
        /*0008*/ 	.byte	0x04, 0x17
        /*000a*/ 	.short	(.L_1165 - .L_1164)
.L_1164:
        /*000c*/ 	.word	0x00000000
        /*0010*/ 	.short	0x0001
        /*0012*/ 	.short	0x0008
        /*0014*/ 	.byte	0x00, 0xf0, 0x61, 0x08


	//----- nvinfo : EIATTR_KPARAM_INFO
	.align		4
.L_1165:
        /*0018*/ 	.byte	0x04, 0x17
        /*001a*/ 	.short	(.L_1167 - .L_1166)
.L_1166:
        /*001c*/ 	.word	0x00000000
        /*0020*/ 	.short	0x0000
        /*0022*/ 	.short	0x0000
        /*0024*/ 	.byte	0x00, 0xf0, 0x11, 0x00


	//----- nvinfo : EIATTR_SPARSE_MMA_MASK
	.align		4
.L_1167:
        /*0028*/ 	.byte	0x03, 0x50
        /*002a*/ 	.short	0x0000


	//----- nvinfo : EIATTR_MAXREG_COUNT
	.align		4
        /*002c*/ 	.byte	0x03, 0x1b
        /*002e*/ 	.short	0x0080


	//----- nvinfo : EIATTR_MERCURY_ISA_VERSION
	.align		4
        /*0030*/ 	.byte	0x03, 0x5f
        /*0032*/ 	.short	0x0101


	//----- nvinfo : EIATTR_EXIT_INSTR_OFFSETS
	.align		4
        /*0034*/ 	.byte	0x04, 0x1c
        /*0036*/ 	.short	(.L_1169 - .L_1168)


	//   ....[0]....
.L_1168:
        /*0038*/ 	.word	0x00001900


	//   ....[1]....
        /*003c*/ 	.word	0x00003150


	//----- nvinfo : EIATTR_MAX_THREADS
	.align		4
.L_1169:
        /*0040*/ 	.byte	0x04, 0x05
        /*0042*/ 	.short	(.L_1171 - .L_1170)
.L_1170:
        /*0044*/ 	.word	0x00000080
        /*0048*/ 	.word	0x00000001
        /*004c*/ 	.word	0x00000001


	//----- nvinfo : EIATTR_CRS_STACK_SIZE
	.align		4
.L_1171:
        /*0050*/ 	.byte	0x04, 0x1e
        /*0052*/ 	.short	(.L_1173 - .L_1172)
.L_1172:
        /*0054*/ 	.word	0x00000000


	//----- nvinfo : EIATTR_CBANK_PARAM_SIZE
	.align		4
.L_1173:
        /*0058*/ 	.byte	0x03, 0x19
        /*005a*/ 	.short	0x0220


	//----- nvinfo : EIATTR_PARAM_CBANK
	.align		4
        /*005c*/ 	.byte	0x04, 0x0a
        /*005e*/ 	.short	(.L_1175 - .L_1174)
	.align		4
.L_1174:
        /*0060*/ 	.word	index@(.nv.constant0._ZN2at6native18elementwise_kernelILi128ELi2EZNS0_22gpu_kernel_impl_nocastIZZZNS0_16tanh_kernel_cudaERNS_18TensorIteratorBaseEENKUlvE_clEvENKUlvE0_clEvEUlN3c107complexIfEEE_EEvS4_RKT_EUliE_EEviT1_)
        /*0064*/ 	.short	0x0210
        /*0066*/ 	.short	0x0220


	//----- nvinfo : EIATTR_SW_WAR
	.align		4
.L_1175:
        /*0068*/ 	.byte	0x04, 0x36
        /*006a*/ 	.short	(.L_1177 - .L_1176)
.L_1176:
        /*006c*/ 	.word	0x00000008
.L_1177:


//--------------------- .nv.info._ZN2at6native27unrolled_elementwise_kernelIZZZNS0_16tanh_kernel_cudaERNS_18TensorIteratorBaseEENKUlvE_clEvENKUlvE0_clEvEUlN3c107complexIfEEE_St5arrayIPcLm2EELi4E23TrivialOffsetCalculatorILi1EjESE_NS0_6memory15LoadWithoutCastENSF_16StoreWithoutCastEEEviT_T0_T2_T3_T4_T5_ --------------------------
	.section	.nv.info._ZN2at6native27unrolled_elementwise_kernelIZZZNS0_16tanh_kernel_cudaERNS_18TensorIteratorBaseEENKUlvE_clEvENKUlvE0_clEvEUlN3c107complexIfEEE_St5arrayIPcLm2EELi4E23TrivialOffsetCalculatorILi1EjESE_NS0_6memory15LoadWithoutCastENSF_16StoreWithoutCastEEEviT_T0_T2_T3_T4_T5_,"",@"SHT_CUDA_INFO"
	.sectionflags	@""
	.align	4


	//----- nvinfo : EIATTR_CUDA_API_VERSION
	.align		4
        /*0000*/ 	.byte	0x04, 0x37
        /*0002*/ 	.short	(.L_1179 - .L_1178)
.L_1178:
        /*0004*/ 	.word	0x00000082


	//----- nvinfo : EIATTR_KPARAM_INFO
	.align		4
.L_1179:
        /*0008*/ 	.byte	0x04, 0x17
        /*000a*/ 	.short	(.L_1181 - .L_1180)
.L_1180:
        /*000c*/ 	.word	0x00000000
        /*0010*/ 	.short	0x0006
        /*0012*/ 	.short	0x001b
        /*0014*/ 	.byte	0x00, 0xf0, 0x05, 0x00


	//----- nvinfo : EIATTR_KPARAM_INFO
	.align		4
.L_1181:
        /*0018*/ 	.byte	0x04, 0x17
        /*001a*/ 	.short	(.L_1183 - .L_1182)
.L_1182:
        /*001c*/ 	.word	0x00000000
        /*0020*/ 	.short	0x0005
        /*0022*/ 	.short	0x001a
        /*0024*/ 	.byte	0x00, 0xf0, 0x05, 0x00


	//----- nvinfo : EIATTR_KPARAM_INFO
	.align		4
.L_1183:
        /*0028*/ 	.byte	0x04, 0x17
        /*002a*/ 	.short	(.L_1185 - .L_1184)
.L_1184:
        /*002c*/ 	.word	0x00000000
        /*0030*/ 	.short	0x0004
        /*0032*/ 	.short	0x0019
        /*0034*/ 	.byte	0x00, 0xf0, 0x05, 0x00


	//----- nvinfo : EIATTR_KPARAM_INFO
	.align		4
.L_1185:
        /*0038*/ 	.byte	0x04, 0x17
        /*003a*/ 	.short	(.L_1187 - .L_1186)
.L_1186:
        /*003c*/ 	.word	0x00000000
        /*0040*/ 	.short	0x0003
        /*0042*/ 	.short	0x0018
        /*0044*/ 	.byte	0x00, 0xf0, 0x05, 0x00


	//----- nvinfo : EIATTR_KPARAM_INFO
	.align		4
.L_1187:
        /*0048*/ 	.byte	0x04, 0x17
        /*004a*/ 	.short	(.L_1189 - .L_1188)
.L_1188:
        /*004c*/ 	.word	0x00000000
        /*0050*/ 	.short	0x0002
        /*0052*/ 	.short	0x0008
        /*0054*/ 	.byte	0x00, 0xf0, 0x41, 0x00


	//----- nvinfo : EIATTR_KPARAM_INFO
	.align		4
.L_1189:
        /*0058*/ 	.byte	0x04, 0x17
        /*005a*/ 	.short	(.L_1191 - .L_1190)
.L_1190:
        /*005c*/ 	.word	0x00000000
        /*0060*/ 	.short	0x0001
        /*0062*/ 	.short	0x0004
        /*0064*/ 	.byte	0x00, 0xf0, 0x05, 0x00


	//----- nvinfo : EIATTR_KPARAM_INFO
	.align		4
.L_1191:
        /*0068*/ 	.byte	0x04, 0x17
        /*006a*/ 	.short	(.L_1193 - .L_1192)
.L_1192:
        /*006c*/ 	.word	0x00000000
        /*0070*/ 	.short	0x0000
        /*0072*/ 	.short	0x0000
        /*0074*/ 	.byte	0x00, 0xf0, 0x11, 0x00


	//----- nvinfo : EIATTR_SPARSE_MMA_MASK
	.align		4
.L_1193:
        /*0078*/ 	.byte	0x03, 0x50
        /*007a*/ 	.short	0x0000


	//----- nvinfo : EIATTR_MAXREG_COUNT
	.align		4
        /*007c*/ 	.byte	0x03, 0x1b
        /*007e*/ 	.short	0x00ff


	//----- nvinfo : EIATTR_MERCURY_ISA_VERSION
	.align		4
        /*0080*/ 	.byte	0x03, 0x5f
        /*0082*/ 	.short	0x0101


	//----- nvinfo : EIATTR_EXIT_INSTR_OFFSETS
	.align		4
        /*0084*/ 	.byte	0x04, 0x1c
        /*0086*/ 	.short	(.L_1195 - .L_1194)


	//   ....[0]....
.L_1194:
        /*0088*/ 	.word	0x00001850


	//   ....[1]....
        /*008c*/ 	.word	0x000018a0


	//----- nvinfo : EIATTR_MAX_THREADS
	.align		4
.L_1195:
        /*0090*/ 	.byte	0x04, 0x05
        /*0092*/ 	.short	(.L_1197 - .L_1196)
.L_1196:
        /*0094*/ 	.word	0x00000080
        /*0098*/ 	.word	0x00000001
        /*009c*/ 	.word	0x00000001


	//----- nvinfo : EIATTR_CRS_STACK_SIZE
	.align		4
.L_1197:
        /*00a0*/ 	.byte	0x04, 0x1e
        /*00a2*/ 	.short	(.L_1199 - .L_1198)
.L_1198:
        /*00a4*/ 	.word	0x00000000


	//----- nvinfo : EIATTR_CBANK_PARAM_SIZE
	.align		4
.L_1199:
        /*00a8*/ 	.byte	0x03, 0x19
        /*00aa*/ 	.short	0x001c


	//----- nvinfo : EIATTR_PARAM_CBANK
	.align		4
        /*00ac*/ 	.byte	0x04, 0x0a
        /*00ae*/ 	.short	(.L_1201 - .L_1200)
	.align		4
.L_1200:
        /*00b0*/ 	.word	index@(.nv.constant0._ZN2at6native27unrolled_elementwise_kernelIZZZNS0_16tanh_kernel_cudaERNS_18TensorIteratorBaseEENKUlvE_clEvENKUlvE0_clEvEUlN3c107complexIfEEE_St5arrayIPcLm2EELi4E23TrivialOffsetCalculatorILi1EjESE_NS0_6memory15LoadWithoutCastENSF_16StoreWithoutCastEEEviT_T0_T2_T3_T4_T5_)
        /*00b4*/ 	.short	0x0210
        /*00b6*/ 	.short	0x001c


	//----- nvinfo : EIATTR_SW_WAR
	.align		4
.L_1201:
        /*00b8*/ 	.byte	0x04, 0x36
        /*00ba*/ 	.short	(.L_1203 - .L_1202)
.L_1202:
        /*00bc*/ 	.word	0x00000008
.L_1203:


//--------------------- .nv.info._ZN2at6native29vectorized_elementwise_kernelILi2EZZZNS0_16tanh_kernel_cudaERNS_18TensorIteratorBaseEENKUlvE_clEvENKUlvE0_clEvEUlN3c107complexIfEEE_St5arrayIPcLm2EEEEviT0_T1_ --------------------------
	.section	.nv.info._ZN2at6native29vectorized_elementwise_kernelILi2EZZZNS0_16tanh_kernel_cudaERNS_18TensorIteratorBaseEENKUlvE_clEvENKUlvE0_clEvEUlN3c107complexIfEEE_St5arrayIPcLm2EEEEviT0_T1_,"",@"SHT_CUDA_INFO"
	.sectionflags	@""
	.align	4


	//----- nvinfo : EIATTR_CUDA_API_VERSION
	.align		4
        /*0000*/ 	.byte	0x04, 0x37
        /*0002*/ 	.short	(.L_1205 - .L_1204)
.L_1204:
        /*0004*/ 	.word	0x00000082


	//----- nvinfo : EIATTR_KPARAM_INFO
	.align		4
.L_1205:
        /*0008*/ 	.byte	0x04, 0x17
        /*000a*/ 	.short	(.L_1207 - .L_1206)
.L_1206:
        /*000c*/ 	.word	0x00000000
        /*0010*/ 	.short	0x0002
        /*0012*/ 	.short	0x0008
        /*0014*/ 	.byte	0x00, 0xf0, 0x41, 0x00


	//----- nvinfo : EIATTR_KPARAM_INFO
	.align		4
.L_1207:
        /*0018*/ 	.byte	0x04, 0x17
        /*001a*/ 	.short	(.L_1209 - .L_1208)
.L_1208:
        /*001c*/ 	.word	0x00000000
        /*0020*/ 	.short	0x0001
        /*0022*/ 	.short	0x0004
        /*0024*/ 	.byte	0x00, 0xf0, 0x05, 0x00


	//----- nvinfo : EIATTR_KPARAM_INFO
	.align		4
.L_1209:
        /*0028*/ 	.byte	0x04, 0x17
        /*002a*/ 	.short	(.L_1211 - .L_1210)
.L_1210:
        /*002c*/ 	.word	0x00000000
        /*0030*/ 	.short	0x0000
        /*0032*/ 	.short	0x0000
        /*0034*/ 	.byte	0x00, 0xf0, 0x11, 0x00


	//----- nvinfo : EIATTR_SPARSE_MMA_MASK
	.align		4
.L_1211:
        /*0038*/ 	.byte	0x03, 0x50
        /*003a*/ 	.short	0x0000


	//----- nvinfo : EIATTR_MAXREG_COUNT
	.align		4
        /*003c*/ 	.byte	0x03, 0x1b
        /*003e*/ 	.short	0x00ff


	//----- nvinfo : EIATTR_MERCURY_ISA_VERSION
	.align		4
        /*0040*/ 	.byte	0x03, 0x5f
        /*0042*/ 	.short	0x0101


	//----- nvinfo : EIATTR_EXIT_INSTR_OFFSETS
	.align		4
        /*0044*/ 	.byte	0x04, 0x1c
        /*0046*/ 	.short	(.L_1213 - .L_1212)


	//   ....[0]....
.L_1212:
        /*0048*/ 	.word	0x00002870


	//   ....[1]....
        /*004c*/ 	.word	0x00005880


	//   ....[2]....
        /*0050*/ 	.word	0x000058d0


	//----- nvinfo : EIATTR_MAX_THREADS
	.align		4
.L_1213:
        /*0054*/ 	.byte	0x04, 0x05
        /*0056*/ 	.short	(.L_1215 - .L_1214)
.L_1214:
        /*0058*/ 	.word	0x00000080
        /*005c*/ 	.word	0x00000001
        /*0060*/ 	.word	0x00000001


	//----- nvinfo : EIATTR_CRS_STACK_SIZE
	.align		4
.L_1215:
        /*0064*/ 	.byte	0x04, 0x1e
        /*0066*/ 	.short	(.L_1217 - .L_1216)
.L_1216:
        /*0068*/ 	.word	0x00000000


	//----- nvinfo : EIATTR_CBANK_PARAM_SIZE
	.align		4
.L_1217:
        /*006c*/ 	.byte	0x03, 0x19
        /*006e*/ 	.short	0x0018


	//----- nvinfo : EIATTR_PARAM_CBANK
	.align		4
        /*0070*/ 	.byte	0x04, 0x0a
        /*0072*/ 	.short	(.L_1219 - .L_1218)
	.align		4
.L_1218:
        /*0074*/ 	.word	index@(.nv.constant0._ZN2at6native29vectorized_elementwise_kernelILi2EZZZNS0_16tanh_kernel_cudaERNS_18TensorIteratorBaseEENKUlvE_clEvENKUlvE0_clEvEUlN3c107complexIfEEE_St5arrayIPcLm2EEEEviT0_T1_)
        /*0078*/ 	.short	0x0210
        /*007a*/ 	.short	0x0018


	//----- nvinfo : EIATTR_SW_WAR
	.align		4
.L_1219:
        /*007c*/ 	.byte	0x04, 0x36
        /*007e*/ 	.short	(.L_1221 - .L_1220)
.L_1220:
        /*0080*/ 	.word	0x00000008
.L_1221:


//--------------------- .nv.info._ZN2at6native29vectorized_elementwise_kernelILi4EZZZNS0_16tanh_kernel_cudaERNS_18TensorIteratorBaseEENKUlvE_clEvENKUlvE0_clEvEUlN3c107complexIfEEE_St5arrayIPcLm2EEEEviT0_T1_ --------------------------
	.section	.nv.info._ZN2at6native29vectorized_elementwise_kernelILi4EZZZNS0_16tanh_kernel_cudaERNS_18TensorIteratorBaseEENKUlvE_clEvENKUlvE0_clEvEUlN3c107complexIfEEE_St5arrayIPcLm2EEEEviT0_T1_,"",@"SHT_CUDA_INFO"
	.sectionflags	@""
	.align	4


	//----- nvinfo : EIATTR_CUDA_API_VERSION
	.align		4
        /*0000*/ 	.byte	0x04, 0x37
        /*0002*/ 	.short	(.L_1223 - .L_1222)
.L_1222:
        /*0004*/ 	.word	0x00000082


	//----- nvinfo : EIATTR_KPARAM_INFO
	.align		4
.L_1223:
        /*0008*/ 	.byte	0x04, 0x17
        /*000a*/ 	.short	(.L_1225 - .L_1224)
.L_1224:
        /*000c*/ 	.word	0x00000000
        /*0010*/ 	.short	0x0002
        /*0012*/ 	.short	0x0008
        /*0014*/ 	.byte	0x00, 0xf0, 0x41, 0x00


	//----- nvinfo : EIATTR_KPARAM_INFO
	.align		4
.L_1225:
        /*0018*/ 	.byte	0x04, 0x17
        /*001a*/ 	.short	(.L_1227 - .L_1226)
.L_1226:
        /*001c*/ 	.word	0x00000000
        /*0020*/ 	.short	0x0001
        /*0022*/ 	.short	0x0004
        /*0024*/ 	.byte	0x00, 0xf0, 0x05, 0x00


	//----- nvinfo : EIATTR_KPARAM_INFO
	.align		4
.L_1227:
        /*0028*/ 	.byte	0x04, 0x17
        /*002a*/ 	.short	(.L_1229 - .L_1228)
.L_1228:
        /*002c*/ 	.word	0x00000000
        /*0030*/ 	.short	0x0000
        /*0032*/ 	.short	0x0000
        /*0034*/ 	.byte	0x00, 0xf0, 0x11, 0x00


	//----- nvinfo : EIATTR_SPARSE_MMA_MASK
	.align		4
.L_1229:
        /*0038*/ 	.byte	0x03, 0x50
        /*003a*/ 	.short	0x0000


	//----- nvinfo : EIATTR_MAXREG_COUNT
	.align		4
        /*003c*/ 	.byte	0x03, 0x1b
        /*003e*/ 	.short	0x00ff


	//----- nvinfo : EIATTR_MERCURY_ISA_VERSION
	.align		4
        /*0040*/ 	.byte	0x03, 0x5f
        /*0042*/ 	.short	0x0101


	//----- nvinfo : EIATTR_EXIT_INSTR_OFFSETS
	.align		4
        /*0044*/ 	.byte	0x04, 0x1c
        /*0046*/ 	.short	(.L_1231 - .L_1230)


	//   ....[0]....
.L_1230:
        /*0048*/ 	.word	0x00002870


	//   ....[1]....
        /*004c*/ 	.word	0x00005880


	//   ....[2]....
        /*0050*/ 	.word	0x000058d0


	//----- nvinfo : EIATTR_MAX_THREADS
	.align		4
.L_1231:
        /*0054*/ 	.byte	0x04, 0x05
        /*0056*/ 	.short	(.L_1233 - .L_1232)
.L_1232:
        /*0058*/ 	.word	0x00000080
        /*005c*/ 	.word	0x00000001
        /*0060*/ 	.word	0x00000001


	//----- nvinfo : EIATTR_CRS_STACK_SIZE
	.align		4
.L_1233:
        /*0064*/ 	.byte	0x04, 0x1e
        /*0066*/ 	.short	(.L_1235 - .L_1234)
.L_1234:
        /*0068*/ 	.word	0x00000000


	//----- nvinfo : EIATTR_CBANK_PARAM_SIZE
	.align		4
.L_1235:
        /*006c*/ 	.byte	0x03, 0x19
        /*006e*/ 	.short	0x0018


	//----- nvinfo : EIATTR_PARAM_CBANK
	.align		4
        /*0070*/ 	.byte	0x04, 0x0a
        /*0072*/ 	.short	(.L_1237 - .L_1236)
	.align		4
.L_1236:
        /*0074*/ 	.word	index@(.nv.constant0._ZN2at6native29vectorized_elementwise_kernelILi4EZZZNS0_16tanh_kernel_cudaERNS_18TensorIteratorBaseEENKUlvE_clEvENKUlvE0_clEvEUlN3c107complexIfEEE_St5arrayIPcLm2EEEEviT0_T1_)
        /*0078*/ 	.short	0x0210
        /*007a*/ 	.short	0x0018


	//----- nvinfo : EIATTR_SW_WAR
	.align		4
.L_1237:
        /*007c*/ 	.byte	0x04, 0x36
        /*007e*/ 	.short	(.L_1239 - .L_1238)
.L_1238:
        /*0080*/ 	.word	0x00000008
.L_1239:


//--------------------- .nv.info._ZN2at6native29vectorized_elementwise_kernelILi8EZZZNS0_16tanh_kernel_cudaERNS_18TensorIteratorBaseEENKUlvE_clEvENKUlvE0_clEvEUlN3c107complexIfEEE_St5arrayIPcLm2EEEEviT0_T1_ --------------------------
	.section	.nv.info._ZN2at6native29vectorized_elementwise_kernelILi8EZZZNS0_16tanh_kernel_cudaERNS_18TensorIteratorBaseEENKUlvE_clEvENKUlvE0_clEvEUlN3c107complexIfEEE_St5arrayIPcLm2EEEEviT0_T1_,"",@"SHT_CUDA_INFO"
	.sectionflags	@""
	.align	4


	//----- nvinfo : EIATTR_CUDA_API_VERSION
	.align		4
        /*0000*/ 	.byte	0x04, 0x37
        /*0002*/ 	.short	(.L_1241 - .L_1240)
.L_1240:
        /*0004*/ 	.word	0x00000082


	//----- nvinfo : EIATTR_KPARAM_INFO
	.align		4
.L_1241:
        /*0008*/ 	.byte	0x04, 0x17
        /*000a*/ 	.short	(.L_1243 - .L_1242)
.L_1242:
        /*000c*/ 	.word	0x00000000
        /*0010*/ 	.short	0x0002
        /*0012*/ 	.short	0x0008
        /*0014*/ 	.byte	0x00, 0xf0, 0x41, 0x00


	//----- nvinfo : EIATTR_KPARAM_INFO
	.align		4
.L_1243:
        /*0018*/ 	.byte	0x04, 0x17
        /*001a*/ 	.short	(.L_1245 - .L_1244)
.L_1244:
        /*001c*/ 	.word	0x00000000
        /*0020*/ 	.short	0x0001
        /*0022*/ 	.short	0x0004
        /*0024*/ 	.byte	0x00, 0xf0, 0x05, 0x00


	//----- nvinfo : EIATTR_KPARAM_INFO
	.align		4
.L_1245:
        /*0028*/ 	.byte	0x04, 0x17
        /*002a*/ 	.short	(.L_1247 - .L_1246)
.L_1246:
        /*002c*/ 	.word	0x00000000
        /*0030*/ 	.short	0x0000
        /*0032*/ 	.short	0x0000
        /*0034*/ 	.byte	0x00, 0xf0, 0x11, 0x00


	//----- nvinfo : EIATTR_SPARSE_MMA_MASK
	.align		4
.L_1247:
        /*0038*/ 	.byte	0x03, 0x50
        /*003a*/ 	.short	0x0000


	//----- nvinfo : EIATTR_MAXREG_COUNT
	.align		4
        /*003c*/ 	.byte	0x03, 0x1b
        /*003e*/ 	.short	0x00ff


	//----- nvinfo : EIATTR_MERCURY_ISA_VERSION
	.align		4
        /*0040*/ 	.byte	0x03, 0x5f
        /*0042*/ 	.short	0x0101


	//----- nvinfo : EIATTR_EXIT_INSTR_OFFSETS
	.align		4
        /*0044*/ 	.byte	0x04, 0x1c
        /*0046*/ 	.short	(.L_1249 - .L_1248)


	//   ....[0]....
.L_1248:
        /*0048*/ 	.word	0x00002870


	//   ....[1]....
        /*004c*/ 	.word	0x00005880


	//   ....[2]....
        /*0050*/ 	.word	0x000058d0


	//----- nvinfo : EIATTR_MAX_THREADS
	.align		4
.L_1249:
        /*0054*/ 	.byte	0x04, 0x05
        /*0056*/ 	.short	(.L_1251 - .L_1250)
.L_1250:
        /*0058*/ 	.word	0x00000080
        /*005c*/ 	.word	0x00000001
        /*0060*/ 	.word	0x00000001


	//----- nvinfo : EIATTR_CRS_STACK_SIZE
	.align		4
.L_1251:
        /*0064*/ 	.byte	0x04, 0x1e
        /*0066*/ 	.short	(.L_1253 - .L_1252)
.L_1252:
        /*0068*/ 	.word	0x00000000


	//----- nvinfo : EIATTR_CBANK_PARAM_SIZE
	.align		4
.L_1253:
        /*006c*/ 	.byte	0x03, 0x19
        /*006e*/ 	.short	0x0018


	//----- nvinfo : EIATTR_PARAM_CBANK
	.align		4
        /*0070*/ 	.byte	0x04, 0x0a
        /*0072*/ 	.short	(.L_1255 - .L_1254)
	.align		4
.L_1254:
        /*0074*/ 	.word	index@(.nv.constant0._ZN2at6native29vectorized_elementwise_kernelILi8EZZZNS0_16tanh_kernel_cudaERNS_18TensorIteratorBaseEENKUlvE_clEvENKUlvE0_clEvEUlN3c107complexIfEEE_St5arrayIPcLm2EEEEviT0_T1_)
        /*0078*/ 	.short	0x0210
        /*007a*/ 	.short	0x0018


	//----- nvinfo : EIATTR_SW_WAR
	.align		4
.L_1255:
        /*007c*/ 	.byte	0x04, 0x36
        /*007e*/ 	.short	(.L_1257 - .L_1256)
.L_1256:
        /*0080*/ 	.word	0x00000008
.L_1257:


//--------------------- .nv.info._ZN2at6native18elementwise_kernelILi128ELi4EZNS0_15gpu_kernel_implIZZZNS0_16tanh_kernel_cudaERNS_18TensorIteratorBaseEENKUlvE_clEvENKUlvE_clEvEUlN3c107complexIdEEE_EEvS4_RKT_EUliE_EEviT1_ --------------------------
	.section	.nv.info._ZN2at6native18elementwise_kernelILi128ELi4EZNS0_15gpu_kernel_implIZZZNS0_16tanh_kernel_cudaERNS_18TensorIteratorBaseEENKUlvE_clEvENKUlvE_clEvEUlN3c107complexIdEEE_EEvS4_RKT_EUliE_EEviT1_,"",@"SHT_CUDA_INFO"
	.sectionflags	@""
	.align	4


	//----- nvinfo : EIATTR_CUDA_API_VERSION
	.align		4
        /*0000*/ 	.byte	0x04, 0x37
        /*0002*/ 	.short	(.L_1259 - .L_1258)
.L_1258:
        /*0004*/ 	.word	0x00000082


	//----- nvinfo : EIATTR_KPARAM_INFO
	.align		4
.L_1259:
        /*0008*/ 	.byte	0x04, 0x17
        /*000a*/ 	.short	(.L_1261 - .L_1260)
.L_1260:
        /*000c*/ 	.word	0x00000000
        /*0010*/ 	.short	0x0001
        /*0012*/ 	.short	0x0008
        /*0014*/ 	.byte	0x00, 0xf0, 0x61, 0x08


	//----- nvinfo : EIATTR_KPARAM_INFO
	.align		4
.L_1261:
        /*0018*/ 	.byte	0x04, 0x17
        /*001a*/ 	.short	(.L_1263 - .L_1262)
.L_1262:
        /*001c*/ 	.word	0x00000000
        /*0020*/ 	.short	0x0000
        /*0022*/ 	.short	0x0000
        /*0024*/ 	.byte	0x00, 0xf0, 0x11, 0x00


	//----- nvinfo : EIATTR_SPARSE_MMA_MASK
	.align		4
.L_1263:
        /*0028*/ 	.byte	0x03, 0x50
        /*002a*/ 	.short	0x0000


	//----- nvinfo : EIATTR_MAXREG_COUNT
	.align		4
        /*002c*/ 	.byte	0x03, 0x1b
        /*002e*/ 	.short	0x0080


	//----- nvinfo : EIATTR_EXTERNS
	.align		4
        /*0030*/ 	.byte	0x04, 0x0f
        /*0032*/ 	.short	(.L_1265 - .L_1264)


	//   ....[0]....
	.align		4
.L_1264:
        /*0034*/ 	.word	index@(__assertfail)


	//----- nvinfo : EIATTR_MERCURY_ISA_VERSION
	.align		4
.L_1265:
        /*0038*/ 	.byte	0x03, 0x5f
        /*003a*/ 	.short	0x0101


	//----- nvinfo : EIATTR_SYSCALL_OFFSETS
	.align		4
        /*003c*/ 	.byte	0x04, 0x46
        /*003e*/ 	.short	(.L_1267 - .L_1266)


	//   ....[0]....
.L_1266:
        /*0040*/ 	.word	0x000023a0


	//   ....[1]....
        /*0044*/ 	.word	0x00005920


	//   ....[2]....
        /*0048*/ 	.word	0x00007d20


	//   ....[3]....
        /*004c*/ 	.word	0x0000b290


	//   ....[4]....
        /*0050*/ 	.word	0x0000d660


	//   ....[5]....
        /*0054*/ 	.word	0x00010be0


	//   ....[6]....
        /*0058*/ 	.word	0x00012fa0


	//   ....[7]....
        /*005c*/ 	.word	0x00016530


	//----- nvinfo : EIATTR_EXIT_INSTR_OFFSETS
	.align		4
.L_1267:
        /*0060*/ 	.byte	0x04, 0x1c
        /*0062*/ 	.short	(.L_1269 - .L_1268)


	//   ....[0]....
.L_1268:
        /*0064*/ 	.word	0x00010c90


	//   ....[1]....
        /*0068*/ 	.word	0x00015510


	//   ....[2]....
        /*006c*/ 	.word	0x00015550


	//   ....[3]....
        /*0070*/ 	.word	0x000155e0


	//   ....[4]....
        /*0074*/ 	.word	0x00015610


	//   ....[5]....
        /*0078*/ 	.word	0x00015640


	//   ....[6]....
        /*007c*/ 	.word	0x00015710


	//   ....[7]....
        /*0080*/ 	.word	0x00015790


	//   ....[8]....
        /*0084*/ 	.word	0x00015890


	//   ....[9]....
        /*0088*/ 	.word	0x00015940


	//   ....[10]....
        /*008c*/ 	.word	0x00015960


	//   ....[11]....
        /*0090*/ 	.word	0x00015a30


	//   ....[12]....
        /*0094*/ 	.word	0x00015a70


	//   ....[13]....
        /*0098*/ 	.word	0x00015c40


	//   ....[14]....
        /*009c*/ 	.word	0x00015de0


	//   ....[15]....
        /*00a0*/ 	.word	0x00015e60


	//   ....[16]....
        /*00a4*/ 	.word	0x00015f10


	//   ....[17]....
        /*00a8*/ 	.word	0x000160d0


	//   ....[18]....
        /*00ac*/ 	.word	0x00016290


	//   ....[19]....
        /*00b0*/ 	.word	0x00016430


	//   ....[20]....
        /*00b4*/ 	.word	0x00016540


	//   ....[21]....
        /*00b8*/ 	.word	0x00016570


	//   ....[22]....
        /*00bc*/ 	.word	0x000165a0


	//----- nvinfo : EIATTR_MAX_THREADS
	.align		4
.L_1269:
        /*00c0*/ 	.byte	0x04, 0x05
        /*00c2*/ 	.short	(.L_1271 - .L_1270)
.L_1270:
        /*00c4*/ 	.word	0x00000080
        /*00c8*/ 	.word	0x00000001
        /*00cc*/ 	.word	0x00000001


	//----- nvinfo : EIATTR_CRS_STACK_SIZE
	.align		4
.L_1271:
        /*00d0*/ 	.byte	0x04, 0x1e
        /*00d2*/ 	.short	(.L_1273 - .L_1272)
.L_1272:
        /*00d4*/ 	.word	0x00000000


	//----- nvinfo : EIATTR_CBANK_PARAM_SIZE
	.align		4
.L_1273:
        /*00d8*/ 	.byte	0x03, 0x19
        /*00da*/ 	.short	0x0220


	//----- nvinfo : EIATTR_PARAM_CBANK
	.align		4
        /*00dc*/ 	.byte	0x04, 0x0a
        /*00de*/ 	.short	(.L_1275 - .L_1274)
	.align		4
.L_1274:
        /*00e0*/ 	.word	index@(.nv.constant0._ZN2at6native18elementwise_kernelILi128ELi4EZNS0_15gpu_kernel_implIZZZNS0_16tanh_kernel_cudaERNS_18TensorIteratorBaseEENKUlvE_clEvENKUlvE_clEvEUlN3c107complexIdEEE_EEvS4_RKT_EUliE_EEviT1_)
        /*00e4*/ 	.short	0x0210
        /*00e6*/ 	.short	0x0220


	//----- nvinfo : EIATTR_SW_WAR
	.align		4
.L_1275:
        /*00e8*/ 	.byte	0x04, 0x36
        /*00ea*/ 	.short	(.L_1277 - .L_1276)
.L_1276:
        /*00ec*/ 	.word	0x00000008
.L_1277:


//--------------------- .nv.info._ZN2at6native27unrolled_elementwise_kernelIZZZNS0_16tanh_kernel_cudaERNS_18TensorIteratorBaseEENKUlvE_clEvENKUlvE_clEvEUlN3c107complexIdEEE_St5arrayIPcLm2EELi4E23TrivialOffsetCalculatorILi1EjESE_NS0_6memory12LoadWithCastILi1EEENSF_13StoreWithCastILi1EEEEEviT_T0_T2_T3_T4_T5_ --------------------------
	.section	.nv.info._ZN2at6native27unrolled_elementwise_kernelIZZZNS0_16tanh_kernel_cudaERNS_18TensorIteratorBaseEENKUlvE_clEvENKUlvE_clEvEUlN3c107complexIdEEE_St5arrayIPcLm2EELi4E23TrivialOffsetCalculatorILi1EjESE_NS0_6memory12LoadWithCastILi1EEENSF_13StoreWithCastILi1EEEEEviT_T0_T2_T3_T4_T5_,"",@"SHT_CUDA_INFO"
	.sectionflags	@""
	.align	4


	//----- nvinfo : EIATTR_CUDA_API_VERSION
	.align		4
        /*0000*/ 	.byte	0x04, 0x37
        /*0002*/ 	.short	(.L_1279 - .L_1278)
.L_1278:
        /*0004*/ 	.word	0x00000082


	//----- nvinfo : EIATTR_KPARAM_INFO
	.align		4
.L_1279:
        /*0008*/ 	.byte	0x04, 0x17
        /*000a*/ 	.short	(.L_1281 - .L_1280)
.L_1280:
        /*000c*/ 	.word	0x00000000
        /*0010*/ 	.short	0x0006
        /*0012*/ 	.short	0x0024
        /*0014*/ 	.byte	0x00, 0xf0, 0x21, 0x00


	//----- nvinfo : EIATTR_KPARAM_INFO
	.align		4
.L_1281:
        /*0018*/ 	.byte	0x04, 0x17
        /*001a*/ 	.short	(.L_1283 - .L_1282)
.L_1282:
        /*001c*/ 	.word	0x00000000
        /*0020*/ 	.short	0x0005
        /*0022*/ 	.short	0x001c
        /*0024*/ 	.byte	0x00, 0xf0, 0x21, 0x00


	//----- nvinfo : EIATTR_KPARAM_INFO
	.align		4
.L_1283:
        /*0028*/ 	.byte	0x04, 0x17
        /*002a*/ 	.short	(.L_1285 - .L_1284)
.L_1284:
        /*002c*/ 	.word	0x00000000
        /*0030*/ 	.short	0x0004
        /*0032*/ 	.short	0x0019
        /*0034*/ 	.byte	0x00, 0xf0, 0x05, 0x00


	//----- nvinfo : EIATTR_KPARAM_INFO
	.align		4
.L_1285:
        /*0038*/ 	.byte	0x04, 0x17
        /*003a*/ 	.short	(.L_1287 - .L_1286)
.L_1286:
        /*003c*/ 	.word	0x00000000
        /*0040*/ 	.short	0x0003
        /*0042*/ 	.short	0x0018
        /*0044*/ 	.byte	0x00, 0xf0, 0x05, 0x00


	//----- nvinfo : EIATTR_KPARAM_INFO
	.align		4
.L_1287:
        /*0048*/ 	.byte	0x04, 0x17
        /*004a*/ 	.short	(.L_1289 - .L_1288)
.L_1288:
        /*004c*/ 	.word	0x00000000
        /*0050*/ 	.short	0x0002
        /*0052*/ 	.short	0x0008
        /*0054*/ 	.byte	0x00, 0xf0, 0x41, 0x00


	//----- nvinfo : EIATTR_KPARAM_INFO
	.align		4
.L_1289:
        /*0058*/ 	.byte	0x04, 0x17
        /*005a*/ 	.short	(.L_1291 - .L_1290)
.L_1290:
        /*005c*/ 	.word	0x00000000
        /*0060*/ 	.short	0x0001
        /*0062*/ 	.short	0x0004
        /*0064*/ 	.byte	0x00, 0xf0, 0x05, 0x00


	//----- nvinfo : EIATTR_KPARAM_INFO
	.align		4
.L_1291:
        /*0068*/ 	.byte	0x04, 0x17
        /*006a*/ 	.short	(.L_1293 - .L_1292)
.L_1292:
        /*006c*/ 	.word	0x00000000
        /*0070*/ 	.short	0x0000
        /*0072*/ 	.short	0x0000
        /*0074*/ 	.byte	0x00, 0xf0, 0x11, 0x00


	//----- nvinfo : EIATTR_SPARSE_MMA_MASK
	.align		4
.L_1293:
        /*0078*/ 	.byte	0x03, 0x50
        /*007a*/ 	.short	0x0000


	//----- nvinfo : EIATTR_MAXREG_COUNT
	.align		4
        /*007c*/ 	.byte	0x03, 0x1b
        /*007e*/ 	.short	0x00ff


	//----- nvinfo : EIATTR_EXTERNS
	.align		4
        /*0080*/ 	.byte	0x04, 0x0f
        /*0082*/ 	.short	(.L_1295 - .L_1294)


	//   ....[0]....
	.align		4
.L_1294:
        /*0084*/ 	.word	index@(__assertfail)


	//----- nvinfo : EIATTR_MERCURY_ISA_VERSION
	.align		4
.L_1295:
        /*0088*/ 	.byte	0x03, 0x5f
        /*008a*/ 	.short	0x0101


	//----- nvinfo : EIATTR_SYSCALL_OFFSETS
	.align		4
        /*008c*/ 	.byte	0x04, 0x46
        /*008e*/ 	.short	(.L_1297 - .L_1296)


	//   ....[0]....
.L_1296:
        /*0090*/ 	.word	0x000010f0


	//   ....[1]....
        /*0094*/ 	.word	0x00002210


	//   ....[2]....
        /*0098*/ 	.word	0x00003350


	//   ....[3]....
        /*009c*/ 	.word	0x00004460


	//   ....[4]....
        /*00a0*/ 	.word	0x0000ecb0


	//   ....[5]....
        /*00a4*/ 	.word	0x0000ff40


	//   ....[6]....
        /*00a8*/ 	.word	0x00011130


	//   ....[7]....
        /*00ac*/ 	.word	0x00012320


	//----- nvinfo : EIATTR_EXIT_INSTR_OFFSETS
	.align		4
.L_1297:
        /*00b0*/ 	.byte	0x04, 0x1c
        /*00b2*/ 	.short	(.L_1299 - .L_1298)


	//   ....[0]....
.L_1298:
        /*00b4*/ 	.word	0x000111d0


	//   ....[1]....
        /*00b8*/ 	.word	0x00011320


	//   ....[2]....
        /*00bc*/ 	.word	0x00011360


	//   ....[3]....
        /*00c0*/ 	.word	0x000113f0


	//   ....[4]....
        /*00c4*/ 	.word	0x00011420


	//   ....[5]....
        /*00c8*/ 	.word	0x00011450


	//   ....[6]....
        /*00cc*/ 	.word	0x00011520


	//   ....[7]....
        /*00d0*/ 	.word	0x000115a0


	//   ....[8]....
        /*00d4*/ 	.word	0x000116a0


	//   ....[9]....
        /*00d8*/ 	.word	0x00011750


	//   ....[10]....
        /*00dc*/ 	.word	0x00011770


	//   ....[11]....
        /*00e0*/ 	.word	0x00011840


	//   ....[12]....
        /*00e4*/ 	.word	0x00011860


	//   ....[13]....
        /*00e8*/ 	.word	0x00011a30


	//   ....[14]....
        /*00ec*/ 	.word	0x00011bd0


	//   ....[15]....
        /*00f0*/ 	.word	0x00011c50


	//   ....[16]....
        /*00f4*/ 	.word	0x00011d00


	//   ....[17]....
        /*00f8*/ 	.word	0x00011ec0


	//   ....[18]....
        /*00fc*/ 	.word	0x00012080


	//   ....[19]....
        /*0100*/ 	.word	0x00012220


	//   ....[20]....
        /*0104*/ 	.word	0x00012330


	//   ....[21]....
        /*0108*/ 	.word	0x00012360


	//   ....[22]....
        /*010c*/ 	.word	0x00012390


	//----- nvinfo : EIATTR_MAX_THREADS
	.align		4
.L_1299:
        /*0110*/ 	.byte	0x04, 0x05
        /*0112*/ 	.short	(.L_1301 - .L_1300)
.L_1300:
        /*0114*/ 	.word	0x00000080
        /*0118*/ 	.word	0x00000001
        /*011c*/ 	.word	0x00000001


	//----- nvinfo : EIATTR_CRS_STACK_SIZE
	.align		4
.L_1301:
        /*0120*/ 	.byte	0x04, 0x1e
        /*0122*/ 	.short	(.L_1303 - .L_1302)
.L_1302:
        /*0124*/ 	.word	0x00000000


	//----- nvinfo : EIATTR_CBANK_PARAM_SIZE
	.align		4
.L_1303:
        /*0128*/ 	.byte	0x03, 0x19
        /*012a*/ 	.short	0x002c


	//----- nvinfo : EIATTR_PARAM_CBANK
	.align		4
        /*012c*/ 	.byte	0x04, 0x0a
        /*012e*/ 	.short	(.L_1305 - .L_1304)
	.align		4
.L_1304:
        /*0130*/ 	.word	index@(.nv.constant0._ZN2at6native27unrolled_elementwise_kernelIZZZNS0_16tanh_kernel_cudaERNS_18TensorIteratorBaseEENKUlvE_clEvENKUlvE_clEvEUlN3c107complexIdEEE_St5arrayIPcLm2EELi4E23TrivialOffsetCalculatorILi1EjESE_NS0_6memory12LoadWithCastILi1EEENSF_13StoreWithCastILi1EEEEEviT_T0_T2_T3_T4_T5_)
        /*0134*/ 	.short	0x0210
        /*0136*/ 	.short	0x002c


	//----- nvinfo : EIATTR_SW_WAR
	.align		4
.L_1305:
        /*0138*/ 	.byte	0x04, 0x36
        /*013a*/ 	.short	(.L_1307 - .L_1306)
.L_1306:
        /*013c*/ 	.word	0x00000008
.L_1307:


//--------------------- .nv.info._ZN2at6native18elementwise_kernelILi128ELi2EZNS0_22gpu_kernel_impl_nocastIZZZNS0_16tanh_kernel_cudaERNS_18TensorIteratorBaseEENKUlvE_clEvENKUlvE_clEvEUlN3c107complexIdEEE_EEvS4_RKT_EUliE_EEviT1_ --------------------------
	.section	.nv.info._ZN2at6native18elementwise_kernelILi128ELi2EZNS0_22gpu_kernel_impl_nocastIZZZNS0_16tanh_kernel_cudaERNS_18TensorIteratorBaseEENKUlvE_clEvENKUlvE_clEvEUlN3c107complexIdEEE_EEvS4_RKT_EUliE_EEviT1_,"",@"SHT_CUDA_INFO"
	.sectionflags	@""
	.align	4


	//----- nvinfo : EIATTR_CUDA_API_VERSION
	.align		4
        /*0000*/ 	.byte	0x04, 0x37
        /*0002*/ 	.short	(.L_1309 - .L_1308)
.L_1308:
        /*0004*/ 	.word	0x00000082


	//----- nvinfo : EIATTR_KPARAM_INFO
	.align		4
.L_1309:
        /*0008*/ 	.byte	0x04, 0x17
        /*000a*/ 	.short	(.L_1311 - .L_1310)
.L_1310:
        /*000c*/ 	.word	0x00000000
        /*0010*/ 	.short	0x0001
        /*0012*/ 	.short	0x0008
        /*0014*/ 	.byte	0x00, 0xf0, 0x61, 0x08


	//----- nvinfo : EIATTR_KPARAM_INFO
	.align		4
.L_1311:
        /*0018*/ 	.byte	0x04, 0x17
        /*001a*/ 	.short	(.L_1313 - .L_1312)
.L_1312:
        /*001c*/ 	.word	0x00000000
        /*0020*/ 	.short	0x0000
        /*0022*/ 	.short	0x0000
        /*0024*/ 	.byte	0x00, 0xf0, 0x11, 0x00


	//----- nvinfo : EIATTR_SPARSE_MMA_MASK
	.align		4
.L_1313:
        /*0028*/ 	.byte	0x03, 0x50
        /*002a*/ 	.short	0x0000


	//----- nvinfo : EIATTR_MAXREG_COUNT
	.align		4
        /*002c*/ 	.byte	0x03, 0x1b
        /*002e*/ 	.short	0x0080


	//----- nvinfo : EIATTR_MERCURY_ISA_VERSION
	.align		4
        /*0030*/ 	.byte	0x03, 0x5f
        /*0032*/ 	.short	0x0101


	//----- nvinfo : EIATTR_EXIT_INSTR_OFFSETS
	.align		4
        /*0034*/ 	.byte	0x04, 0x1c
        /*0036*/ 	.short	(.L_1315 - .L_1314)


	//   ....[0]....
.L_1314:
        /*0038*/ 	.word	0x00003850


	//   ....[1]....
        /*003c*/ 	.word	0x00006f40


	//----- nvinfo : EIATTR_MAX_THREADS
	.align		4
.L_1315:
        /*0040*/ 	.byte	0x04, 0x05
        /*0042*/ 	.short	(.L_1317 - .L_1316)
.L_1316:
        /*0044*/ 	.word	0x00000080
        /*0048*/ 	.word	0x00000001
        /*004c*/ 	.word	0x00000001


	//----- nvinfo : EIATTR_CRS_STACK_SIZE
	.align		4
.L_1317:
        /*0050*/ 	.byte	0x04, 0x1e
        /*0052*/ 	.short	(.L_1319 - .L_1318)
.L_1318:
        /*0054*/ 	.word	0x00000000


	//----- nvinfo : EIATTR_CBANK_PARAM_SIZE
	.align		4
.L_1319:
        /*0058*/ 	.byte	0x03, 0x19
        /*005a*/ 	.short	0x0220


	//----- nvinfo : EIATTR_PARAM_CBANK
	.align		4
        /*005c*/ 	.byte	0x04, 0x0a
        /*005e*/ 	.short	(.L_1321 - .L_1320)
	.align		4
.L_1320:
        /*0060*/ 	.word	index@(.nv.constant0._ZN2at6native18elementwise_kernelILi128ELi2EZNS0_22gpu_kernel_impl_nocastIZZZNS0_16tanh_kernel_cudaERNS_18TensorIteratorBaseEENKUlvE_clEvENKUlvE_clEvEUlN3c107complexIdEEE_EEvS4_RKT_EUliE_EEviT1_)
        /*0064*/ 	.short	0x0210
        /*0066*/ 	.short	0x0220


	//----- nvinfo : EIATTR_SW_WAR
	.align		4
.L_1321:
        /*0068*/ 	.byte	0x04, 0x36
        /*006a*/ 	.short	(.L_1323 - .L_1322)
.L_1322:
        /*006c*/ 	.word	0x00000008
.L_1323:


//--------------------- .nv.info._ZN2at6native27unrolled_elementwise_kernelIZZZNS0_16tanh_kernel_cudaERNS_18TensorIteratorBaseEENKUlvE_clEvENKUlvE_clEvEUlN3c107complexIdEEE_St5arrayIPcLm2EELi4E23TrivialOffsetCalculatorILi1EjESE_NS0_6memory15LoadWithoutCastENSF_16StoreWithoutCastEEEviT_T0_T2_T3_T4_T5_ --------------------------
	.section	.nv.info._ZN2at6native27unrolled_elementwise_kernelIZZZNS0_16tanh_kernel_cudaERNS_18TensorIteratorBaseEENKUlvE_clEvENKUlvE_clEvEUlN3c107complexIdEEE_St5arrayIPcLm2EELi4E23TrivialOffsetCalculatorILi1EjESE_NS0_6memory15LoadWithoutCastENSF_16StoreWithoutCastEEEviT_T0_T2_T3_T4_T5_,"",@"SHT_CUDA_INFO"
	.sectionflags	@""
	.align	4


	//----- nvinfo : EIATTR_CUDA_API_VERSION
	.align		4
        /*0000*/ 	.byte	0x04, 0x37
        /*0002*/ 	.short	(.L_1325 - .L_1324)
.L_1324:
        /*0004*/ 	.word	0x00000082


	//----- nvinfo : EIATTR_KPARAM_INFO
	.align		4
.L_1325:
        /*0008*/ 	.byte	0x04, 0x17
        /*000a*/ 	.short	(.L_1327 - .L_1326)
.L_1326:
        /*000c*/ 	.word	0x00000000
        /*0010*/ 	.short	0x0006
        /*0012*/ 	.short	0x001b
        /*0014*/ 	.byte	0x00, 0xf0, 0x05, 0x00


	//----- nvinfo : EIATTR_KPARAM_INFO
	.align		4
.L_1327:
        /*0018*/ 	.byte	0x04, 0x17
        /*001a*/ 	.short	(.L_1329 - .L_1328)
.L_1328:
        /*001c*/ 	.word	0x00000000
        /*0020*/ 	.short	0x0005
        /*0022*/ 	.short	0x001a
        /*0024*/ 	.byte	0x00, 0xf0, 0x05, 0x00


	//----- nvinfo : EIATTR_KPARAM_INFO
	.align		4
.L_1329:
        /*0028*/ 	.byte	0x04, 0x17
        /*002a*/ 	.short	(.L_1331 - .L_1330)
.L_1330:
        /*002c*/ 	.word	0x00000000
        /*0030*/ 	.short	0x0004
        /*0032*/ 	.short	0x0019
        /*0034*/ 	.byte	0x00, 0xf0, 0x05, 0x00


	//----- nvinfo : EIATTR_KPARAM_INFO
	.align		4
.L_1331:
        /*0038*/ 	.byte	0x04, 0x17
        /*003a*/ 	.short	(.L_1333 - .L_1332)
.L_1332:
        /*003c*/ 	.word	0x00000000
        /*0040*/ 	.short	0x0003
        /*0042*/ 	.short	0x0018
        /*0044*/ 	.byte	0x00, 0xf0, 0x05, 0x00


	//----- nvinfo : EIATTR_KPARAM_INFO
	.align		4
.L_1333:
        /*0048*/ 	.byte	0x04, 0x17
        /*004a*/ 	.short	(.L_1335 - .L_1334)
.L_1334:
        /*004c*/ 	.word	0x00000000
        /*0050*/ 	.short	0x0002
        /*0052*/ 	.short	0x0008
        /*0054*/ 	.byte	0x00, 0xf0, 0x41, 0x00


	//----- nvinfo : EIATTR_KPARAM_INFO
	.align		4
.L_1335:
        /*0058*/ 	.byte	0x04, 0x17
        /*005a*/ 	.short	(.L_1337 - .L_1336)
.L_1336:
        /*005c*/ 	.word	0x00000000
        /*0060*/ 	.short	0x0001
        /*0062*/ 	.short	0x0004
        /*0064*/ 	.byte	0x00, 0xf0, 0x05, 0x00


	//----- nvinfo : EIATTR_KPARAM_INFO
	.align		4
.L_1337:
        /*0068*/ 	.byte	0x04, 0x17
        /*006a*/ 	.short	(.L_1339 - .L_1338)
.L_1338:
        /*006c*/ 	.word	0x00000000
        /*0070*/ 	.short	0x0000
        /*0072*/ 	.short	0x0000
        /*0074*/ 	.byte	0x00, 0xf0, 0x11, 0x00


	//----- nvinfo : EIATTR_SPARSE_MMA_MASK
	.align		4
.L_1339:
        /*0078*/ 	.byte	0x03, 0x50
        /*007a*/ 	.short	0x0000


	//----- nvinfo : EIATTR_MAXREG_COUNT
	.align		4
        /*007c*/ 	.byte	0x03, 0x1b
        /*007e*/ 	.short	0x00ff


	//----- nvinfo : EIATTR_MERCURY_ISA_VERSION
	.align		4
        /*0080*/ 	.byte	0x03, 0x5f
        /*0082*/ 	.short	0x0101


	//----- nvinfo : EIATTR_EXIT_INSTR_OFFSETS
	.align		4
        /*0084*/ 	.byte	0x04, 0x1c
        /*0086*/ 	.short	(.L_1341 - .L_1340)


	//   ....[0]....
.L_1340:
        /*0088*/ 	.word	0x00009740


	//   ....[1]....
        /*008c*/ 	.word	0x000097a0


	//----- nvinfo : EIATTR_MAX_THREADS
	.align		4
.L_1341:
        /*0090*/ 	.byte	0x04, 0x05
        /*0092*/ 	.short	(.L_1343 - .L_1342)
.L_1342:
        /*0094*/ 	.word	0x00000080
        /*0098*/ 	.word	0x00000001
        /*009c*/ 	.word	0x00000001


	//----- nvinfo : EIATTR_CRS_STACK_SIZE
	.align		4
.L_1343:
        /*00a0*/ 	.byte	0x04, 0x1e
        /*00a2*/ 	.short	(.L_1345 - .L_1344)
.L_1344:
        /*00a4*/ 	.word	0x00000000


	//----- nvinfo : EIATTR_CBANK_PARAM_SIZE
	.align		4
.L_1345:
        /*00a8*/ 	.byte	0x03, 0x19
        /*00aa*/ 	.short	0x001c


	//----- nvinfo : EIATTR_PARAM_CBANK
	.align		4
        /*00ac*/ 	.byte	0x04, 0x0a
        /*00ae*/ 	.short	(.L_1347 - .L_1346)
	.align		4
.L_1346:
        /*00b0*/ 	.word	index@(.nv.constant0._ZN2at6native27unrolled_elementwise_kernelIZZZNS0_16tanh_kernel_cudaERNS_18TensorIteratorBaseEENKUlvE_clEvENKUlvE_clEvEUlN3c107complexIdEEE_St5arrayIPcLm2EELi4E23TrivialOffsetCalculatorILi1EjESE_NS0_6memory15LoadWithoutCastENSF_16StoreWithoutCastEEEviT_T0_T2_T3_T4_T5_)
        /*00b4*/ 	.short	0x0210
        /*00b6*/ 	.short	0x001c


	//----- nvinfo : EIATTR_SW_WAR
	.align		4
.L_1347:
        /*00b8*/ 	.byte	0x04, 0x36
        /*00ba*/ 	.short	(.L_1349 - .L_1348)
.L_1348:
        /*00bc*/ 	.word	0x00000008
.L_1349:


//--------------------- .nv.info._ZN2at6native29vectorized_elementwise_kernelILi2EZZZNS0_16tanh_kernel_cudaERNS_18TensorIteratorBaseEENKUlvE_clEvENKUlvE_clEvEUlN3c107complexIdEEE_St5arrayIPcLm2EEEEviT0_T1_ --------------------------
	.section	.nv.info._ZN2at6native29vectorized_elementwise_kernelILi2EZZZNS0_16tanh_kernel_cudaERNS_18TensorIteratorBaseEENKUlvE_clEvENKUlvE_clEvEUlN3c107complexIdEEE_St5arrayIPcLm2EEEEviT0_T1_,"",@"SHT_CUDA_INFO"
	.sectionflags	@""
	.align	4


	//----- nvinfo : EIATTR_CUDA_API_VERSION
	.align		4
        /*0000*/ 	.byte	0x04, 0x37
        /*0002*/ 	.short	(.L_1351 - .L_1350)
.L_1350:
        /*0004*/ 	.word	0x00000082


	//----- nvinfo : EIATTR_KPARAM_INFO
	.align		4
.L_1351:
        /*0008*/ 	.byte	0x04, 0x17
        /*000a*/ 	.short	(.L_1353 - .L_1352)
.L_1352:
        /*000c*/ 	.word	0x00000000
        /*0010*/ 	.short	0x0002
        /*0012*/ 	.short	0x0008
        /*0014*/ 	.byte	0x00, 0xf0, 0x41, 0x00


	//----- nvinfo : EIATTR_KPARAM_INFO
	.align		4
.L_1353:
        /*0018*/ 	.byte	0x04, 0x17
        /*001a*/ 	.short	(.L_1355 - .L_1354)
.L_1354:
        /*001c*/ 	.word	0x00000000
        /*0020*/ 	.short	0x0001
        /*0022*/ 	.short	0x0004
        /*0024*/ 	.byte	0x00, 0xf0, 0x05, 0x00


	//----- nvinfo : EIATTR_KPARAM_INFO
	.align		4
.L_1355:
        /*0028*/ 	.byte	0x04, 0x17
        /*002a*/ 	.short	(.L_1357 - .L_1356)
.L_1356:
        /*002c*/ 	.word	0x00000000
        /*0030*/ 	.short	0x0000
        /*0032*/ 	.short	0x0000
        /*0034*/ 	.byte	0x00, 0xf0, 0x11, 0x00


	//----- nvinfo : EIATTR_SPARSE_MMA_MASK
	.align		4
.L_1357:
        /*0038*/ 	.byte	0x03, 0x50
        /*003a*/ 	.short	0x0000


	//----- nvinfo : EIATTR_MAXREG_COUNT
	.align		4
        /*003c*/ 	.byte	0x03, 0x1b
        /*003e*/ 	.short	0x00ff


	//----- nvinfo : EIATTR_MERCURY_ISA_VERSION
	.align		4
        /*0040*/ 	.byte	0x03, 0x5f
        /*0042*/ 	.short	0x0101


	//----- nvinfo : EIATTR_EXIT_INSTR_OFFSETS
	.align		4
        /*0044*/ 	.byte	0x04, 0x1c
        /*0046*/ 	.short	(.L_1359 - .L_1358)


	//   ....[0]....
.L_1358:
        /*0048*/ 	.word	0x000122a0


	//   ....[1]....
        /*004c*/ 	.word	0x00024fb0


	//   ....[2]....
        /*0050*/ 	.word	0x00025000


	//----- nvinfo : EIATTR_MAX_THREADS
	.align		4
.L_1359:
        /*0054*/ 	.byte	0x04, 0x05
        /*0056*/ 	.short	(.L_1361 - .L_1360)
.L_1360:
        /*0058*/ 	.word	0x00000080
        /*005c*/ 	.word	0x00000001
        /*0060*/ 	.word	0x00000001


	//----- nvinfo : EIATTR_CRS_STACK_SIZE
	.align		4
.L_1361:
        /*0064*/ 	.byte	0x04, 0x1e
        /*0066*/ 	.short	(.L_1363 - .L_1362)
.L_1362:
        /*0068*/ 	.word	0x00000000


	//----- nvinfo : EIATTR_CBANK_PARAM_SIZE
	.align		4
.L_1363:
        /*006c*/ 	.byte	0x03, 0x19
        /*006e*/ 	.short	0x0018


	//----- nvinfo : EIATTR_PARAM_CBANK
	.align		4
        /*0070*/ 	.byte	0x04, 0x0a
        /*0072*/ 	.short	(.L_1365 - .L_1364)
	.align		4
.L_1364:
        /*0074*/ 	.word	index@(.nv.constant0._ZN2at6native29vectorized_elementwise_kernelILi2EZZZNS0_16tanh_kernel_cudaERNS_18TensorIteratorBaseEENKUlvE_clEvENKUlvE_clEvEUlN3c107complexIdEEE_St5arrayIPcLm2EEEEviT0_T1_)
        /*0078*/ 	.short	0x0210
        /*007a*/ 	.short	0x0018


	//----- nvinfo : EIATTR_SW_WAR
	.align		4
.L_1365:
        /*007c*/ 	.byte	0x04, 0x36
        /*007e*/ 	.short	(.L_1367 - .L_1366)
.L_1366:
        /*0080*/ 	.word	0x00000008
.L_1367:


//--------------------- .nv.info._ZN2at6native29vectorized_elementwise_kernelILi4EZZZNS0_16tanh_kernel_cudaERNS_18TensorIteratorBaseEENKUlvE_clEvENKUlvE_clEvEUlN3c107complexIdEEE_St5arrayIPcLm2EEEEviT0_T1_ --------------------------
	.section	.nv.info._ZN2at6native29vectorized_elementwise_kernelILi4EZZZNS0_16tanh_kernel_cudaERNS_18TensorIteratorBaseEENKUlvE_clEvENKUlvE_clEvEUlN3c107complexIdEEE_St5arrayIPcLm2EEEEviT0_T1_,"",@"SHT_CUDA_INFO"
	.sectionflags	@""
	.align	4


	//----- nvinfo : EIATTR_CUDA_API_VERSION
	.align		4
        /*0000*/ 	.byte	0x04, 0x37
        /*0002*/ 	.short	(.L_1369 - .L_1368)
.L_1368:
        /*0004*/ 	.word	0x00000082


	//----- nvinfo : EIATTR_KPARAM_INFO
	.align		4
.L_1369:
        /*0008*/ 	.byte	0x04, 0x17
        /*000a*/ 	.short	(.L_1371 - .L_1370)
.L_1370:
        /*000c*/ 	.word	0x00000000
        /*0010*/ 	.short	0x0002
        /*0012*/ 	.short	0x0008
        /*0014*/ 	.byte	0x00, 0xf0, 0x41, 0x00


	//----- nvinfo : EIATTR_KPARAM_INFO
	.align		4
.L_1371:
        /*0018*/ 	.byte	0x04, 0x17
        /*001a*/ 	.short	(.L_1373 - .L_1372)
.L_1372:
        /*001c*/ 	.word	0x00000000
        /*0020*/ 	.short	0x0001
        /*0022*/ 	.short	0x0004
        /*0024*/ 	.byte	0x00, 0xf0, 0x05, 0x00


	//----- nvinfo : EIATTR_KPARAM_INFO
	.align		4
.L_1373:
        /*0028*/ 	.byte	0x04, 0x17
        /*002a*/ 	.short	(.L_1375 - .L_1374)
.L_1374:
        /*002c*/ 	.word	0x00000000
        /*0030*/ 	.short	0x0000
        /*0032*/ 	.short	0x0000
        /*0034*/ 	.byte	0x00, 0xf0, 0x11, 0x00


	//----- nvinfo : EIATTR_SPARSE_MMA_MASK
	.align		4
.L_1375:
        /*0038*/ 	.byte	0x03, 0x50
        /*003a*/ 	.short	0x0000


	//----- nvinfo : EIATTR_MAXREG_COUNT
	.align		4
        /*003c*/ 	.byte	0x03, 0x1b
        /*003e*/ 	.short	0x00ff


	//----- nvinfo : EIATTR_MERCURY_ISA_VERSION
	.align		4
        /*0040*/ 	.byte	0x03, 0x5f
        /*0042*/ 	.short	0x0101


	//----- nvinfo : EIATTR_EXIT_INSTR_OFFSETS
	.align		4
        /*0044*/ 	.byte	0x04, 0x1c
        /*0046*/ 	.short	(.L_1377 - .L_1376)


	//   ....[0]....
.L_1376:
        /*0048*/ 	.word	0x000122a0


	//   ....[1]....
        /*004c*/ 	.word	0x00024fb0


	//   ....[2]....
        /*0050*/ 	.word	0x00025000


	//----- nvinfo : EIATTR_MAX_THREADS
	.align		4
.L_1377:
        /*0054*/ 	.byte	0x04, 0x05
        /*0056*/ 	.short	(.L_1379 - .L_1378)
.L_1378:
        /*0058*/ 	.word	0x00000080
        /*005c*/ 	.word	0x00000001
        /*0060*/ 	.word	0x00000001


	//----- nvinfo : EIATTR_CRS_STACK_SIZE
	.align		4
.L_1379:
        /*0064*/ 	.byte	0x04, 0x1e
        /*0066*/ 	.short	(.L_1381 - .L_1380)
.L_1380:
        /*0068*/ 	.word	0x00000000


	//----- nvinfo : EIATTR_CBANK_PARAM_SIZE
	.align		4
.L_1381:
        /*006c*/ 	.byte	0x03, 0x19
        /*006e*/ 	.short	0x0018


	//----- nvinfo : EIATTR_PARAM_CBANK
	.align		4
        /*0070*/ 	.byte	0x04, 0x0a
        /*0072*/ 	.short	(.L_1383 - .L_1382)
	.align		4
.L_1382:
        /*0074*/ 	.word	index@(.nv.constant0._ZN2at6native29vectorized_elementwise_kernelILi4EZZZNS0_16tanh_kernel_cudaERNS_18TensorIteratorBaseEENKUlvE_clEvENKUlvE_clEvEUlN3c107complexIdEEE_St5arrayIPcLm2EEEEviT0_T1_)
        /*0078*/ 	.short	0x0210
        /*007a*/ 	.short	0x0018


	//----- nvinfo : EIATTR_SW_WAR
	.align		4
.L_1383:
        /*007c*/ 	.byte	0x04, 0x36
        /*007e*/ 	.short	(.L_1385 - .L_1384)
.L_1384:
        /*0080*/ 	.word	0x00000008
.L_1385:


//--------------------- .nv.info._ZN2at6native29vectorized_elementwise_kernelILi8EZZZNS0_16tanh_kernel_cudaERNS_18TensorIteratorBaseEENKUlvE_clEvENKUlvE_clEvEUlN3c107complexIdEEE_St5arrayIPcLm2EEEEviT0_T1_ --------------------------
	.section	.nv.info._ZN2at6native29vectorized_elementwise_kernelILi8EZZZNS0_16tanh_kernel_cudaERNS_18TensorIteratorBaseEENKUlvE_clEvENKUlvE_clEvEUlN3c107complexIdEEE_St5arrayIPcLm2EEEEviT0_T1_,"",@"SHT_CUDA_INFO"
	.sectionflags	@""
	.align	4


	//----- nvinfo : EIATTR_CUDA_API_VERSION
	.align		4
        /*0000*/ 	.byte	0x04, 0x37
        /*0002*/ 	.short	(.L_1387 - .L_1386)
.L_1386:
        /*0004*/ 	.word	0x00000082


	//----- nvinfo : EIATTR_KPARAM_INFO
	.align		4
.L_1387:
        /*0008*/ 	.byte	0x04, 0x17
        /*000a*/ 	.short	(.L_1389 - .L_1388)
.L_1388:
        /*000c*/ 	.word	0x00000000
        /*0010*/ 	.short	0x0002
        /*0012*/ 	.short	0x0008
        /*0014*/ 	.byte	0x00, 0xf0, 0x41, 0x00


	//----- nvinfo : EIATTR_KPARAM_INFO
	.align		4
.L_1389:
        /*0018*/ 	.byte	0x04, 0x17
        /*001a*/ 	.short	(.L_1391 - .L_1390)
.L_1390:
        /*001c*/ 	.word	0x00000000
        /*0020*/ 	.short	0x0001
        /*0022*/ 	.short	0x0004
        /*0024*/ 	.byte	0x00, 0xf0, 0x05, 0x00


	//----- nvinfo : EIATTR_KPARAM_INFO
	.align		4
.L_1391:
        /*0028*/ 	.byte	0x04, 0x17
        /*002a*/ 	.short	(.L_1393 - .L_1392)
.L_1392:
        /*002c*/ 	.word	0x00000000
        /*0030*/ 	.short	0x0000
        /*0032*/ 	.short	0x0000
        /*0034*/ 	.byte	0x00, 0xf0, 0x11, 0x00


	//----- nvinfo : EIATTR_SPARSE_MMA_MASK
	.align		4
.L_1393:
        /*0038*/ 	.byte	0x03, 0x50
        /*003a*/ 	.short	0x0000


	//----- nvinfo : EIATTR_MAXREG_COUNT
	.align		4
        /*003c*/ 	.byte	0x03, 0x1b
        /*003e*/ 	.short	0x00ff


	//----- nvinfo : EIATTR_MERCURY_ISA_VERSION
	.align		4
        /*0040*/ 	.byte	0x03, 0x5f
        /*0042*/ 	.short	0x0101


	//----- nvinfo : EIATTR_EXIT_INSTR_OFFSETS
	.align		4
        /*0044*/ 	.byte	0x04, 0x1c
        /*0046*/ 	.short	(.L_1395 - .L_1394)


	//   ....[0]....
.L_1394:
        /*0048*/ 	.word	0x000122a0


	//   ....[1]....
        /*004c*/ 	.word	0x00024fb0


	//   ....[2]....
        /*0050*/ 	.word	0x00025000


	//----- nvinfo : EIATTR_MAX_THREADS
	.align		4
.L_1395:
        /*0054*/ 	.byte	0x04, 0x05
        /*0056*/ 	.short	(.L_1397 - .L_1396)
.L_1396:
        /*0058*/ 	.word	0x00000080
        /*005c*/ 	.word	0x00000001
        /*0060*/ 	.word	0x00000001


	//----- nvinfo : EIATTR_CRS_STACK_SIZE
	.align		4
.L_1397:
        /*0064*/ 	.byte	0x04, 0x1e
        /*0066*/ 	.short	(.L_1399 - .L_1398)
.L_1398:
        /*0068*/ 	.word	0x00000000


	//----- nvinfo : EIATTR_CBANK_PARAM_SIZE
	.align		4
.L_1399:
        /*006c*/ 	.byte	0x03, 0x19
        /*006e*/ 	.short	0x0018


	//----- nvinfo : EIATTR_PARAM_CBANK
	.align		4
        /*0070*/ 	.byte	0x04, 0x0a
        /*0072*/ 	.short	(.L_1401 - .L_1400)
	.align		4
.L_1400:
        /*0074*/ 	.word	index@(.nv.constant0._ZN2at6native29vectorized_elementwise_kernelILi8EZZZNS0_16tanh_kernel_cudaERNS_18TensorIteratorBaseEENKUlvE_clEvENKUlvE_clEvEUlN3c107complexIdEEE_St5arrayIPcLm2EEEEviT0_T1_)
        /*0078*/ 	.short	0x0210
        /*007a*/ 	.short	0x0018


	//----- nvinfo : EIATTR_SW_WAR
	.align		4
.L_1401:
        /*007c*/ 	.byte	0x04, 0x36
        /*007e*/ 	.short	(.L_1403 - .L_1402)
.L_1402:
        /*0080*/ 	.word	0x00000008
.L_1403:


//--------------------- .nv.callgraph             --------------------------
	.section	.nv.callgraph,"",@"SHT_CUDA_CALLGRAPH"
	.align	4
	.sectionentsize	8
	.align		4
        /*0000*/ 	.word	0x00000000
	.align		4
        /*0004*/ 	.word	0xffffffff
	.align		4
        /*0008*/ 	.word	index@(_ZN2at6native18elementwise_kernelILi128ELi4EZNS0_15gpu_kernel_implIZZZNS0_16tanh_kernel_cudaERNS_18TensorIteratorBaseEENKUlvE0_clEvENKUlvE2_clEvEUlN3c108BFloat16EE_EEvS4_RKT_EUliE_EEviT1_)
	.align		4
        /*000c*/ 	.word	index@(__assertfail)
	.align		4
        /*0010*/ 	.word	index@(_ZN2at6native27unrolled_elementwise_kernelIZZZNS0_16tanh_kernel_cudaERNS_18TensorIteratorBaseEENKUlvE0_clEvENKUlvE2_clEvEUlN3c108BFloat16EE_St5arrayIPcLm2EELi4E23TrivialOffsetCalculatorILi1EjESD_NS0_6memory12LoadWithCastILi1EEENSE_13StoreWithCastILi1EEEEEviT_T0_T2_T3_T4_T5_)
	.align		4
        /*0014*/ 	.word	index@(__assertfail)
	.align		4
        /*0018*/ 	.word	index@(_ZN2at6native18elementwise_kernelILi128ELi4EZNS0_15gpu_kernel_implIZZZNS0_16tanh_kernel_cudaERNS_18TensorIteratorBaseEENKUlvE0_clEvENKUlvE1_clEvEUlN3c104HalfEE_EEvS4_RKT_EUliE_EEviT1_)
	.align		4
        /*001c*/ 	.word	index@(__assertfail)
	.align		4
        /*0020*/ 	.word	index@(_ZN2at6native27unrolled_elementwise_kernelIZZZNS0_16tanh_kernel_cudaERNS_18TensorIteratorBaseEENKUlvE0_clEvENKUlvE1_clEvEUlN3c104HalfEE_St5arrayIPcLm2EELi4E23TrivialOffsetCalculatorILi1EjESD_NS0_6memory12LoadWithCastILi1EEENSE_13StoreWithCastILi1EEEEEviT_T0_T2_T3_T4_T5_)
	.align		4
        /*0024*/ 	.word	index@(__assertfail)
	.align		4
        /*0028*/ 	.word	index@(_ZN2at6native18elementwise_kernelILi128ELi4EZNS0_15gpu_kernel_implIZZZNS0_16tanh_kernel_cudaERNS_18TensorIteratorBaseEENKUlvE0_clEvENKUlvE0_clEvEUlfE_EEvS4_RKT_EUliE_EEviT1_)
	.align		4
        /*002c*/ 	.word	index@(__assertfail)
	.align		4
        /*0030*/ 	.word	index@(_ZN2at6native27unrolled_elementwise_kernelIZZZNS0_16tanh_kernel_cudaERNS_18TensorIteratorBaseEENKUlvE0_clEvENKUlvE0_clEvEUlfE_St5arrayIPcLm2EELi4E23TrivialOffsetCalculatorILi1EjESB_NS0_6memory12LoadWithCastILi1EEENSC_13StoreWithCastILi1EEEEEviT_T0_T2_T3_T4_T5_)
	.align		4
        /*0034*/ 	.word	index@(__assertfail)
	.align		4
        /*0038*/ 	.word	index@(_ZN2at6native18elementwise_kernelILi128ELi4EZNS0_15gpu_kernel_implIZZZNS0_16tanh_kernel_cudaERNS_18TensorIteratorBaseEENKUlvE0_clEvENKUlvE_clEvEUldE_EEvS4_RKT_EUliE_EEviT1_)
	.align		4
        /*003c*/ 	.word	index@(__assertfail)
	.align		4
        /*0040*/ 	.word	index@(_ZN2at6native27unrolled_elementwise_kernelIZZZNS0_16tanh_kernel_cudaERNS_18TensorIteratorBaseEENKUlvE0_clEvENKUlvE_clEvEUldE_St5arrayIPcLm2EELi4E23TrivialOffsetCalculatorILi1EjESB_NS0_6memory12LoadWithCastILi1EEENSC_13StoreWithCastILi1EEEEEviT_T0_T2_T3_T4_T5_)
	.align		4
        /*0044*/ 	.word	index@(__assertfail)
	.align		4
        /*0048*/ 	.word	index@(_ZN2at6native18elementwise_kernelILi128ELi4EZNS0_15gpu_kernel_implIZZZNS0_16tanh_kernel_cudaERNS_18TensorIteratorBaseEENKUlvE_clEvENKUlvE1_clEvEUlN3c107complexINS7_4HalfEEEE_EEvS4_RKT_EUliE_EEviT1_)
	.align		4
        /*004c*/ 	.word	index@(__assertfail)
	.align		4
        /*0050*/ 	.word	index@(_ZN2at6native27unrolled_elementwise_kernelIZZZNS0_16tanh_kernel_cudaERNS_18TensorIteratorBaseEENKUlvE_clEvENKUlvE1_clEvEUlN3c107complexINS6_4HalfEEEE_St5arrayIPcLm2EELi4E23TrivialOffsetCalculatorILi1EjESF_NS0_6memory12LoadWithCastILi1EEENSG_13StoreWithCastILi1EEEEEviT_T0_T2_T3_T4_T5_)
	.align		4
        /*0054*/ 	.word	index@(__assertfail)
	.align		4
        /*0058*/ 	.word	index@(_ZN2at6native18elementwise_kernelILi128ELi4EZNS0_15gpu_kernel_implIZZZNS0_16tanh_kernel_cudaERNS_18TensorIteratorBaseEENKUlvE_clEvENKUlvE0_clEvEUlN3c107complexIfEEE_EEvS4_RKT_EUliE_EEviT1_)
	.align		4
        /*005c*/ 	.word	index@(__assertfail)
	.align		4
        /*0060*/ 	.word	index@(_ZN2at6native27unrolled_elementwise_kernelIZZZNS0_16tanh_kernel_cudaERNS_18TensorIteratorBaseEENKUlvE_clEvENKUlvE0_clEvEUlN3c107complexIfEEE_St5arrayIPcLm2EELi4E23TrivialOffsetCalculatorILi1EjESE_NS0_6memory12LoadWithCastILi1EEENSF_13StoreWithCastILi1EEEEEviT_T0_T2_T3_T4_T5_)
	.align		4
        /*0064*/ 	.word	index@(__assertfail)
	.align		4
        /*0068*/ 	.word	index@(_ZN2at6native18elementwise_kernelILi128ELi4EZNS0_15gpu_kernel_implIZZZNS0_16tanh_kernel_cudaERNS_18TensorIteratorBaseEENKUlvE_clEvENKUlvE_clEvEUlN3c107complexIdEEE_EEvS4_RKT_EUliE_EEviT1_)
	.align		4
        /*006c*/ 	.word	index@(__assertfail)
	.align		4
        /*0070*/ 	.word	index@(_ZN2at6native27unrolled_elementwise_kernelIZZZNS0_16tanh_kernel_cudaERNS_18TensorIteratorBaseEENKUlvE_clEvENKUlvE_clEvEUlN3c107complexIdEEE_St5arrayIPcLm2EELi4E23TrivialOffsetCalculatorILi1EjESE_NS0_6memory12LoadWithCastILi1EEENSF_13StoreWithCastILi1EEEEEviT_T0_T2_T3_T4_T5_)
	.align		4
        /*0074*/ 	.word	index@(__assertfail)
	.align		4
        /*0078*/ 	.word	0x00000000
	.align		4
        /*007c*/ 	.word	0xfffffffe
	.align		4
        /*0080*/ 	.word	0x00000000
	.align		4
        /*0084*/ 	.word	0xfffffffd
	.align		4
        /*0088*/ 	.word	0x00000000
	.align		4
        /*008c*/ 	.word	0xfffffffc


//--------------------- .nv.constant4             --------------------------
	.section	.nv.constant4,"a",@progbits
	.align	8
	.align		8
.nv.constant4:
        /*0000*/ 	.dword	__assertfail
	.align		8
        /*0008*/ 	.dword	__unnamed_1
	.align		8
        /*0010*/ 	.dword	__unnamed_2
	.align		8
        /*0018*/ 	.dword	__unnamed_3
	.align		8
        /*0020*/ 	.dword	__unnamed_4
	.align		8
        /*0028*/ 	.dword	__unnamed_5
	.align		8
        /*0030*/ 	.dword	__unnamed_6
	.align		8
        /*0038*/ 	.dword	__unnamed_7
	.align		8
        /*0040*/ 	.dword	__unnamed_8
	.align		8
        /*0048*/ 	.dword	__unnamed_9
	.align		8
        /*0050*/ 	.dword	__unnamed_10
	.align		8
        /*0058*/ 	.dword	__unnamed_11
	.align		8
        /*0060*/ 	.dword	__unnamed_12
	.align		8
        /*0068*/ 	.dword	__unnamed_13
	.align		8
        /*0070*/ 	.dword	__unnamed_14
	.align		8
        /*0078*/ 	.dword	_ZN58_INTERNAL_c5cf20fd_27_UnaryGeometricTanhKernel_cu_5bec5f124cuda3std3__45__cpo5beginE
	.align		8
        /*0080*/ 	.dword	_ZN58_INTERNAL_c5cf20fd_27_UnaryGeometricTanhKernel_cu_5bec5f124cuda3std3__45__cpo3endE
	.align		8
        /*0088*/ 	.dword	_ZN58_INTERNAL_c5cf20fd_27_UnaryGeometricTanhKernel_cu_5bec5f124cuda3std3__45__cpo6cbeginE
	.align		8
        /*0090*/ 	.dword	_ZN58_INTERNAL_c5cf20fd_27_UnaryGeometricTanhKernel_cu_5bec5f124cuda3std3__45__cpo4cendE
	.align		8
        /*0098*/ 	.dword	_ZN58_INTERNAL_c5cf20fd_27_UnaryGeometricTanhKernel_cu_5bec5f124cuda3std3__45__cpo6rbeginE
	.align		8
        /*00a0*/ 	.dword	_ZN58_INTERNAL_c5cf20fd_27_UnaryGeometricTanhKernel_cu_5bec5f124cuda3std3__45__cpo4rendE
	.align		8
        /*00a8*/ 	.dword	_ZN58_INTERNAL_c5cf20fd_27_UnaryGeometricTanhKernel_cu_5bec5f124cuda3std3__45__cpo7crbeginE
	.align		8
        /*00b0*/ 	.dword	_ZN58_INTERNAL_c5cf20fd_27_UnaryGeometricTanhKernel_cu_5bec5f124cuda3std3__45__cpo5crendE
	.align		8
        /*00b8*/ 	.dword	_ZN58_INTERNAL_c5cf20fd_27_UnaryGeometricTanhKernel_cu_5bec5f124cuda3std3__460_GLOBAL__N__c5cf20fd_27_UnaryGeometricTanhKernel_cu_5bec5f126ignoreE
	.align		8
        /*00c0*/ 	.dword	_ZN58_INTERNAL_c5cf20fd_27_UnaryGeometricTanhKernel_cu_5bec5f124cuda3std3__419piecewise_constructE
	.align		8
        /*00c8*/ 	.dword	_ZN58_INTERNAL_c5cf20fd_27_UnaryGeometricTanhKernel_cu_5bec5f124cuda3std3__48in_placeE
	.align		8
        /*00d0*/ 	.dword	_ZN58_INTERNAL_c5cf20fd_27_UnaryGeometricTanhKernel_cu_5bec5f124cuda3std3__420unreachable_sentinelE
	.align		8
        /*00d8*/ 	.dword	_ZN58_INTERNAL_c5cf20fd_27_UnaryGeometricTanhKernel_cu_5bec5f124cuda3std6ranges3__45__cpo4swapE
	.align		8
        /*00e0*/ 	.dword	_ZN58_INTERNAL_c5cf20fd_27_UnaryGeometricTanhKernel_cu_5bec5f124cuda3std6ranges3__45__cpo9iter_moveE
	.align		8
        /*00e8*/ 	.dword	_ZN58_INTERNAL_c5cf20fd_27_UnaryGeometricTanhKernel_cu_5bec5f124cuda3std6ranges3__45__cpo5beginE
	.align		8
        /*00f0*/ 	.dword	_ZN58_INTERNAL_c5cf20fd_27_UnaryGeometricTanhKernel_cu_5bec5f124cuda3std6ranges3__45__cpo3endE
	.align		8
        /*00f8*/ 	.dword	_ZN58_INTERNAL_c5cf20fd_27_UnaryGeometricTanhKernel_cu_5bec5f124cuda3std6ranges3__45__cpo6cbeginE
	.align		8
        /*0100*/ 	.dword	_ZN58_INTERNAL_c5cf20fd_27_UnaryGeometricTanhKernel_cu_5bec5f124cuda3std6ranges3__45__cpo4cendE
	.align		8
        /*0108*/ 	.dword	_ZN58_INTERNAL_c5cf20fd_27_UnaryGeometricTanhKernel_cu_5bec5f124cuda3std6ranges3__45__cpo7advanceE
	.align		8
        /*0110*/ 	.dword	_ZN58_INTERNAL_c5cf20fd_27_UnaryGeometricTanhKernel_cu_5bec5f124cuda3std6ranges3__45__cpo9iter_swapE
	.align		8
        /*0118*/ 	.dword	_ZN58_INTERNAL_c5cf20fd_27_UnaryGeometricTanhKernel_cu_5bec5f124cuda3std6ranges3__45__cpo4nextE
	.align		8
        /*0120*/ 	.dword	_ZN58_INTERNAL_c5cf20fd_27_UnaryGeometricTanhKernel_cu_5bec5f124cuda3std6ranges3__45__cpo4prevE
	.align		8
        /*0128*/ 	.dword	_ZN58_INTERNAL_c5cf20fd_27_UnaryGeometricTanhKernel_cu_5bec5f124cuda3std6ranges3__45__cpo4dataE
	.align		8
        /*0130*/ 	.dword	_ZN58_INTERNAL_c5cf20fd_27_UnaryGeometricTanhKernel_cu_5bec5f124cuda3std6ranges3__45__cpo5cdataE
	.align		8
        /*0138*/ 	.dword	_ZN58_INTERNAL_c5cf20fd_27_UnaryGeometricTanhKernel_cu_5bec5f124cuda3std6ranges3__45__cpo4sizeE
	.align		8
        /*0140*/ 	.dword	_ZN58_INTERNAL_c5cf20fd_27_UnaryGeometricTanhKernel_cu_5bec5f124cuda3std6ranges3__45__cpo5ssizeE
	.align		8
        /*0148*/ 	.dword	_ZN58_INTERNAL_c5cf20fd_27_UnaryGeometricTanhKernel_cu_5bec5f124cuda3std6ranges3__45__cpo8distanceE
	.align		8
        /*0150*/ 	.dword	_ZN58_INTERNAL_c5cf20fd_27_UnaryGeometricTanhKernel_cu_5bec5f126thrust23THRUST_300001_SM_900_NS6system6detail10sequential3seqE
	.align		8
        /*0158*/ 	.dword	$str$6
	.align		8
        /*0160*/ 	.dword	$str$7
	.align		8
        /*0168*/ 	.dword	__cudart_sin_cos_coeffs
	.align		8
        /*0170*/ 	.dword	__cudart_i2opi_d


//--------------------- .text._ZN2at6native18elementwise_kernelILi128ELi4EZNS0_15gpu_kernel_implIZZZNS0_16tanh_kernel_cudaERNS_18TensorIteratorBaseEENKUlvE0_clEvENKUlvE2_clEvEUlN3c108BFloat16EE_EEvS4_RKT_EUliE_EEviT1_ --------------------------
	.section	.text._ZN2at6native18elementwise_kernelILi128ELi4EZNS0_15gpu_kernel_implIZZZNS0_16tanh_kernel_cudaERNS_18TensorIteratorBaseEENKUlvE0_clEvENKUlvE2_clEvEUlN3c108BFloat16EE_EEvS4_RKT_EUliE_EEviT1_,"ax",@progbits
	.align	128
        .global         _ZN2at6native18elementwise_kernelILi128ELi4EZNS0_15gpu_kernel_implIZZZNS0_16tanh_kernel_cudaERNS_18TensorIteratorBaseEENKUlvE0_clEvENKUlvE2_clEvEUlN3c108BFloat16EE_EEvS4_RKT_EUliE_EEviT1_
        .type           _ZN2at6native18elementwise_kernelILi128ELi4EZNS0_15gpu_kernel_implIZZZNS0_16tanh_kernel_cudaERNS_18TensorIteratorBaseEENKUlvE0_clEvENKUlvE2_clEvEUlN3c108BFloat16EE_EEvS4_RKT_EUliE_EEviT1_,@function
        .size           _ZN2at6native18elementwise_kernelILi128ELi4EZNS0_15gpu_kernel_implIZZZNS0_16tanh_kernel_cudaERNS_18TensorIteratorBaseEENKUlvE0_clEvENKUlvE2_clEvEUlN3c108BFloat16EE_EEvS4_RKT_EUliE_EEviT1_,(.L_x_7181 - _ZN2at6native18elementwise_kernelILi128ELi4EZNS0_15gpu_kernel_implIZZZNS0_16tanh_kernel_cudaERNS_18TensorIteratorBaseEENKUlvE0_clEvENKUlvE2_clEvEUlN3c108BFloat16EE_EEvS4_RKT_EUliE_EEviT1_)
        .other          _ZN2at6native18elementwise_kernelILi128ELi4EZNS0_15gpu_kernel_implIZZZNS0_16tanh_kernel_cudaERNS_18TensorIteratorBaseEENKUlvE0_clEvENKUlvE2_clEvEUlN3c108BFloat16EE_EEvS4_RKT_EUliE_EEviT1_,@"STO_CUDA_ENTRY STV_DEFAULT"
_ZN2at6native18elementwise_kernelILi128ELi4EZNS0_15gpu_kernel_implIZZZNS0_16tanh_kernel_cudaERNS_18TensorIteratorBaseEENKUlvE0_clEvENKUlvE2_clEvEUlN3c108BFloat16EE_EEvS4_RKT_EUliE_EEviT1_:
.text._ZN2at6native18elementwise_kernelILi128ELi4EZNS0_15gpu_kernel_implIZZZNS0_16tanh_kernel_cudaERNS_18TensorIteratorBaseEENKUlvE0_clEvENKUlvE2_clEvEUlN3c108BFloat16EE_EEvS4_RKT_EUliE_EEviT1_:
[----:B------:R-:W0:Y:S01]  /*0000*/  LDC R1, c[0x0][0x28] ;  /* 0x00000a00ff017b82 */ /* 0x000e220000000800 */
[----:B------:R-:W1:Y:S01]  /*0010*/  S2R R23, SR_CTAID.X ;  /* 0x0000000000177919 */ /* 0x000e620000002500 */
[----:B------:R-:W-:Y:S01]  /*0020*/  ULDC UR4, c[0x0][0x210] ;  /* 0x0000840000047ab9 */ /* 0x000fe20000000800 */
[----:B------:R-:W-:Y:S01]  /*0030*/  ULDC.64 UR36, c[0x0][0x208] ;  /* 0x0000820000247ab9 */ /* 0x000fe20000000a00 */
[----:B------:R-:W-:Y:S01]  /*0040*/  BSSY B6, `(.L_x_0) ;  /* 0x000032d000067945 */ /* 0x000fe20003800000 */
[----:B------:R-:W1:Y:S02]  /*0050*/  S2R R18, SR_TID.X ;  /* 0x0000000000127919 */ /* 0x000e640000002100 */
[----:B-1----:R-:W-:-:S05]  /*0060*/  IMAD R19, R23, 0x200, R18 ;  /* 0x0000020017137824 */ /* 0x002fca00078e0212 */
[----:B------:R-:W-:-:S13]  /*0070*/  ISETP.GE.AND P0, PT, R19, UR4, PT ;  /* 0x0000000413007c0c */ /* 0x000fda000bf06270 */
[----:B0-----:R-:W-:Y:S05]  /*0080*/  @P0 BRA `(.L_x_1) ;  /* 0x0000003000a00947 */ /* 0x001fea0003800000 */
[----:B------:R-:W0:Y:S01]  /*0090*/  LDC R6, c[0x0][0x218] ;  /* 0x00008600ff067b82 */ /* 0x000e220000000800 */
[----:B------:R-:W-:Y:S02]  /*00a0*/  IMAD.MOV.U32 R0, RZ, RZ, RZ ;  /* 0x000000ffff007224 */ /* 0x000fe400078e00ff */
[----:B------:R-:W-:Y:S01]  /*00b0*/  IMAD.MOV.U32 R16, RZ, RZ, RZ ;  /* 0x000000ffff107224 */ /* 0x000fe200078e00ff */
[----:B0-----:R-:W-:-:S13]  /*00c0*/  ISETP.NE.AND P0, PT, R6, RZ, PT ;  /* 0x000000ff0600720c */ /* 0x001fda0003f05270 */
[----:B------:R-:W-:Y:S05]  /*00d0*/  @!P0 BRA `(.L_x_2) ;  /* 0x0000001000ac8947 */ /* 0x000fea0003800000 */
[----:B------:R-:W-:Y:S01]  /*00e0*/  IMAD.MOV.U32 R2, RZ, RZ, RZ ;  /* 0x000000ffff027224 */ /* 0x000fe200078e00ff */
[----:B------:R-:W-:Y:S01]  /*00f0*/  ULDC.64 UR4, c[0x0][0x220] ;  /* 0x0000880000047ab9 */ /* 0x000fe20000000a00 */
[----:B------:R-:W-:Y:S01]  /*0100*/  IMAD.MOV.U32 R3, RZ, RZ, R19 ;  /* 0x000000ffff037224 */ /* 0x000fe200078e0013 */
[----:B------:R-:W-:Y:S01]  /*0110*/  ISETP.NE.AND P0, PT, R6, 0x1, PT ;  /* 0x000000010600780c */ /* 0x000fe20003f05270 */
[----:B------:R-:W-:Y:S01]  /*0120*/  IMAD.HI.U32 R2, R19, UR4, R2 ;  /* 0x0000000413027c27 */ /* 0x000fe2000f8e0002 */
[----:B------:R-:W-:-:S04]  /*0130*/  ULDC UR4, c[0x0][0x21c] ;  /* 0x0000870000047ab9 */ /* 0x000fc80000000800 */
[----:B------:R-:W-:-:S05]  /*0140*/  SHF.R.U32.HI R3, RZ, UR5, R2 ;  /* 0x00000005ff037c19 */ /* 0x000fca0008011602 */
[----:B------:R-:W-:-:S04]  /*0150*/  IMAD.MOV R0, RZ, RZ, -R3 ;  /* 0x000000ffff007224 */ /* 0x000fc800078e0a03 */
[----:B------:R-:W-:Y:S01]  /*0160*/  IMAD R0, R0, UR4, R19 ;  /* 0x0000000400007c24 */ /* 0x000fe2000f8e0213 */
[----:B------:R-:W-:-:S03]  /*0170*/  ULDC.64 UR4, c[0x0][0x348] ;  /* 0x0000d20000047ab9 */ /* 0x000fc60000000a00 */
[C---:B------:R-:W-:Y:S02]  /*0180*/  IMAD R16, R0.reuse, UR4, RZ ;  /* 0x0000000400107c24 */ /* 0x040fe4000f8e02ff */
[----:B------:R-:W-:Y:S01]  /*0190*/  IMAD R0, R0, UR5, RZ ;  /* 0x0000000500007c24 */ /* 0x000fe2000f8e02ff */
[----:B------:R-:W-:Y:S06]  /*01a0*/  @!P0 BRA `(.L_x_2) ;  /* 0x0000001000788947 */ /* 0x000fec0003800000 */
[----:B------:R-:W-:Y:S01]  /*01b0*/  IMAD.MOV.U32 R2, RZ, RZ, RZ ;  /* 0x000000ffff027224 */ /* 0x000fe200078e00ff */
[----:B------:R-:W-:Y:S01]  /*01c0*/  ULDC.64 UR6, c[0x0][0x228] ;  /* 0x00008a0000067ab9 */ /* 0x000fe20000000a00 */
[----:B------:R-:W-:Y:S01]  /*01d0*/  ULDC UR4, c[0x0][0x230] ;  /* 0x00008c0000047ab9 */ /* 0x000fe20000000800 */
[----:B------:R-:W-:Y:S01]  /*01e0*/  ISETP.NE.AND P0, PT, R6, 0x2, PT ;  /* 0x000000020600780c */ /* 0x000fe20003f05270 */
[----:B------:R-:W-:-:S05]  /*01f0*/  IMAD.HI.U32 R4, R3, UR7, R2 ;  /* 0x0000000703047c27 */ /* 0x000fca000f8e0002 */
[----:B------:R-:W-:Y:S01]  /*0200*/  SHF.R.U32.HI R5, RZ, UR4, R4 ;  /* 0x00000004ff057c19 */ /* 0x000fe20008011604 */
[----:B------:R-:W-:-:S04]  /*0210*/  ULDC.64 UR4, c[0x0][0x350] ;  /* 0x0000d40000047ab9 */ /* 0x000fc80000000a00 */
[----:B------:R-:W-:-:S04]  /*0220*/  IMAD.MOV R2, RZ, RZ, -R5 ;  /* 0x000000ffff027224 */ /* 0x000fc800078e0a05 */
[----:B------:R-:W-:-:S04]  /*0230*/  IMAD R3, R2, UR6, R3 ;  /* 0x0000000602037c24 */ /* 0x000fc8000f8e0203 */
[C---:B------:R-:W-:Y:S02]  /*0240*/  IMAD R16, R3.reuse, UR4, R16 ;  /* 0x0000000403107c24 */ /* 0x040fe4000f8e0210 */
[----:B------:R-:W-:Y:S01]  /*0250*/  IMAD R0, R3, UR5, R0 ;  /* 0x0000000503007c24 */ /* 0x000fe2000f8e0200 */
[----:B------:R-:W-:Y:S06]  /*0260*/  @!P0 BRA `(.L_x_2) ;  /* 0x0000001000488947 */ /* 0x000fec0003800000 */
[----:B------:R-:W-:Y:S01]  /*0270*/  IMAD.MOV.U32 R4, RZ, RZ, RZ ;  /* 0x000000ffff047224 */ /* 0x000fe200078e00ff */
[----:B------:R-:W-:Y:S01]  /*0280*/  ULDC.64 UR4, c[0x0][0x238] ;  /* 0x00008e0000047ab9 */ /* 0x000fe20000000a00 */
[----:B------:R-:W-:Y:S02]  /*0290*/  ISETP.NE.AND P0, PT, R6, 0x3, PT ;  /* 0x000000030600780c */ /* 0x000fe40003f05270 */
[----:B------:R-:W-:Y:S01]  /*02a0*/  IMAD.HI.U32 R2, R5, UR4, R4 ;  /* 0x0000000405027c27 */ /* 0x000fe2000f8e0004 */
[----:B------:R-:W-:-:S04]  /*02b0*/  ULDC UR4, c[0x0][0x234] ;  /* 0x00008d0000047ab9 */ /* 0x000fc80000000800 */
[----:B------:R-:W-:-:S05]  /*02c0*/  SHF.R.U32.HI R3, RZ, UR5, R2 ;  /* 0x00000005ff037c19 */ /* 0x000fca0008011602 */
[----:B------:R-:W-:-:S04]  /*02d0*/  IMAD.MOV R4, RZ, RZ, -R3 ;  /* 0x000000ffff047224 */ /* 0x000fc800078e0a03 */
[----:B------:R-:W-:Y:S01]  /*02e0*/  IMAD R5, R4, UR4, R5 ;  /* 0x0000000404057c24 */ /* 0x000fe2000f8e0205 */
[----:B------:R-:W-:-:S03]  /*02f0*/  ULDC.64 UR4, c[0x0][0x358] ;  /* 0x0000d60000047ab9 */ /* 0x000fc60000000a00 */
[C---:B------:R-:W-:Y:S02]  /*0300*/  IMAD R16, R5.reuse, UR4, R16 ;  /* 0x0000000405107c24 */ /* 0x040fe4000f8e0210 */
[----:B------:R-:W-:Y:S01]  /*0310*/  IMAD R0, R5, UR5, R0 ;  /* 0x0000000505007c24 */ /* 0x000fe2000f8e0200 */
        /* <DEDUP_REMOVED lines=254> */
[----:B------:R-:W-:-:S03]  /*1300*/  ULDC.64 UR4, c[0x0][0x340] ;  /* 0x0000d00000047ab9 */ /* 0x000fc60000000a00 */
[----:B------:R-:W-:Y:S01]  /*1310*/  IMAD.HI.U32 R2, R5, UR4, R4 ;  /* 0x0000000405027c27 */ /* 0x000fe2000f8e0004 */
[----:B------:R-:W-:-:S04]  /*1320*/  ULDC UR4, c[0x0][0x33c] ;  /* 0x0000cf0000047ab9 */ /* 0x000fc80000000800 */
[----:B------:R-:W-:-:S05]  /*1330*/  SHF.R.U32.HI R2, RZ, UR5, R2 ;  /* 0x00000005ff027c19 */ /* 0x000fca0008011602 */
[----:B------:R-:W-:-:S04]  /*1340*/  IMAD.MOV R3, RZ, RZ, -R2 ;  /* 0x000000ffff037224 */ /* 0x000fc800078e0a02 */
[----:B------:R-:W-:Y:S01]  /*1350*/  IMAD R5, R3, UR4, R5 ;  /* 0x0000000403057c24 */ /* 0x000fe2000f8e0205 */
[----:B------:R-:W-:-:S03]  /*1360*/  ULDC.64 UR4, c[0x0][0x408] ;  /* 0x0001020000047ab9 */ /* 0x000fc60000000a00 */
[C---:B------:R-:W-:Y:S02]  /*1370*/  IMAD R16, R5.reuse, UR4, R16 ;  /* 0x0000000405107c24 */ /* 0x040fe4000f8e0210 */
[----:B------:R-:W-:-:S07]  /*1380*/  IMAD R0, R5, UR5, R0 ;  /* 0x0000000505007c24 */ /* 0x000fce000f8e0200 */
.L_x_2:
[----:B------:R-:W0:Y:S01]  /*1390*/  LDC.U8 R5, c[0x0][0x422] ;  /* 0x00010880ff057b82 */ /* 0x000e220000000000 */
[----:B------:R-:W-:Y:S01]  /*13a0*/  ULDC.64 UR4, c[0x0][0x410] ;  /* 0x0001040000047ab9 */ /* 0x000fe20000000a00 */
[----:B------:R-:W-:Y:S01]  /*13b0*/  ULDC.64 UR6, c[0x0][0x418] ;  /* 0x0001060000067ab9 */ /* 0x000fe20000000a00 */
[----:B------:R-:W-:Y:S02]  /*13c0*/  IADD3 R16, P1, R16, UR4, RZ ;  /* 0x0000000410107c10 */ /* 0x000fe4000ff3e0ff */
[----:B------:R-:W-:-:S03]  /*13d0*/  IADD3 R2, P2, R0, UR6, RZ ;  /* 0x0000000600027c10 */ /* 0x000fc6000ff5e0ff */
[----:B------:R-:W-:Y:S02]  /*13e0*/  IMAD.X R17, RZ, RZ, UR5, P1 ;  /* 0x00000005ff117e24 */ /* 0x000fe400088e06ff */
[----:B------:R-:W-:Y:S01]  /*13f0*/  IMAD.X R3, RZ, RZ, UR7, P2 ;  /* 0x00000007ff037e24 */ /* 0x000fe200090e06ff */
[----:B0-----:R-:W-:-:S04]  /*1400*/  PRMT R4, R5, 0x9910, RZ ;  /* 0x0000991005047816 */ /* 0x001fc800000000ff */
[----:B------:R-:W-:-:S13]  /*1410*/  ISETP.GT.AND P0, PT, R4, 0x9, PT ;  /* 0x000000090400780c */ /* 0x000fda0003f04270 */
[----:B------:R-:W-:Y:S05]  /*1420*/  @P0 BRA `(.L_x_3) ;  /* 0x0000000400100947 */ /* 0x000fea0003800000 */
[----:B------:R-:W-:-:S13]  /*1430*/  ISETP.GT.AND P0, PT, R4, 0x4, PT ;  /* 0x000000040400780c */ /* 0x000fda0003f04270 */
[----:B------:R-:W-:Y:S05]  /*1440*/  @P0 BRA `(.L_x_4) ;  /* 0x0000000000800947 */ /* 0x000fea0003800000 */
[----:B------:R-:W-:-:S13]  /*1450*/  ISETP.GT.AND P0, PT, R4, 0x1, PT ;  /* 0x000000010400780c */ /* 0x000fda0003f04270 */
[----:B------:R-:W-:Y:S05]  /*1460*/  @P0 BRA `(.L_x_5) ;  /* 0x0000000000300947 */ /* 0x000fea0003800000 */
[----:B------:R-:W-:-:S13]  /*1470*/  ISETP.NE.AND P0, PT, R5, RZ, PT ;  /* 0x000000ff0500720c */ /* 0x000fda0003f05270 */
[----:B------:R-:W-:Y:S05]  /*1480*/  @!P0 BRA `(.L_x_6) ;  /* 0x0000000000188947 */ /* 0x000fea0003800000 */
[----:B------:R-:W-:-:S13]  /*1490*/  ISETP.NE.AND P0, PT, R4, 0x1, PT ;  /* 0x000000010400780c */ /* 0x000fda0003f05270 */
[----:B------:R-:W-:Y:S05]  /*14a0*/  @P0 BRA `(.L_x_7) ;  /* 0x0000000c004c0947 */ /* 0x000fea0003800000 */
[----:B------:R-:W2:Y:S02]  /*14b0*/  LDG.E.S8 R2, desc[UR36][R2.64] ;  /* 0x0000002402027981 */ /* 0x000ea4000c1e1300 */
[----:B--2---:R-:W0:Y:S02]  /*14c0*/  I2F.S16 R0, R2 ;  /* 0x0000000200007306 */ /* 0x004e240000101400 */
[----:B0-----:R-:W-:Y:S01]  /*14d0*/  F2FP.BF16.F32.PACK_AB R0, RZ, R0 ;  /* 0x00000000ff00723e */ /* 0x001fe200000010ff */
[----:B------:R-:W-:Y:S06]  /*14e0*/  BRA `(.L_x_8) ;  /* 0x0000000c00a07947 */ /* 0x000fec0003800000 */
.L_x_6:
[----:B------:R-:W2:Y:S02]  /*14f0*/  LDG.E.U8 R2, desc[UR36][R2.64] ;  /* 0x0000002402027981 */ /* 0x000ea4000c1e1100 */
[----:B--2---:R-:W-:-:S04]  /*1500*/  I2FP.F32.U32 R0, R2 ;  /* 0x0000000200007245 */ /* 0x004fc80000201000 */
[----:B------:R-:W-:Y:S01]  /*1510*/  F2FP.BF16.F32.PACK_AB R0, RZ, R0 ;  /* 0x00000000ff00723e */ /* 0x000fe200000010ff */
[----:B------:R-:W-:Y:S06]  /*1520*/  BRA `(.L_x_8) ;  /* 0x0000000c00907947 */ /* 0x000fec0003800000 */
.L_x_5:
[----:B------:R-:W-:-:S13]  /*1530*/  ISETP.NE.AND P0, PT, R4, 0x2, PT ;  /* 0x000000020400780c */ /* 0x000fda0003f05270 */
[----:B------:R-:W-:Y:S05]  /*1540*/  @!P0 BRA `(.L_x_9) ;  /* 0x0000000000308947 */ /* 0x000fea0003800000 */
[----:B------:R-:W-:-:S13]  /*1550*/  ISETP.NE.AND P0, PT, R4, 0x3, PT ;  /* 0x000000030400780c */ /* 0x000fda0003f05270 */
[----:B------:R-:W-:Y:S05]  /*1560*/  @!P0 BRA `(.L_x_10) ;  /* 0x0000000000188947 */ /* 0x000fea0003800000 */
[----:B------:R-:W-:-:S13]  /*1570*/  ISETP.NE.AND P0, PT, R4, 0x4, PT ;  /* 0x000000040400780c */ /* 0x000fda0003f05270 */
[----:B------:R-:W-:Y:S05]  /*1580*/  @P0 BRA `(.L_x_7) ;  /* 0x0000000c00140947 */ /* 0x000fea0003800000 */
[----:B------:R-:W2:Y:S02]  /*1590*/  LDG.E.64 R2, desc[UR36][R2.64] ;  /* 0x0000002402027981 */ /* 0x000ea4000c1e1b00 */
[----:B--2---:R-:W0:Y:S02]  /*15a0*/  I2F.S64 R0, R2 ;  /* 0x0000000200007312 */ /* 0x004e240000301400 */
[----:B0-----:R-:W-:Y:S01]  /*15b0*/  F2FP.BF16.F32.PACK_AB R0, RZ, R0 ;  /* 0x00000000ff00723e */ /* 0x001fe200000010ff */
[----:B------:R-:W-:Y:S06]  /*15c0*/  BRA `(.L_x_8) ;  /* 0x0000000c00687947 */ /* 0x000fec0003800000 */
.L_x_10:
[----:B------:R-:W2:Y:S02]  /*15d0*/  LDG.E R2, desc[UR36][R2.64] ;  /* 0x0000002402027981 */ /* 0x000ea4000c1e1900 */
[----:B--2---:R-:W-:-:S04]  /*15e0*/  I2FP.F32.S32 R0, R2 ;  /* 0x0000000200007245 */ /* 0x004fc80000201400 */
[----:B------:R-:W-:Y:S01]  /*15f0*/  F2FP.BF16.F32.PACK_AB R0, RZ, R0 ;  /* 0x00000000ff00723e */ /* 0x000fe200000010ff */
[----:B------:R-:W-:Y:S06]  /*1600*/  BRA `(.L_x_8) ;  /* 0x0000000c00587947 */ /* 0x000fec0003800000 */
.L_x_9:
[----:B------:R-:W2:Y:S02]  /*1610*/  LDG.E.U16 R2, desc[UR36][R2.64] ;  /* 0x0000002402027981 */ /* 0x000ea4000c1e1500 */
[----:B--2---:R-:W0:Y:S02]  /*1620*/  I2F.S16 R0, R2 ;  /* 0x0000000200007306 */ /* 0x004e240000101400 */
[----:B0-----:R-:W-:Y:S01]  /*1630*/  F2FP.BF16.F32.PACK_AB R0, RZ, R0 ;  /* 0x00000000ff00723e */ /* 0x001fe200000010ff */
[----:B------:R-:W-:Y:S06]  /*1640*/  BRA `(.L_x_8) ;  /* 0x0000000c00487947 */ /* 0x000fec0003800000 */
.L_x_4:
[----:B------:R-:W-:-:S13]  /*1650*/  ISETP.GT.AND P0, PT, R4, 0x6, PT ;  /* 0x000000060400780c */ /* 0x000fda0003f04270 */
[----:B------:R-:W-:Y:S05]  /*1660*/  @P0 BRA `(.L_x_11) ;  /* 0x00000000002c0947 */ /* 0x000fea0003800000 */
[----:B------:R-:W-:-:S13]  /*1670*/  ISETP.NE.AND P0, PT, R4, 0x5, PT ;  /* 0x000000050400780c */ /* 0x000fda0003f05270 */
[----:B------:R-:W-:Y:S05]  /*1680*/  @!P0 BRA `(.L_x_12) ;  /* 0x0000000000148947 */ /* 0x000fea0003800000 */
[----:B------:R-:W-:-:S13]  /*1690*/  ISETP.NE.AND P0, PT, R4, 0x6, PT ;  /* 0x000000060400780c */ /* 0x000fda0003f05270 */
[----:B------:R-:W-:Y:S05]  /*16a0*/  @P0 BRA `(.L_x_7) ;  /* 0x0000000800cc0947 */ /* 0x000fea0003800000 */
[----:B------:R-:W2:Y:S02]  /*16b0*/  LDG.E R2, desc[UR36][R2.64] ;  /* 0x0000002402027981 */ /* 0x000ea4000c1e1900 */
[----:B--2---:R-:W-:Y:S01]  /*16c0*/  F2FP.BF16.F32.PACK_AB R0, RZ, R2 ;  /* 0x00000002ff00723e */ /* 0x004fe200000010ff */
[----:B------:R-:W-:Y:S06]  /*16d0*/  BRA `(.L_x_8) ;  /* 0x0000000c00247947 */ /* 0x000fec0003800000 */
.L_x_12:
[----:B------:R-:W2:Y:S02]  /*16e0*/  LDG.E.U16 R0, desc[UR36][R2.64] ;  /* 0x0000002402007981 */ /* 0x000ea4000c1e1500 */
[----:B--2---:R-:W-:-:S05]  /*16f0*/  HADD2.F32 R0, -RZ, R0.H0_H0 ;  /* 0x20000000ff007230 */ /* 0x004fca0000004100 */
[----:B------:R-:W-:Y:S01]  /*1700*/  F2FP.BF16.F32.PACK_AB R0, RZ, R0 ;  /* 0x00000000ff00723e */ /* 0x000fe200000010ff */
[----:B------:R-:W-:Y:S06]  /*1710*/  BRA `(.L_x_8) ;  /* 0x0000000c00147947 */ /* 0x000fec0003800000 */
.L_x_11:
[----:B------:R-:W-:-:S13]  /*1720*/  ISETP.NE.AND P0, PT, R4, 0x7, PT ;  /* 0x000000070400780c */ /* 0x000fda0003f05270 */
[----:B------:R-:W-:Y:S05]  /*1730*/  @!P0 BRA `(.L_x_13) ;  /* 0x00000000002c8947 */ /* 0x000fea0003800000 */
[----:B------:R-:W-:-:S13]  /*1740*/  ISETP.NE.AND P0, PT, R4, 0x8, PT ;  /* 0x000000080400780c */ /* 0x000fda0003f05270 */
[----:B------:R-:W-:Y:S05]  /*1750*/  @!P0 BRA `(.L_x_14) ;  /* 0x0000000000148947 */ /* 0x000fea0003800000 */
[----:B------:R-:W-:-:S13]  /*1760*/  ISETP.NE.AND P0, PT, R4, 0x9, PT ;  /* 0x000000090400780c */ /* 0x000fda0003f05270 */
[----:B------:R-:W-:Y:S05]  /*1770*/  @P0 BRA `(.L_x_7) ;  /* 0x0000000800980947 */ /* 0x000fea0003800000 */
[----:B------:R-:W2:Y:S02]  /*1780*/  LDG.E R2, desc[UR36][R2.64] ;  /* 0x0000002402027981 */ /* 0x000ea4000c1e1900 */
[----:B--2---:R-:W-:Y:S01]  /*1790*/  F2FP.BF16.F32.PACK_AB R0, RZ, R2 ;  /* 0x00000002ff00723e */ /* 0x004fe200000010ff */
[----:B------:R-:W-:Y:S06]  /*17a0*/  BRA `(.L_x_8) ;  /* 0x0000000800f07947 */ /* 0x000fec0003800000 */
.L_x_14:
[----:B------:R-:W2:Y:S02]  /*17b0*/  LDG.E.U16 R2, desc[UR36][R2.64] ;  /* 0x0000002402027981 */ /* 0x000ea4000c1e1500 */
[----:B--2---:R-:W-:-:S05]  /*17c0*/  HADD2.F32 R0, -RZ, R2.H0_H0 ;  /* 0x20000002ff007230 */ /* 0x004fca0000004100 */
[----:B------:R-:W-:Y:S01]  /*17d0*/  F2FP.BF16.F32.PACK_AB R0, RZ, R0 ;  /* 0x00000000ff00723e */ /* 0x000fe200000010ff */
[----:B------:R-:W-:Y:S06]  /*17e0*/  BRA `(.L_x_8) ;  /* 0x0000000800e07947 */ /* 0x000fec0003800000 */
.L_x_13:
[----:B------:R-:W2:Y:S01]  /*17f0*/  LDG.E.64 R2, desc[UR36][R2.64] ;  /* 0x0000002402027981 */ /* 0x000ea2000c1e1b00 */
[----:B------:R-:W-:Y:S01]  /*1800*/  UMOV UR4, 0xf0000000 ;  /* 0xf000000000047882 */ /* 0x000fe20000000000 */
[----:B------:R-:W-:Y:S01]  /*1810*/  UMOV UR5, 0x380fffff ;  /* 0x380fffff00057882 */ /* 0x000fe20000000000 */
[----:B--2---:R-:W0:Y:S01]  /*1820*/  F2F.F32.F64 R0, R2 ;  /* 0x0000000200007310 */ /* 0x004e220000301000 */
[----:B------:R-:W-:-:S14]  /*1830*/  DSETP.GEU.AND P0, PT, |R2|, UR4, PT ;  /* 0x0000000402007e2a */ /* 0x000fdc000bf0e200 */
[----:B0-----:R-:W-:-:S05]  /*1840*/  @!P0 FMUL R0, R0, 1.175494350822287508e-38 ;  /* 0x0080000000008820 */ /* 0x001fca0000400000 */
[----:B------:R-:W-:Y:S01]  /*1850*/  F2FP.BF16.F32.PACK_AB R0, RZ, R0 ;  /* 0x00000000ff00723e */ /* 0x000fe200000010ff */
[----:B------:R-:W-:Y:S06]  /*1860*/  BRA `(.L_x_8) ;  /* 0x0000000800c07947 */ /* 0x000fec0003800000 */
.L_x_3:
[----:B------:R-:W-:-:S13]  /*1870*/  ISETP.GT.AND P0, PT, R4, 0x18, PT ;  /* 0x000000180400780c */ /* 0x000fda0003f04270 */
[----:B------:R-:W-:Y:S05]  /*1880*/  @P0 BRA `(.L_x_15) ;  /* 0x0000000400000947 */ /* 0x000fea0003800000 */
[----:B------:R-:W-:-:S13]  /*1890*/  ISETP.GT.AND P0, PT, R4, 0xe, PT ;  /* 0x0000000e0400780c */ /* 0x000fda0003f04270 */
[----:B------:R-:W-:Y:S05]  /*18a0*/  @P0 BRA `(.L_x_16) ;  /* 0x0000000000440947 */ /* 0x000fea0003800000 */
[----:B------:R-:W-:-:S13]  /*18b0*/  ISETP.NE.AND P0, PT, R4, 0xa, PT ;  /* 0x0000000a0400780c */ /* 0x000fda0003f05270 */
[----:B------:R-:W-:Y:S05]  /*18c0*/  @!P0 BRA `(.L_x_17) ;  /* 0x00000000001c8947 */ /* 0x000fea0003800000 */
[----:B------:R-:W-:-:S13]  /*18d0*/  ISETP.NE.AND P0, PT, R4, 0xb, PT ;  /* 0x0000000b0400780c */ /* 0x000fda0003f05270 */
[----:B------:R-:W-:Y:S05]  /*18e0*/  @P0 BRA `(.L_x_7) ;  /* 0x00000008003c0947 */ /* 0x000fea0003800000 */
[----:B------:R-:W2:Y:S02]  /*18f0*/  LDG.E.U8 R2, desc[UR36][R2.64] ;  /* 0x0000002402027981 */ /* 0x000ea4000c1e1100 */
[----:B--2---:R-:W-:-:S04]  /*1900*/  ISETP.NE.AND P0, PT, R2, RZ, PT ;  /* 0x000000ff0200720c */ /* 0x004fc80003f05270 */
[----:B------:R-:W-:-:S04]  /*1910*/  FSEL R0, RZ, 1, !P0 ;  /* 0x3f800000ff007808 */ /* 0x000fc80004000000 */
[----:B------:R-:W-:Y:S01]  /*1920*/  F2FP.BF16.F32.PACK_AB R0, RZ, R0 ;  /* 0x00000000ff00723e */ /* 0x000fe200000010ff */
[----:B------:R-:W-:Y:S06]  /*1930*/  BRA `(.L_x_8) ;  /* 0x00000008008c7947 */ /* 0x000fec0003800000 */
.L_x_17:
        /* <DEDUP_REMOVED lines=8> */
.L_x_16:
[----:B------:R-:W-:-:S13]  /*19c0*/  ISETP.NE.AND P0, PT, R4, 0xf, PT ;  /* 0x0000000f0400780c */ /* 0x000fda0003f05270 */
[----:B------:R-:W-:Y:S05]  /*19d0*/  @!P0 BRA `(.L_x_18) ;  /* 0x0000000000a48947 */ /* 0x000fea0003800000 */
[----:B------:R-:W-:-:S13]  /*19e0*/  ISETP.NE.AND P0, PT, R4, 0x17, PT ;  /* 0x000000170400780c */ /* 0x000fda0003f05270 */
[----:B------:R-:W-:Y:S05]  /*19f0*/  @!P0 BRA `(.L_x_19) ;  /* 0x0000000000608947 */ /* 0x000fea0003800000 */
[----:B------:R-:W-:-:S13]  /*1a00*/  ISETP.NE.AND P0, PT, R4, 0x18, PT ;  /* 0x000000180400780c */ /* 0x000fda0003f05270 */
[----:B------:R-:W-:Y:S05]  /*1a10*/  @P0 BRA `(.L_x_7) ;  /* 0x0000000400f00947 */ /* 0x000fea0003800000 */
[----:B------:R-:W2:Y:S01]  /*1a20*/  LDG.E.U8 R0, desc[UR36][R2.64] ;  /* 0x0000002402007981 */ /* 0x000ea2000c1e1100 */
[----:B------:R-:W-:Y:S02]  /*1a30*/  IMAD.MOV.U32 R8, RZ, RZ, -0x800000 ;  /* 0xff800000ff087424 */ /* 0x000fe400078e00ff */
[----:B--2---:R-:W-:-:S05]  /*1a40*/  IMAD.SHL.U32 R0, R0, 0x1000000, RZ ;  /* 0x0100000000007824 */ /* 0x004fca00078e00ff */
[----:B------:R-:W-:-:S04]  /*1a50*/  LOP3.LUT R4, R0, 0x7f000000, RZ, 0xc0, !PT ;  /* 0x7f00000000047812 */ /* 0x000fc800078ec0ff */
[----:B------:R-:W0:Y:S01]  /*1a60*/  FLO.U32 R5, R4 ;  /* 0x0000000400057300 */ /* 0x000e2200000e0000 */
[C---:B------:R-:W-:Y:S02]  /*1a70*/  VIADD R6, R4.reuse, 0x1000000 ;  /* 0x0100000004067836 */ /* 0x040fe40000000000 */
[----:B------:R-:W-:-:S03]  /*1a80*/  VIADD R2, R4, 0xffffffff ;  /* 0xffffffff04027836 */ /* 0x000fc60000000000 */
[----:B------:R-:W-:Y:S02]  /*1a90*/  SHF.R.S32.HI R6, RZ, 0x8, R6 ;  /* 0x00000008ff067819 */ /* 0x000fe40000011406 */
[----:B------:R-:W-:Y:S02]  /*1aa0*/  SHF.R.S32.HI R2, RZ, 0x1f, R2 ;  /* 0x0000001fff027819 */ /* 0x000fe40000011402 */
[----:B0-----:R-:W-:-:S04]  /*1ab0*/  IADD3 R5, -R5, 0x1f, RZ ;  /* 0x0000001f05057810 */ /* 0x001fc80007ffe1ff */
[C---:B------:R-:W-:Y:S01]  /*1ac0*/  ISETP.GT.U32.AND P0, PT, R5.reuse, 0x4, PT ;  /* 0x000000040500780c */ /* 0x040fe20003f04070 */
[----:B------:R-:W-:-:S05]  /*1ad0*/  VIADD R5, R5, 0xfffffffc ;  /* 0xfffffffc05057836 */ /* 0x000fca0000000000 */
[----:B------:R-:W-:-:S05]  /*1ae0*/  SEL R5, R5, RZ, P0 ;  /* 0x000000ff05057207 */ /* 0x000fca0000000000 */
[----:B------:R-:W-:Y:S01]  /*1af0*/  IMAD R8, R5, R8, 0x3c000000 ;  /* 0x3c00000005087424 */ /* 0x000fe200078e0208 */
[----:B------:R-:W-:-:S04]  /*1b00*/  SHF.L.U32 R5, R4, R5, RZ ;  /* 0x0000000504057219 */ /* 0x000fc800000006ff */
[----:B------:R-:W-:-:S04]  /*1b10*/  LEA.HI R5, R5, R8, RZ, 0x1c ;  /* 0x0000000805057211 */ /* 0x000fc800078fe0ff */
[----:B------:R-:W-:-:S04]  /*1b20*/  LOP3.LUT R5, R5, 0x7f800000, R6, 0xf8, !PT ;  /* 0x7f80000005057812 */ /* 0x000fc800078ef806 */
[----:B------:R-:W-:-:S04]  /*1b30*/  LOP3.LUT R5, R5, R2, RZ, 0x30, !PT ;  /* 0x0000000205057212 */ /* 0x000fc800078e30ff */
[----:B------:R-:W-:-:S04]  /*1b40*/  LOP3.LUT R5, R5, 0x80000000, R0, 0xf8, !PT ;  /* 0x8000000005057812 */ /* 0x000fc800078ef800 */
[----:B------:R-:W-:-:S04]  /*1b50*/  F2FP.BF16.F32.PACK_AB R5, RZ, R5 ;  /* 0x00000005ff05723e */ /* 0x000fc800000010ff */
[----:B------:R-:W-:Y:S01]  /*1b60*/  PRMT R0, R5, 0x7610, R0 ;  /* 0x0000761005007816 */ /* 0x000fe20000000000 */
[----:B------:R-:W-:Y:S06]  /*1b70*/  BRA `(.L_x_8) ;  /* 0x0000000400fc7947 */ /* 0x000fec0003800000 */
.L_x_19:
[----:B------:R-:W2:Y:S02]  /*1b80*/  LDG.E.U8 R2, desc[UR36][R2.64] ;  /* 0x0000002402027981 */ /* 0x000ea4000c1e1100 */
[C---:B--2---:R-:W-:Y:S02]  /*1b90*/  IMAD.SHL.U32 R0, R2.reuse, 0x2000000, RZ ;  /* 0x0200000002007824 */ /* 0x044fe400078e00ff */
[----:B------:R-:W-:-:S03]  /*1ba0*/  IMAD.SHL.U32 R5, R2, 0x1000000, RZ ;  /* 0x0100000002057824 */ /* 0x000fc600078e00ff */
[----:B------:R-:W-:-:S13]  /*1bb0*/  ISETP.GE.U32.AND P0, PT, R0, 0x8000000, PT ;  /* 0x080000000000780c */ /* 0x000fda0003f06070 */
[C---:B------:R-:W-:Y:S02]  /*1bc0*/  @!P0 IMAD.SHL.U32 R0, R2.reuse, 0x100, RZ ;  /* 0x0000010002008824 */ /* 0x040fe400078e00ff */
[----:B------:R-:W-:-:S03]  /*1bd0*/  @P0 IMAD.SHL.U32 R4, R2, 0x200000, RZ ;  /* 0x0020000002040824 */ /* 0x000fc600078e00ff */
[----:B------:R-:W-:Y:S02]  /*1be0*/  @!P0 LOP3.LUT R0, R0, 0x7f00, RZ, 0xc0, !PT ;  /* 0x00007f0000008812 */ /* 0x000fe400078ec0ff */
[----:B------:R-:W-:Y:S02]  /*1bf0*/  @P0 LOP3.LUT R4, R4, 0x70000000, RZ, 0xfc, !PT ;  /* 0x7000000004040812 */ /* 0x000fe400078efcff */
[----:B------:R-:W-:-:S03]  /*1c00*/  @!P0 LOP3.LUT R0, R0, 0x3f000000, RZ, 0xfc, !PT ;  /* 0x3f00000000008812 */ /* 0x000fc600078efcff */
[----:B------:R-:W-:Y:S02]  /*1c10*/  @P0 FMUL.FTZ R4, R4, 1.9259299443872358531e-34 ;  /* 0x0780000004040820 */ /* 0x000fe40000410000 */
[----:B------:R-:W-:-:S05]  /*1c20*/  @!P0 FADD.FTZ R4, R0, -0.5 ;  /* 0xbf00000000048421 */ /* 0x000fca0000010000 */
[----:B------:R-:W-:-:S04]  /*1c30*/  LOP3.LUT R4, R4, 0x80000000, R5, 0xf8, !PT ;  /* 0x8000000004047812 */ /* 0x000fc800078ef805 */
[----:B------:R-:W-:-:S04]  /*1c40*/  F2FP.BF16.F32.PACK_AB R4, RZ, R4 ;  /* 0x00000004ff04723e */ /* 0x000fc800000010ff */
[----:B------:R-:W-:Y:S01]  /*1c50*/  PRMT R0, R4, 0x7610, R0 ;  /* 0x0000761004007816 */ /* 0x000fe20000000000 */
[----:B------:R-:W-:Y:S06]  /*1c60*/  BRA `(.L_x_8) ;  /* 0x0000000400c07947 */ /* 0x000fec0003800000 */
.L_x_18:
[----:B------:R0:W5:Y:S01]  /*1c70*/  LDG.E.U16 R0, desc[UR36][R2.64] ;  /* 0x0000002402007981 */ /* 0x000162000c1e1500 */
[----:B------:R-:W-:Y:S05]  /*1c80*/  BRA `(.L_x_8) ;  /* 0x0000000400b87947 */ /* 0x000fea0003800000 */
.L_x_15:
[----:B------:R-:W-:-:S13]  /*1c90*/  ISETP.GT.AND P0, PT, R4, 0x1b, PT ;  /* 0x0000001b0400780c */ /* 0x000fda0003f04270 */
[----:B------:R-:W-:Y:S05]  /*1ca0*/  @P0 BRA `(.L_x_20) ;  /* 0x0000000400080947 */ /* 0x000fea0003800000 */
[----:B------:R-:W-:-:S13]  /*1cb0*/  ISETP.NE.AND P0, PT, R4, 0x19, PT ;  /* 0x000000190400780c */ /* 0x000fda0003f05270 */
[----:B------:R-:W-:Y:S05]  /*1cc0*/  @!P0 BRA `(.L_x_21) ;  /* 0x0000000000908947 */ /* 0x000fea0003800000 */
[----:B------:R-:W-:-:S13]  /*1cd0*/  ISETP.NE.AND P0, PT, R4, 0x1a, PT ;  /* 0x0000001a0400780c */ /* 0x000fda0003f05270 */
[----:B------:R-:W-:Y:S05]  /*1ce0*/  @!P0 BRA `(.L_x_22) ;  /* 0x0000000000188947 */ /* 0x000fea0003800000 */
[----:B------:R-:W-:-:S13]  /*1cf0*/  ISETP.NE.AND P0, PT, R4, 0x1b, PT ;  /* 0x0000001b0400780c */ /* 0x000fda0003f05270 */
[----:B------:R-:W-:Y:S05]  /*1d00*/  @P0 BRA `(.L_x_7) ;  /* 0x0000000400340947 */ /* 0x000fea0003800000 */
[----:B------:R-:W2:Y:S02]  /*1d10*/  LDG.E.U16 R0, desc[UR36][R2.64] ;  /* 0x0000002402007981 */ /* 0x000ea4000c1e1500 */
[----:B--2---:R-:W-:-:S04]  /*1d20*/  I2FP.F32.U32 R0, R0 ;  /* 0x0000000000007245 */ /* 0x004fc80000201000 */
[----:B------:R-:W-:Y:S01]  /*1d30*/  F2FP.BF16.F32.PACK_AB R0, RZ, R0 ;  /* 0x00000000ff00723e */ /* 0x000fe200000010ff */
[----:B------:R-:W-:Y:S06]  /*1d40*/  BRA `(.L_x_8) ;  /* 0x0000000400887947 */ /* 0x000fec0003800000 */
.L_x_22:
[----:B------:R-:W2:Y:S01]  /*1d50*/  LDG.E.U8 R2, desc[UR36][R2.64] ;  /* 0x0000002402027981 */ /* 0x000ea2000c1e1100 */
[----:B------:R-:W-:Y:S01]  /*1d60*/  BSSY B0, `(.L_x_23) ;  /* 0x0000018000007945 */ /* 0x000fe20003800000 */
[----:B------:R-:W-:Y:S01]  /*1d70*/  IMAD.MOV.U32 R0, RZ, RZ, RZ ;  /* 0x000000ffff007224 */ /* 0x000fe200078e00ff */
[----:B--2---:R-:W-:-:S13]  /*1d80*/  ISETP.NE.AND P0, PT, R2, RZ, PT ;  /* 0x000000ff0200720c */ /* 0x004fda0003f05270 */
[----:B------:R-:W-:Y:S05]  /*1d90*/  @!P0 BRA `(.L_x_24) ;  /* 0x0000000000508947 */ /* 0x000fea0003800000 */
[----:B------:R-:W-:-:S13]  /*1da0*/  ISETP.NE.AND P0, PT, R2, 0x80, PT ;  /* 0x000000800200780c */ /* 0x000fda0003f05270 */
[----:B------:R-:W-:Y:S01]  /*1db0*/  @!P0 IMAD.MOV.U32 R0, RZ, RZ, 0x7f800001 ;  /* 0x7f800001ff008424 */ /* 0x000fe200078e00ff */
[----:B------:R-:W-:Y:S06]  /*1dc0*/  @!P0 BRA `(.L_x_24) ;  /* 0x0000000000448947 */ /* 0x000fec0003800000 */
[C---:B------:R-:W-:Y:S01]  /*1dd0*/  LOP3.LUT P0, R0, R2.reuse, 0x78, RZ, 0xc0, !PT ;  /* 0x0000007802007812 */ /* 0x040fe2000780c0ff */
[----:B------:R-:W-:Y:S01]  /*1de0*/  BSSY B1, `(.L_x_25) ;  /* 0x000000c000017945 */ /* 0x000fe20003800000 */
[----:B------:R-:W-:Y:S02]  /*1df0*/  SHF.R.U32.HI R3, RZ, 0x7, R2 ;  /* 0x00000007ff037819 */ /* 0x000fe40000011602 */
[----:B------:R-:W-:Y:S02]  /*1e00*/  LOP3.LUT R2, R2, 0x7, RZ, 0xc0, !PT ;  /* 0x0000000702027812 */ /* 0x000fe400078ec0ff */
[----:B------:R-:W-:Y:S01]  /*1e10*/  SHF.R.U32.HI R0, RZ, 0x3, R0 ;  /* 0x00000003ff007819 */ /* 0x000fe20000011600 */
[----:B------:R-:W-:-:S06]  /*1e20*/  IMAD.U32 R4, R3, -0x80000000, RZ ;  /* 0x8000000003047824 */ /* 0x000fcc00078e00ff */
[----:B------:R-:W-:Y:S05]  /*1e30*/  @P0 BRA `(.L_x_26) ;  /* 0x0000000000180947 */ /* 0x000fea0003800000 */
[----:B------:R-:W0:Y:S02]  /*1e40*/  FLO.U32 R3, R2 ;  /* 0x0000000200037300 */ /* 0x000e2400000e0000 */
[----:B0-----:R-:W-:-:S04]  /*1e50*/  IADD3 R3, -R3, 0x1f, RZ ;  /* 0x0000001f03037810 */ /* 0x001fc80007ffe1ff */
[----:B------:R-:W-:Y:S01]  /*1e60*/  IADD3 R0, R0, 0x1d, -R3 ;  /* 0x0000001d00007810 */ /* 0x000fe20007ffe803 */
[----:B------:R-:W-:-:S05]  /*1e70*/  VIADD R5, R3, 0xffffffe4 ;  /* 0xffffffe403057836 */ /* 0x000fca0000000000 */
[----:B------:R-:W-:-:S04]  /*1e80*/  SHF.L.U32 R5, R2, R5, RZ ;  /* 0x0000000502057219 */ /* 0x000fc800000006ff */
[----:B------:R-:W-:-:S07]  /*1e90*/  LOP3.LUT R2, R5, 0x7, RZ, 0xc0, !PT ;  /* 0x0000000705027812 */ /* 0x000fce00078ec0ff */
.L_x_26:
[----:B------:R-:W-:Y:S05]  /*1ea0*/  BSYNC B1 ;  /* 0x0000000000017941 */ /* 0x000fea0003800000 */
.L_x_25:
[----:B------:R-:W-:Y:S01]  /*1eb0*/  LEA R3, R0, 0x3b800000, 0x17 ;  /* 0x3b80000000037811 */ /* 0x000fe200078eb8ff */
[----:B------:R-:W-:-:S05]  /*1ec0*/  IMAD.SHL.U32 R0, R2, 0x100000, RZ ;  /* 0x0010000002007824 */ /* 0x000fca00078e00ff */
[----:B------:R-:W-:-:S07]  /*1ed0*/  LOP3.LUT R0, R3, R0, R4, 0xfe, !PT ;  /* 0x0000000003007212 */ /* 0x000fce00078efe04 */
.L_x_24:
[----:B------:R-:W-:Y:S05]  /*1ee0*/  BSYNC B0 ;  /* 0x0000000000007941 */ /* 0x000fea0003800000 */
.L_x_23:
[----:B------:R-:W-:Y:S01]  /*1ef0*/  F2FP.BF16.F32.PACK_AB R0, RZ, R0 ;  /* 0x00000000ff00723e */ /* 0x000fe200000010ff */
[----:B------:R-:W-:Y:S06]  /*1f00*/  BRA `(.L_x_8) ;  /* 0x0000000400187947 */ /* 0x000fec0003800000 */
.L_x_21:
        /* <DEDUP_REMOVED lines=21> */
.L_x_30:
[----:B------:R-:W-:Y:S05]  /*2060*/  BSYNC B1 ;  /* 0x0000000000017941 */ /* 0x000fea0003800000 */
.L_x_29:
[----:B------:R-:W-:Y:S01]  /*2070*/  LEA R3, R0, 0x37800000, 0x17 ;  /* 0x3780000000037811 */ /* 0x000fe200078eb8ff */
[----:B------:R-:W-:-:S05]  /*2080*/  IMAD.SHL.U32 R0, R2, 0x200000, RZ ;  /* 0x0020000002007824 */ /* 0x000fca00078e00ff */
[----:B------:R-:W-:-:S07]  /*2090*/  LOP3.LUT R0, R3, R0, R4, 0xfe, !PT ;  /* 0x0000000003007212 */ /* 0x000fce00078efe04 */
.L_x_28:
[----:B------:R-:W-:Y:S05]  /*20a0*/  BSYNC B0 ;  /* 0x0000000000007941 */ /* 0x000fea0003800000 */
.L_x_27:
[----:B------:R-:W-:Y:S01]  /*20b0*/  F2FP.BF16.F32.PACK_AB R0, RZ, R0 ;  /* 0x00000000ff00723e */ /* 0x000fe200000010ff */
[----:B------:R-:W-:Y:S06]  /*20c0*/  BRA `(.L_x_8) ;  /* 0x0000000000a87947 */ /* 0x000fec0003800000 */
.L_x_20:
[----:B------:R-:W-:-:S13]  /*20d0*/  ISETP.NE.AND P0, PT, R4, 0x1c, PT ;  /* 0x0000001c0400780c */ /* 0x000fda0003f05270 */
[----:B------:R-:W-:Y:S05]  /*20e0*/  @!P0 BRA `(.L_x_31) ;  /* 0x0000000000948947 */ /* 0x000fea0003800000 */
[----:B------:R-:W-:-:S13]  /*20f0*/  ISETP.NE.AND P0, PT, R4, 0x1d, PT ;  /* 0x0000001d0400780c */ /* 0x000fda0003f05270 */
[----:B------:R-:W-:Y:S05]  /*2100*/  @!P0 BRA `(.L_x_32) ;  /* 0x00000000007c8947 */ /* 0x000fea0003800000 */
[----:B------:R-:W-:-:S13]  /*2110*/  ISETP.NE.AND P0, PT, R4, 0x2c, PT ;  /* 0x0000002c0400780c */ /* 0x000fda0003f05270 */
[----:B------:R-:W-:Y:S05]  /*2120*/  @P0 BRA `(.L_x_7) ;  /* 0x00000000002c0947 */ /* 0x000fea0003800000 */
[----:B------:R-:W2:Y:S01]  /*2130*/  LDG.E.U8 R2, desc[UR36][R2.64] ;  /* 0x0000002402027981 */ /* 0x000ea2000c1e1100 */
[----:B------:R-:W-:Y:S01]  /*2140*/  BSSY B0, `(.L_x_33) ;  /* 0x0000007000007945 */ /* 0x000fe20003800000 */
[----:B------:R-:W-:Y:S01]  /*2150*/  IMAD.MOV.U32 R0, RZ, RZ, 0x400000 ;  /* 0x00400000ff007424 */ /* 0x000fe200078e00ff */
[----:B--2---:R-:W-:-:S13]  /*2160*/  ISETP.NE.AND P0, PT, R2, RZ, PT ;  /* 0x000000ff0200720c */ /* 0x004fda0003f05270 */
[----:B------:R-:W-:Y:S05]  /*2170*/  @!P0 BRA `(.L_x_34) ;  /* 0x00000000000c8947 */ /* 0x000fea0003800000 */
[----:B------:R-:W-:-:S13]  /*2180*/  ISETP.NE.AND P0, PT, R2, 0xff, PT ;  /* 0x000000ff0200780c */ /* 0x000fda0003f05270 */
[----:B------:R-:W-:Y:S02]  /*2190*/  @!P0 IMAD.MOV.U32 R0, RZ, RZ, 0x7f800001 ;  /* 0x7f800001ff008424 */ /* 0x000fe400078e00ff */
[----:B------:R-:W-:-:S07]  /*21a0*/  @P0 IMAD.SHL.U32 R0, R2, 0x800000, RZ ;  /* 0x0080000002000824 */ /* 0x000fce00078e00ff */
.L_x_34:
[----:B------:R-:W-:Y:S05]  /*21b0*/  BSYNC B0 ;  /* 0x0000000000007941 */ /* 0x000fea0003800000 */
.L_x_33:
[----:B------:R-:W-:Y:S01]  /*21c0*/  F2FP.BF16.F32.PACK_AB R0, RZ, R0 ;  /* 0x00000000ff00723e */ /* 0x000fe200000010ff */
[----:B------:R-:W-:Y:S06]  /*21d0*/  BRA `(.L_x_8) ;  /* 0x0000000000647947 */ /* 0x000fec0003800000 */
.L_x_7:
[----:B------:R-:W-:Y:S01]  /*21e0*/  MOV R2, 0x0 ;  /* 0x0000000000027802 */ /* 0x000fe20000000f00 */
[----:B------:R-:W-:Y:S01]  /*21f0*/  ULDC.64 UR4, c[0x4][0x158] ;  /* 0x0100560000047ab9 */ /* 0x000fe20000000a00 */
[----:B------:R-:W-:Y:S01]  /*2200*/  ULDC.64 UR6, c[0x4][0x68] ;  /* 0x01001a0000067ab9 */ /* 0x000fe20000000a00 */
[----:B------:R-:W-:Y:S02]  /*2210*/  IMAD.U32 R4, RZ, RZ, UR4 ;  /* 0x00000004ff047e24 */ /* 0x000fe4000f8e00ff */
[----:B------:R-:W-:Y:S01]  /*2220*/  IMAD.U32 R5, RZ, RZ, UR5 ;  /* 0x00000005ff057e24 */ /* 0x000fe2000f8e00ff */
[----:B------:R-:W0:Y:S01]  /*2230*/  LDC.64 R2, c[0x4][R2] ;  /* 0x0100000002027b82 */ /* 0x000e220000000a00 */
[----:B------:R-:W-:Y:S01]  /*2240*/  ULDC.64 UR4, c[0x4][0x160] ;  /* 0x0100580000047ab9 */ /* 0x000fe20000000a00 */
[----:B------:R-:W-:Y:S02]  /*2250*/  IMAD.U32 R10, RZ, RZ, UR6 ;  /* 0x00000006ff0a7e24 */ /* 0x000fe4000f8e00ff */
[----:B------:R-:W-:-:S02]  /*2260*/  IMAD.U32 R6, RZ, RZ, UR4 ;  /* 0x00000004ff067e24 */ /* 0x000fc4000f8e00ff */
[----:B------:R-:W-:Y:S02]  /*2270*/  IMAD.U32 R7, RZ, RZ, UR5 ;  /* 0x00000005ff077e24 */ /* 0x000fe4000f8e00ff */
[----:B------:R-:W-:Y:S02]  /*2280*/  IMAD.U32 R11, RZ, RZ, UR7 ;  /* 0x00000007ff0b7e24 */ /* 0x000fe4000f8e00ff */
[----:B------:R-:W-:Y:S02]  /*2290*/  IMAD.MOV.U32 R8, RZ, RZ, 0x4e ;  /* 0x0000004eff087424 */ /* 0x000fe400078e00ff */
[----:B------:R-:W-:Y:S02]  /*22a0*/  IMAD.MOV.U32 R12, RZ, RZ, 0x1 ;  /* 0x00000001ff0c7424 */ /* 0x000fe400078e00ff */
[----:B------:R-:W-:-:S07]  /*22b0*/  IMAD.MOV.U32 R13, RZ, RZ, RZ ;  /* 0x000000ffff0d7224 */ /* 0x000fce00078e00ff */
[----:B------:R-:W-:-:S07]  /*22c0*/  LEPC R20, `(.L_x_35) ;  /* 0x000000001014794e */ /* 0x000fce0000000000 */
[----:B0-----:R-:W-:Y:S05]  /*22d0*/  CALL.ABS.NOINC R2 ;  /* 0x0000000002007343 */ /* 0x001fea0003c00000 */
.L_x_35:
[----:B------:R-:W-:Y:S01]  /*22e0*/  PRMT R0, RZ, 0x7610, R0 ;  /* 0x00007610ff007816 */ /* 0x000fe20000000000 */
[----:B------:R-:W-:Y:S06]  /*22f0*/  BRA `(.L_x_8) ;  /* 0x00000000001c7947 */ /* 0x000fec0003800000 */
.L_x_32:
[----:B------:R-:W2:Y:S02]  /*2300*/  LDG.E.64 R2, desc[UR36][R2.64] ;  /* 0x0000002402027981 */ /* 0x000ea4000c1e1b00 */
[----:B--2---:R-:W0:Y:S02]  /*2310*/  I2F.U64 R0, R2 ;  /* 0x0000000200007312 */ /* 0x004e240000301000 */
[----:B0-----:R-:W-:Y:S01]  /*2320*/  F2FP.BF16.F32.PACK_AB R0, RZ, R0 ;  /* 0x00000000ff00723e */ /* 0x001fe200000010ff */
[----:B------:R-:W-:Y:S06]  /*2330*/  BRA `(.L_x_8) ;  /* 0x00000000000c7947 */ /* 0x000fec0003800000 */
.L_x_31:
[----:B------:R-:W2:Y:S02]  /*2340*/  LDG.E R2, desc[UR36][R2.64] ;  /* 0x0000002402027981 */ /* 0x000ea4000c1e1900 */
[----:B--2---:R-:W-:-:S04]  /*2350*/  I2FP.F32.U32 R0, R2 ;  /* 0x0000000200007245 */ /* 0x004fc80000201000 */
[----:B------:R-:W-:-:S07]  /*2360*/  F2FP.BF16.F32.PACK_AB R0, RZ, R0 ;  /* 0x00000000ff00723e */ /* 0x000fce00000010ff */
.L_x_8:
[----:B------:R-:W0:Y:S01]  /*2370*/  LDC.U8 R4, c[0x0][0x421] ;  /* 0x00010840ff047b82 */ /* 0x000e220000000000 */
[----:B-----5:R-:W-:-:S06]  /*2380*/  IMAD.U32 R0, R0, 0x10000, RZ ;  /* 0x0001000000007824 */ /* 0x020fcc00078e00ff */
[----:B------:R-:W1:Y:S01]  /*2390*/  MUFU.TANH R0, R0 ;  /* 0x0000000000007308 */ /* 0x000e620000002400 */
[----:B0-----:R-:W-:-:S07]  /*23a0*/  PRMT R2, R4, 0x9910, RZ ;  /* 0x0000991004027816 */ /* 0x001fce00000000ff */
[----:B-1----:R0:W1:Y:S01]  /*23b0*/  F2F.BF16.F32 R3, R0 ;  /* 0x0000000000037304 */ /* 0x0020620000202000 */
[----:B------:R-:W-:-:S13]  /*23c0*/  ISETP.GT.AND P0, PT, R2, 0x9, PT ;  /* 0x000000090200780c */ /* 0x000fda0003f04270 */
[----:B0-----:R-:W-:Y:S05]  /*23d0*/  @P0 BRA `(.L_x_36) ;  /* 0x00000004000c0947 */ /* 0x001fea0003800000 */
        /* <DEDUP_REMOVED lines=8> */
[----:B-1----:R-:W-:-:S04]  /*2460*/  IMAD.U32 R0, R3, 0x10000, RZ ;  /* 0x0001000003007824 */ /* 0x002fc800078e00ff */
[----:B------:R-:W0:Y:S02]  /*2470*/  F2I.FTZ.TRUNC.NTZ R3, R0 ;  /* 0x0000000000037305 */ /* 0x000e24000021f100 */
[----:B0-----:R4:W-:Y:S01]  /*2480*/  STG.E.U8 desc[UR36][R16.64], R3 ;  /* 0x0000000310007986 */ /* 0x0019e2000c101124 */
[----:B------:R-:W-:Y:S05]  /*2490*/  BRA `(.L_x_41) ;  /* 0x0000000c00947947 */ /* 0x000fea0003800000 */
.L_x_39:
[----:B-1----:R-:W-:-:S06]  /*24a0*/  IMAD.U32 R3, R3, 0x10000, RZ ;  /* 0x0001000003037824 */ /* 0x002fcc00078e00ff */
[----:B------:R-:W0:Y:S02]  /*24b0*/  F2I.S64.TRUNC R2, R3 ;  /* 0x0000000300027311 */ /* 0x000e24000020d900 */
[----:B0-----:R3:W-:Y:S01]  /*24c0*/  STG.E.U8 desc[UR36][R16.64], R2 ;  /* 0x0000000210007986 */ /* 0x0017e2000c101124 */
[----:B------:R-:W-:Y:S05]  /*24d0*/  BRA `(.L_x_41) ;  /* 0x0000000c00847947 */ /* 0x000fea0003800000 */
.L_x_38:
[----:B------:R-:W-:-:S13]  /*24e0*/  ISETP.NE.AND P0, PT, R2, 0x2, PT ;  /* 0x000000020200780c */ /* 0x000fda0003f05270 */
[----:B------:R-:W-:Y:S05]  /*24f0*/  @!P0 BRA `(.L_x_42) ;  /* 0x0000000000308947 */ /* 0x000fea0003800000 */
[----:B------:R-:W-:-:S13]  /*2500*/  ISETP.NE.AND P0, PT, R2, 0x3, PT ;  /* 0x000000030200780c */ /* 0x000fda0003f05270 */
[----:B------:R-:W-:Y:S05]  /*2510*/  @!P0 BRA `(.L_x_43) ;  /* 0x0000000000188947 */ /* 0x000fea0003800000 */
[----:B------:R-:W-:-:S13]  /*2520*/  ISETP.NE.AND P0, PT, R2, 0x4, PT ;  /* 0x000000040200780c */ /* 0x000fda0003f05270 */
[----:B------:R-:W-:Y:S05]  /*2530*/  @P0 BRA `(.L_x_40) ;  /* 0x0000000c000c0947 */ /* 0x000fea0003800000 */
[----:B-1----:R-:W-:-:S06]  /*2540*/  IMAD.U32 R3, R3, 0x10000, RZ ;  /* 0x0001000003037824 */ /* 0x002fcc00078e00ff */
[----:B------:R-:W0:Y:S02]  /*2550*/  F2I.S64.TRUNC R2, R3 ;  /* 0x0000000300027311 */ /* 0x000e24000020d900 */
[----:B0-----:R0:W-:Y:S01]  /*2560*/  STG.E.64 desc[UR36][R16.64], R2 ;  /* 0x0000000210007986 */ /* 0x0011e2000c101b24 */
[----:B------:R-:W-:Y:S05]  /*2570*/  BRA `(.L_x_41) ;  /* 0x0000000c005c7947 */ /* 0x000fea0003800000 */
.L_x_43:
[----:B-1----:R-:W-:-:S06]  /*2580*/  IMAD.U32 R3, R3, 0x10000, RZ ;  /* 0x0001000003037824 */ /* 0x002fcc00078e00ff */
[----:B------:R-:W0:Y:S02]  /*2590*/  F2I.FTZ.TRUNC.NTZ R3, R3 ;  /* 0x0000000300037305 */ /* 0x000e24000021f100 */
[----:B0-----:R1:W-:Y:S01]  /*25a0*/  STG.E desc[UR36][R16.64], R3 ;  /* 0x0000000310007986 */ /* 0x0013e2000c101924 */
[----:B------:R-:W-:Y:S05]  /*25b0*/  BRA `(.L_x_41) ;  /* 0x0000000c004c7947 */ /* 0x000fea0003800000 */
.L_x_42:
[----:B-1----:R-:W-:-:S06]  /*25c0*/  IMAD.U32 R3, R3, 0x10000, RZ ;  /* 0x0001000003037824 */ /* 0x002fcc00078e00ff */
[----:B------:R-:W0:Y:S02]  /*25d0*/  F2I.FTZ.TRUNC.NTZ R3, R3 ;  /* 0x0000000300037305 */ /* 0x000e24000021f100 */
[----:B0-----:R2:W-:Y:S01]  /*25e0*/  STG.E.U16 desc[UR36][R16.64], R3 ;  /* 0x0000000310007986 */ /* 0x0015e2000c101524 */
[----:B------:R-:W-:Y:S05]  /*25f0*/  BRA `(.L_x_41) ;  /* 0x0000000c003c7947 */ /* 0x000fea0003800000 */
.L_x_37:
[----:B------:R-:W-:-:S13]  /*2600*/  ISETP.GT.AND P0, PT, R2, 0x6, PT ;  /* 0x000000060200780c */ /* 0x000fda0003f04270 */
[----:B------:R-:W-:Y:S05]  /*2610*/  @P0 BRA `(.L_x_44) ;  /* 0x00000000002c0947 */ /* 0x000fea0003800000 */
[----:B------:R-:W-:-:S13]  /*2620*/  ISETP.NE.AND P0, PT, R2, 0x5, PT ;  /* 0x000000050200780c */ /* 0x000fda0003f05270 */
[----:B------:R-:W-:Y:S05]  /*2630*/  @!P0 BRA `(.L_x_45) ;  /* 0x0000000000148947 */ /* 0x000fea0003800000 */
[----:B------:R-:W-:-:S13]  /*2640*/  ISETP.NE.AND P0, PT, R2, 0x6, PT ;  /* 0x000000060200780c */ /* 0x000fda0003f05270 */
[----:B------:R-:W-:Y:S05]  /*2650*/  @P0 BRA `(.L_x_40) ;  /* 0x0000000800c40947 */ /* 0x000fea0003800000 */
[----:B-1----:R-:W-:-:S05]  /*2660*/  IMAD.U32 R3, R3, 0x10000, RZ ;  /* 0x0001000003037824 */ /* 0x002fca00078e00ff */
[----:B------:R0:W-:Y:S01]  /*2670*/  STG.E desc[UR36][R16.64], R3 ;  /* 0x0000000310007986 */ /* 0x0001e2000c101924 */
[----:B------:R-:W-:Y:S05]  /*2680*/  BRA `(.L_x_41) ;  /* 0x0000000c00187947 */ /* 0x000fea0003800000 */
.L_x_45:
[----:B-1----:R-:W-:-:S05]  /*2690*/  IMAD.U32 R0, R3, 0x10000, RZ ;  /* 0x0001000003007824 */ /* 0x002fca00078e00ff */
[----:B------:R-:W-:-:S05]  /*26a0*/  F2FP.F16.F32.PACK_AB R0, RZ, R0 ;  /* 0x00000000ff00723e */ /* 0x000fca00000000ff */
[----:B------:R0:W-:Y:S01]  /*26b0*/  STG.E.U16 desc[UR36][R16.64], R0 ;  /* 0x0000000010007986 */ /* 0x0001e2000c101524 */
[----:B------:R-:W-:Y:S05]  /*26c0*/  BRA `(.L_x_41) ;  /* 0x0000000c00087947 */ /* 0x000fea0003800000 */
.L_x_44:
[----:B------:R-:W-:-:S13]  /*26d0*/  ISETP.NE.AND P0, PT, R2, 0x7, PT ;  /* 0x000000070200780c */ /* 0x000fda0003f05270 */
[----:B------:R-:W-:Y:S05]  /*26e0*/  @!P0 BRA `(.L_x_46) ;  /* 0x0000000000348947 */ /* 0x000fea0003800000 */
[----:B------:R-:W-:-:S13]  /*26f0*/  ISETP.NE.AND P0, PT, R2, 0x8, PT ;  /* 0x000000080200780c */ /* 0x000fda0003f05270 */
[----:B------:R-:W-:Y:S05]  /*2700*/  @!P0 BRA `(.L_x_47) ;  /* 0x0000000000188947 */ /* 0x000fea0003800000 */
[----:B------:R-:W-:-:S13]  /*2710*/  ISETP.NE.AND P0, PT, R2, 0x9, PT ;  /* 0x000000090200780c */ /* 0x000fda0003f05270 */
[----:B------:R-:W-:Y:S05]  /*2720*/  @P0 BRA `(.L_x_40) ;  /* 0x0000000800900947 */ /* 0x000fea0003800000 */
[----:B-1----:R-:W-:Y:S02]  /*2730*/  IMAD.U32 R2, R3, 0x10000, RZ ;  /* 0x0001000003027824 */ /* 0x002fe400078e00ff */
[----:B------:R-:W-:-:S05]  /*2740*/  IMAD.MOV.U32 R3, RZ, RZ, RZ ;  /* 0x000000ffff037224 */ /* 0x000fca00078e00ff */
[----:B------:R0:W-:Y:S01]  /*2750*/  STG.E.64 desc[UR36][R16.64], R2 ;  /* 0x0000000210007986 */ /* 0x0001e2000c101b24 */
[----:B------:R-:W-:Y:S05]  /*2760*/  BRA `(.L_x_41) ;  /* 0x0000000800e07947 */ /* 0x000fea0003800000 */
.L_x_47:
[----:B-1----:R-:W-:-:S05]  /*2770*/  IMAD.U32 R3, R3, 0x10000, RZ ;  /* 0x0001000003037824 */ /* 0x002fca00078e00ff */
[----:B------:R-:W-:-:S04]  /*2780*/  F2FP.F16.F32.PACK_AB R3, RZ, R3 ;  /* 0x00000003ff03723e */ /* 0x000fc800000000ff */
[----:B------:R-:W-:-:S05]  /*2790*/  PRMT R3, R3, 0x5410, RZ ;  /* 0x0000541003037816 */ /* 0x000fca00000000ff */
[----:B------:R0:W-:Y:S01]  /*27a0*/  STG.E desc[UR36][R16.64], R3 ;  /* 0x0000000310007986 */ /* 0x0001e2000c101924 */
[----:B------:R-:W-:Y:S05]  /*27b0*/  BRA `(.L_x_41) ;  /* 0x0000000800cc7947 */ /* 0x000fea0003800000 */
.L_x_46:
[----:B-1----:R-:W-:-:S04]  /*27c0*/  IMAD.U32 R2, R3, 0x10000, RZ ;  /* 0x0001000003027824 */ /* 0x002fc800078e00ff */
[----:B------:R-:W-:-:S06]  /*27d0*/  FMUL.FTZ R2, R2, 1 ;  /* 0x3f80000002027820 */ /* 0x000fcc0000410000 */
[----:B------:R-:W0:Y:S02]  /*27e0*/  F2F.F64.F32 R2, R2 ;  /* 0x0000000200027310 */ /* 0x000e240000201800 */
[----:B0-----:R0:W-:Y:S01]  /*27f0*/  STG.E.64 desc[UR36][R16.64], R2 ;  /* 0x0000000210007986 */ /* 0x0011e2000c101b24 */
[----:B------:R-:W-:Y:S05]  /*2800*/  BRA `(.L_x_41) ;  /* 0x0000000800b87947 */ /* 0x000fea0003800000 */
.L_x_36:
        /* <DEDUP_REMOVED lines=8> */
[----:B-1----:R-:W-:-:S05]  /*2890*/  IMAD.U32 R3, R3, 0x10000, RZ ;  /* 0x0001000003037824 */ /* 0x002fca00078e00ff */
[----:B------:R-:W-:-:S04]  /*28a0*/  FSETP.NEU.FTZ.AND P0, PT, R3, RZ, PT ;  /* 0x000000ff0300720b */ /* 0x000fc80003f1d000 */
[----:B------:R-:W-:-:S05]  /*28b0*/  SEL R3, RZ, 0x1, !P0 ;  /* 0x00000001ff037807 */ /* 0x000fca0004000000 */
[----:B------:R0:W-:Y:S01]  /*28c0*/  STG.E.U8 desc[UR36][R16.64], R3 ;  /* 0x0000000310007986 */ /* 0x0001e2000c101124 */
[----:B------:R-:W-:Y:S05]  /*28d0*/  BRA `(.L_x_41) ;  /* 0x0000000800847947 */ /* 0x000fea0003800000 */
.L_x_50:
[----:B-1----:R-:W-:Y:S01]  /*28e0*/  IMAD.U32 R3, R3, 0x10000, RZ ;  /* 0x0001000003037824 */ /* 0x002fe200078e00ff */
[----:B------:R-:W-:-:S03]  /*28f0*/  CS2R R6, SRZ ;  /* 0x0000000000067805 */ /* 0x000fc6000001ff00 */
[----:B------:R-:W-:-:S04]  /*2900*/  FMUL.FTZ R3, R3, 1 ;  /* 0x3f80000003037820 */ /* 0x000fc80000410000 */
[----:B------:R-:W0:Y:S02]  /*2910*/  F2F.F64.F32 R4, R3 ;  /* 0x0000000300047310 */ /* 0x000e240000201800 */
[----:B0-----:R0:W-:Y:S01]  /*2920*/  STG.E.128 desc[UR36][R16.64], R4 ;  /* 0x0000000410007986 */ /* 0x0011e2000c101d24 */
[----:B------:R-:W-:Y:S05]  /*2930*/  BRA `(.L_x_41) ;  /* 0x00000008006c7947 */ /* 0x000fea0003800000 */
.L_x_49:
[----:B------:R-:W-:-:S13]  /*2940*/  ISETP.NE.AND P0, PT, R2, 0xf, PT ;  /* 0x0000000f0200780c */ /* 0x000fda0003f05270 */
[----:B------:R-:W-:Y:S05]  /*2950*/  @!P0 BRA `(.L_x_51) ;  /* 0x0000000000b48947 */ /* 0x000fea0003800000 */
[----:B------:R-:W-:-:S13]  /*2960*/  ISETP.NE.AND P0, PT, R2, 0x17, PT ;  /* 0x000000170200780c */ /* 0x000fda0003f05270 */
[----:B------:R-:W-:Y:S05]  /*2970*/  @!P0 BRA `(.L_x_52) ;  /* 0x0000000000548947 */ /* 0x000fea0003800000 */
[----:B------:R-:W-:-:S13]  /*2980*/  ISETP.NE.AND P0, PT, R2, 0x18, PT ;  /* 0x000000180200780c */ /* 0x000fda0003f05270 */
[----:B------:R-:W-:Y:S05]  /*2990*/  @P0 BRA `(.L_x_40) ;  /* 0x0000000400f40947 */ /* 0x000fea0003800000 */
[----:B-1----:R-:W-:Y:S01]  /*29a0*/  IMAD.U32 R5, R3, 0x10000, RZ ;  /* 0x0001000003057824 */ /* 0x002fe200078e00ff */
[----:B------:R-:W-:Y:S04]  /*29b0*/  BSSY B0, `(.L_x_53) ;  /* 0x000000e000007945 */ /* 0x000fe80003800000 */
[C---:B------:R-:W-:Y:S02]  /*29c0*/  LOP3.LUT R2, R5.reuse, 0x7fffffff, RZ, 0xc0, !PT ;  /* 0x7fffffff05027812 */ /* 0x040fe400078ec0ff */
[----:B------:R-:W-:Y:S02]  /*29d0*/  LOP3.LUT R0, R5, 0x80000000, RZ, 0xc0, !PT ;  /* 0x8000000005007812 */ /* 0x000fe400078ec0ff */
[----:B------:R-:W-:Y:S02]  /*29e0*/  ISETP.GT.U32.AND P0, PT, R2, 0x43efffff, PT ;  /* 0x43efffff0200780c */ /* 0x000fe40003f04070 */
[----:B------:R-:W-:Y:S01]  /*29f0*/  SHF.R.U32.HI R3, RZ, 0x18, R0 ;  /* 0x00000018ff037819 */ /* 0x000fe20000011600 */
[----:B------:R-:W-:-:S10]  /*2a00*/  IMAD.MOV.U32 R0, RZ, RZ, 0x7f ;  /* 0x0000007fff007424 */ /* 0x000fd400078e00ff */
[----:B------:R-:W-:Y:S05]  /*2a10*/  @P0 BRA `(.L_x_54) ;  /* 0x00000000001c0947 */ /* 0x000fea0003800000 */
[----:B------:R-:W-:-:S13]  /*2a20*/  ISETP.GE.U32.AND P0, PT, R2, 0x3c800000, PT ;  /* 0x3c8000000200780c */ /* 0x000fda0003f06070 */
[----:B------:R-:W-:Y:S01]  /*2a30*/  @P0 SHF.R.U32.HI R0, RZ, 0x14, R5 ;  /* 0x00000014ff000819 */ /* 0x000fe20000011605 */
[----:B------:R-:W-:-:S03]  /*2a40*/  @!P0 FADD.FTZ R2, R2, 16384 ;  /* 0x4680000002028421 */ /* 0x000fc60000010000 */
[----:B------:R-:W-:-:S04]  /*2a50*/  @P0 LOP3.LUT R0, R0, 0x1, RZ, 0xc0, !PT ;  /* 0x0000000100000812 */ /* 0x000fc800078ec0ff */
[----:B------:R-:W-:-:S04]  /*2a60*/  @P0 IADD3 R0, R5, 0x407ffff, R0 ;  /* 0x0407ffff05000810 */ /* 0x000fc80007ffe000 */
[----:B------:R-:W-:Y:S01]  /*2a70*/  @P0 SHF.R.U32.HI R0, RZ, 0x14, R0 ;  /* 0x00000014ff000819 */ /* 0x000fe20000011600 */
[----:B------:R-:W-:-:S07]  /*2a80*/  @!P0 VIADD R0, R2, 0xb9800000 ;  /* 0xb980000002008836 */ /* 0x000fce0000000000 */
.L_x_54:
[----:B------:R-:W-:Y:S05]  /*2a90*/  BSYNC B0 ;  /* 0x0000000000007941 */ /* 0x000fea0003800000 */
.L_x_53:
[----:B------:R-:W-:-:S05]  /*2aa0*/  LOP3.LUT R3, R0, R3, RZ, 0xfc, !PT ;  /* 0x0000000300037212 */ /* 0x000fca00078efcff */
[----:B------:R0:W-:Y:S01]  /*2ab0*/  STG.E.U8 desc[UR36][R16.64], R3 ;  /* 0x0000000310007986 */ /* 0x0001e2000c101124 */
[----:B------:R-:W-:Y:S05]  /*2ac0*/  BRA `(.L_x_41) ;  /* 0x0000000800087947 */ /* 0x000fea0003800000 */
.L_x_52:
[----:B-1----:R-:W-:Y:S01]  /*2ad0*/  IMAD.U32 R3, R3, 0x10000, RZ ;  /* 0x0001000003037824 */ /* 0x002fe200078e00ff */
[----:B------:R-:W-:Y:S04]  /*2ae0*/  BSSY B0, `(.L_x_55) ;  /* 0x000000f000007945 */ /* 0x000fe80003800000 */
[----:B------:R-:W-:-:S04]  /*2af0*/  LOP3.LUT R2, R3, 0x7fffffff, RZ, 0xc0, !PT ;  /* 0x7fffffff03027812 */ /* 0x000fc800078ec0ff */
[----:B------:R-:W-:-:S13]  /*2b00*/  ISETP.GT.U32.AND P0, PT, R2, 0x477fffff, PT ;  /* 0x477fffff0200780c */ /* 0x000fda0003f04070 */
[----:B------:R-:W-:Y:S05]  /*2b10*/  @P0 BRA `(.L_x_56) ;  /* 0x0000000000200947 */ /* 0x000fea0003800000 */
[----:B------:R-:W-:-:S13]  /*2b20*/  ISETP.GE.U32.AND P0, PT, R2, 0x38800000, PT ;  /* 0x388000000200780c */ /* 0x000fda0003f06070 */
[----:B------:R-:W-:Y:S01]  /*2b30*/  @P0 SHF.R.U32.HI R0, RZ, 0x15, R3 ;  /* 0x00000015ff000819 */ /* 0x000fe20000011603 */
[----:B------:R-:W-:-:S03]  /*2b40*/  @!P0 FADD.FTZ R2, R2, 128 ;  /* 0x4300000002028421 */ /* 0x000fc60000010000 */
[----:B------:R-:W-:-:S04]  /*2b50*/  @P0 LOP3.LUT R0, R0, 0x1, RZ, 0xc0, !PT ;  /* 0x0000000100000812 */ /* 0x000fc800078ec0ff */
[----:B------:R-:W-:-:S04]  /*2b60*/  @P0 IADD3 R0, R3, 0x80fffff, R0 ;  /* 0x080fffff03000810 */ /* 0x000fc80007ffe000 */
[----:B------:R-:W-:Y:S01]  /*2b70*/  @P0 SHF.R.U32.HI R0, RZ, 0x15, R0 ;  /* 0x00000015ff000819 */ /* 0x000fe20000011600 */
[----:B------:R-:W-:Y:S01]  /*2b80*/  @!P0 VIADD R0, R2, 0xbd000000 ;  /* 0xbd00000002008836 */ /* 0x000fe20000000000 */
[----:B------:R-:W-:Y:S06]  /*2b90*/  BRA `(.L_x_57) ;  /* 0x00000000000c7947 */ /* 0x000fec0003800000 */
.L_x_56:
[----:B------:R-:W-:Y:S01]  /*2ba0*/  IMAD.MOV.U32 R0, RZ, RZ, 0x7f ;  /* 0x0000007fff007424 */ /* 0x000fe200078e00ff */
[----:B------:R-:W-:-:S04]  /*2bb0*/  ISETP.GT.U32.AND P0, PT, R2, 0x7f800000, PT ;  /* 0x7f8000000200780c */ /* 0x000fc80003f04070 */
[----:B------:R-:W-:-:S09]  /*2bc0*/  SEL R0, R0, 0x7c, P0 ;  /* 0x0000007c00007807 */ /* 0x000fd20000000000 */
.L_x_57:
[----:B------:R-:W-:Y:S05]  /*2bd0*/  BSYNC B0 ;  /* 0x0000000000007941 */ /* 0x000fea0003800000 */
.L_x_55:
[----:B------:R-:W-:-:S04]  /*2be0*/  LOP3.LUT R2, R3, 0x80000000, RZ, 0xc0, !PT ;  /* 0x8000000003027812 */ /* 0x000fc800078ec0ff */
[----:B------:R-:W-:-:S04]  /*2bf0*/  SHF.R.U32.HI R3, RZ, 0x18, R2 ;  /* 0x00000018ff037819 */ /* 0x000fc80000011602 */
[----:B------:R-:W-:-:S05]  /*2c00*/  LOP3.LUT R3, R0, R3, RZ, 0xfc, !PT ;  /* 0x0000000300037212 */ /* 0x000fca00078efcff */
[----:B------:R0:W-:Y:S01]  /*2c10*/  STG.E.U8 desc[UR36][R16.64], R3 ;  /* 0x0000000310007986 */ /* 0x0001e2000c101124 */
[----:B------:R-:W-:Y:S05]  /*2c20*/  BRA `(.L_x_41) ;  /* 0x0000000400b07947 */ /* 0x000fea0003800000 */
.L_x_51:
[----:B-1----:R0:W-:Y:S01]  /*2c30*/  STG.E.U16 desc[UR36][R16.64], R3 ;  /* 0x0000000310007986 */ /* 0x0021e2000c101524 */
[----:B------:R-:W-:Y:S05]  /*2c40*/  BRA `(.L_x_41) ;  /* 0x0000000400a87947 */ /* 0x000fea0003800000 */
.L_x_48:
        /* <DEDUP_REMOVED lines=8> */
[----:B-1----:R-:W-:-:S06]  /*2cd0*/  IMAD.U32 R3, R3, 0x10000, RZ ;  /* 0x0001000003037824 */ /* 0x002fcc00078e00ff */
[----:B------:R-:W0:Y:S02]  /*2ce0*/  F2I.FTZ.U32.TRUNC.NTZ R3, R3 ;  /* 0x0000000300037305 */ /* 0x000e24000021f000 */
[----:B0-----:R0:W-:Y:S01]  /*2cf0*/  STG.E.U16 desc[UR36][R16.64], R3 ;  /* 0x0000000310007986 */ /* 0x0011e2000c101524 */
[----:B------:R-:W-:Y:S05]  /*2d00*/  BRA `(.L_x_41) ;  /* 0x0000000400787947 */ /* 0x000fea0003800000 */
.L_x_60:
[----:B-1----:R-:W-:Y:S01]  /*2d10*/  IMAD.U32 R3, R3, 0x10000, RZ ;  /* 0x0001000003037824 */ /* 0x002fe200078e00ff */
[----:B------:R-:W-:Y:S01]  /*2d20*/  BSSY B0, `(.L_x_61) ;  /* 0x0000014000007945 */ /* 0x000fe20003800000 */
[----:B------:R-:W-:-:S03]  /*2d30*/  IMAD.MOV.U32 R8, RZ, RZ, 0x80 ;  /* 0x00000080ff087424 */ /* 0x000fc600078e00ff */
[----:B------:R-:W-:-:S04]  /*2d40*/  LOP3.LUT R2, R3, 0x7fffffff, RZ, 0xc0, !PT ;  /* 0x7fffffff03027812 */ /* 0x000fc800078ec0ff */
[----:B------:R-:W-:-:S13]  /*2d50*/  ISETP.GT.U32.AND P0, PT, R2, 0x437fffff, PT ;  /* 0x437fffff0200780c */ /* 0x000fda0003f04070 */
[----:B------:R-:W-:Y:S05]  /*2d60*/  @P0 BRA `(.L_x_62) ;  /* 0x00000000003c0947 */ /* 0x000fea0003800000 */
[----:B------:R-:W-:-:S13]  /*2d70*/  ISETP.GE.U32.AND P0, PT, R2, 0x3c000000, PT ;  /* 0x3c0000000200780c */ /* 0x000fda0003f06070 */
[----:B------:R-:W-:-:S04]  /*2d80*/  @P0 SHF.R.U32.HI R0, RZ, 0x14, R3 ;  /* 0x00000014ff000819 */ /* 0x000fc80000011603 */
[----:B------:R-:W-:-:S04]  /*2d90*/  @P0 LOP3.LUT R0, R0, 0x1, RZ, 0xc0, !PT ;  /* 0x0000000100000812 */ /* 0x000fc800078ec0ff */
[----:B------:R-:W-:-:S04]  /*2da0*/  @P0 IADD3 R0, R3, 0x487ffff, R0 ;  /* 0x0487ffff03000810 */ /* 0x000fc80007ffe000 */
[----:B------:R-:W-:-:S04]  /*2db0*/  @P0 SHF.R.U32.HI R0, RZ, 0x14, R0 ;  /* 0x00000014ff000819 */ /* 0x000fc80000011600 */
[----:B------:R-:W-:Y:S01]  /*2dc0*/  @P0 LOP3.LUT R0, R0, 0xff, RZ, 0xc0, !PT ;  /* 0x000000ff00000812 */ /* 0x000fe200078ec0ff */
[----:B------:R-:W-:Y:S06]  /*2dd0*/  @P0 BRA `(.L_x_63) ;  /* 0x0000000000100947 */ /* 0x000fec0003800000 */
[----:B------:R-:W-:Y:S01]  /*2de0*/  FADD.FTZ R0, R2, 8192 ;  /* 0x4600000002007421 */ /* 0x000fe20000010000 */
[----:B------:R-:W-:-:S04]  /*2df0*/  PRMT R8, RZ, 0x7610, R8 ;  /* 0x00007610ff087816 */ /* 0x000fc80000000008 */
[----:B------:R-:W-:-:S13]  /*2e00*/  LOP3.LUT P0, R0, R0, 0xff, RZ, 0xc0, !PT ;  /* 0x000000ff00007812 */ /* 0x000fda000780c0ff */
[----:B------:R-:W-:Y:S05]  /*2e10*/  @!P0 BRA `(.L_x_62) ;  /* 0x0000000000108947 */ /* 0x000fea0003800000 */
.L_x_63:
[----:B------:R-:W-:-:S04]  /*2e20*/  LOP3.LUT R2, R3, 0x80000000, RZ, 0xc0, !PT ;  /* 0x8000000003027812 */ /* 0x000fc800078ec0ff */
[----:B------:R-:W-:-:S04]  /*2e30*/  SHF.R.U32.HI R3, RZ, 0x18, R2 ;  /* 0x00000018ff037819 */ /* 0x000fc80000011602 */
[----:B------:R-:W-:-:S04]  /*2e40*/  LOP3.LUT R0, R0, R3, RZ, 0xfc, !PT ;  /* 0x0000000300007212 */ /* 0x000fc800078efcff */
[----:B------:R-:W-:-:S07]  /*2e50*/  PRMT R8, R0, 0x7610, R8 ;  /* 0x0000761000087816 */ /* 0x000fce0000000008 */
.L_x_62:
[----:B------:R-:W-:Y:S05]  /*2e60*/  BSYNC B0 ;  /* 0x0000000000007941 */ /* 0x000fea0003800000 */
.L_x_61:
[----:B------:R0:W-:Y:S01]  /*2e70*/  STG.E.U8 desc[UR36][R16.64], R8 ;  /* 0x0000000810007986 */ /* 0x0001e2000c101124 */
[----:B------:R-:W-:Y:S05]  /*2e80*/  BRA `(.L_x_41) ;  /* 0x0000000400187947 */ /* 0x000fea0003800000 */
.L_x_59:
        /* <DEDUP_REMOVED lines=17> */
.L_x_66:
[----:B------:R-:W-:-:S04]  /*2fa0*/  LOP3.LUT R2, R3, 0x80000000, RZ, 0xc0, !PT ;  /* 0x8000000003027812 */ /* 0x000fc800078ec0ff */
[----:B------:R-:W-:-:S04]  /*2fb0*/  SHF.R.U32.HI R3, RZ, 0x18, R2 ;  /* 0x00000018ff037819 */ /* 0x000fc80000011602 */
[----:B------:R-:W-:-:S04]  /*2fc0*/  LOP3.LUT R0, R0, R3, RZ, 0xfc, !PT ;  /* 0x0000000300007212 */ /* 0x000fc800078efcff */
[----:B------:R-:W-:-:S07]  /*2fd0*/  PRMT R8, R0, 0x7610, R8 ;  /* 0x0000761000087816 */ /* 0x000fce0000000008 */
.L_x_65:
[----:B------:R-:W-:Y:S05]  /*2fe0*/  BSYNC B0 ;  /* 0x0000000000007941 */ /* 0x000fea0003800000 */
.L_x_64:
[----:B------:R0:W-:Y:S01]  /*2ff0*/  STG.E.U8 desc[UR36][R16.64], R8 ;  /* 0x0000000810007986 */ /* 0x0001e2000c101124 */
[----:B------:R-:W-:Y:S05]  /*3000*/  BRA `(.L_x_41) ;  /* 0x0000000000b87947 */ /* 0x000fea0003800000 */
.L_x_58:
[----:B------:R-:W-:-:S13]  /*3010*/  ISETP.NE.AND P0, PT, R2, 0x1c, PT ;  /* 0x0000001c0200780c */ /* 0x000fda0003f05270 */
[----:B------:R-:W-:Y:S05]  /*3020*/  @!P0 BRA `(.L_x_67) ;  /* 0x0000000000a48947 */ /* 0x000fea0003800000 */
[----:B------:R-:W-:-:S13]  /*3030*/  ISETP.NE.AND P0, PT, R2, 0x1d, PT ;  /* 0x0000001d0200780c */ /* 0x000fda0003f05270 */
[----:B------:R-:W-:Y:S05]  /*3040*/  @!P0 BRA `(.L_x_68) ;  /* 0x00000000008c8947 */ /* 0x000fea0003800000 */
[----:B------:R-:W-:-:S13]  /*3050*/  ISETP.NE.AND P0, PT, R2, 0x2c, PT ;  /* 0x0000002c0200780c */ /* 0x000fda0003f05270 */
[----:B------:R-:W-:Y:S05]  /*3060*/  @P0 BRA `(.L_x_40) ;  /* 0x0000000000400947 */ /* 0x000fea0003800000 */
[----:B-1----:R-:W-:-:S05]  /*3070*/  IMAD.U32 R3, R3, 0x10000, RZ ;  /* 0x0001000003037824 */ /* 0x002fca00078e00ff */
[----:B------:R-:W-:-:S04]  /*3080*/  SHF.R.U32.HI R4, RZ, 0x17, R3 ;  /* 0x00000017ff047819 */ /* 0x000fc80000011603 */
[----:B------:R-:W-:-:S04]  /*3090*/  LOP3.LUT R2, R4, 0xff, RZ, 0xc0, !PT ;  /* 0x000000ff04027812 */ /* 0x000fc800078ec0ff */
[----:B------:R-:W-:-:S13]  /*30a0*/  ISETP.NE.AND P1, PT, R2, 0xff, PT ;  /* 0x000000ff0200780c */ /* 0x000fda0003f25270 */
[--C-:B------:R-:W-:Y:S02]  /*30b0*/  @P1 SHF.R.U32.HI R0, RZ, 0x16, R3.reuse ;  /* 0x00000016ff001819 */ /* 0x100fe40000011603 */
[----:B------:R-:W-:Y:S01]  /*30c0*/  @P1 LOP3.LUT P0, RZ, R2, 0x3fffff, R3, 0xf8, !PT ;  /* 0x003fffff02ff1812 */ /* 0x000fe2000780f803 */
[----:B------:R-:W-:Y:S01]  /*30d0*/  IMAD.MOV.U32 R3, RZ, RZ, 0xff ;  /* 0x000000ffff037424 */ /* 0x000fe200078e00ff */
[----:B------:R-:W-:-:S04]  /*30e0*/  @P1 LOP3.LUT R0, R0, 0x1, RZ, 0xc0, !PT ;  /* 0x0000000100001812 */ /* 0x000fc800078ec0ff */
[----:B------:R-:W-:Y:S01]  /*30f0*/  @P1 ISETP.EQ.U32.AND P2, PT, R0, 0x1, P0 ;  /* 0x000000010000180c */ /* 0x000fe20000742070 */
[----:B------:R-:W-:Y:S01]  /*3100*/  @P1 VIADD R0, R4, 0x1 ;  /* 0x0000000104001836 */ /* 0x000fe20000000000 */
[----:B------:R-:W-:Y:S02]  /*3110*/  PLOP3.LUT P0, PT, PT, PT, PT, 0x80, 0x0 ;  /* 0x000000000000781c */ /* 0x000fe40003f0f070 */
[----:B------:R-:W-:-:S13]  /*3120*/  @P1 PLOP3.LUT P0, PT, P2, PT, PT, 0x80, 0x0 ;  /* 0x000000000000181c */ /* 0x000fda000170f070 */
[----:B------:R-:W-:-:S04]  /*3130*/  @!P0 IMAD.MOV R0, RZ, RZ, R4 ;  /* 0x000000ffff008224 */ /* 0x000fc800078e0204 */
[----:B------:R-:W-:-:S05]  /*3140*/  @P1 IMAD.MOV.U32 R3, RZ, RZ, R0 ;  /* 0x000000ffff031224 */ /* 0x000fca00078e0000 */
[----:B------:R0:W-:Y:S01]  /*3150*/  STG.E.U8 desc[UR36][R16.64], R3 ;  /* 0x0000000310007986 */ /* 0x0001e2000c101124 */
[----:B------:R-:W-:Y:S05]  /*3160*/  BRA `(.L_x_41) ;  /* 0x0000000000607947 */ /* 0x000fea0003800000 */
.L_x_40:
[----:B------:R-:W-:Y:S01]  /*3170*/  MOV R2, 0x0 ;  /* 0x0000000000027802 */ /* 0x000fe20000000f00 */
[----:B------:R-:W-:Y:S01]  /*3180*/  ULDC.64 UR4, c[0x4][0x158] ;  /* 0x0100560000047ab9 */ /* 0x000fe20000000a00 */
[----:B------:R-:W-:Y:S01]  /*3190*/  ULDC.64 UR6, c[0x4][0x160] ;  /* 0x0100580000067ab9 */ /* 0x000fe20000000a00 */
[----:B------:R-:W-:Y:S02]  /*31a0*/  IMAD.U32 R4, RZ, RZ, UR4 ;  /* 0x00000004ff047e24 */ /* 0x000fe4000f8e00ff */
[----:B------:R-:W-:Y:S01]  /*31b0*/  IMAD.U32 R5, RZ, RZ, UR5 ;  /* 0x00000005ff057e24 */ /* 0x000fe2000f8e00ff */
[----:B-1----:R-:W0:Y:S01]  /*31c0*/  LDC.64 R2, c[0x4][R2] ;  /* 0x0100000002027b82 */ /* 0x002e220000000a00 */
        /* <DEDUP_REMOVED lines=10> */
.L_x_69:
[----:B------:R-:W-:Y:S05]  /*3270*/  BRA `(.L_x_41) ;  /* 0x00000000001c7947 */ /* 0x000fea0003800000 */
.L_x_68:
[----:B-1----:R-:W-:-:S06]  /*3280*/  IMAD.U32 R3, R3, 0x10000, RZ ;  /* 0x0001000003037824 */ /* 0x002fcc00078e00ff */
[----:B------:R-:W0:Y:S02]  /*3290*/  F2I.U64.TRUNC R2, R3 ;  /* 0x0000000300027311 */ /* 0x000e24000020d800 */
[----:B0-----:R0:W-:Y:S01]  /*32a0*/  STG.E.64 desc[UR36][R16.64], R2 ;  /* 0x0000000210007986 */ /* 0x0011e2000c101b24 */
[----:B------:R-:W-:Y:S05]  /*32b0*/  BRA `(.L_x_41) ;  /* 0x00000000000c7947 */ /* 0x000fea0003800000 */
.L_x_67:
[----:B-1----:R-:W-:-:S06]  /*32c0*/  IMAD.U32 R3, R3, 0x10000, RZ ;  /* 0x0001000003037824 */ /* 0x002fcc00078e00ff */
[----:B------:R-:W0:Y:S02]  /*32d0*/  F2I.FTZ.U32.TRUNC.NTZ R3, R3 ;  /* 0x0000000300037305 */ /* 0x000e24000021f000 */
[----:B0-----:R0:W-:Y:S02]  /*32e0*/  STG.E desc[UR36][R16.64], R3 ;  /* 0x0000000310007986 */ /* 0x0011e4000c101924 */
.L_x_41:
[----:B------:R-:W-:-:S04]  /*32f0*/  IMAD R18, R23, 0x200, R18 ;  /* 0x0000020017127824 */ /* 0x000fc800078e0212 */
[----:B------:R-:W-:-:S07]  /*3300*/  VIADD R19, R18, 0x80 ;  /* 0x0000008012137836 */ /* 0x000fce0000000000 */
.L_x_1:
[----:B------:R-:W-:Y:S05]  /*3310*/  BSYNC B6 ;  /* 0x0000000000067941 */ /* 0x000fea0003800000 */
.L_x_0:
[----:B------:R-:W-:Y:S01]  /*3320*/  ULDC UR4, c[0x0][0x210] ;  /* 0x0000840000047ab9 */ /* 0x000fe20000000800 */
[----:B------:R-:W-:Y:S01]  /*3330*/  BSSY B6, `(.L_x_70) ;  /* 0x0000329000067945 */ /* 0x000fe20003800000 */
[----:B------:R-:W-:-:S13]  /*3340*/  ISETP.GE.AND P0, PT, R19, UR4, PT ;  /* 0x0000000413007c0c */ /* 0x000fda000bf06270 */
[----:B------:R-:W-:Y:S05]  /*3350*/  @P0 BRA `(.L_x_71) ;  /* 0x0000003000980947 */ /* 0x000fea0003800000 */
[----:B0-----:R-:W0:Y:S01]  /*3360*/  LDC R6, c[0x0][0x218] ;  /* 0x00008600ff067b82 */ /* 0x001e220000000800 */
[----:B------:R-:W-:Y:S02]  /*3370*/  IMAD.MOV.U32 R0, RZ, RZ, RZ ;  /* 0x000000ffff007224 */ /* 0x000fe400078e00ff */
[----:B-1234-:R-:W-:Y:S01]  /*3380*/  IMAD.MOV.U32 R16, RZ, RZ, RZ ;  /* 0x000000ffff107224 */ /* 0x01efe200078e00ff */
[----:B0-----:R-:W-:-:S13]  /*3390*/  ISETP.NE.AND P0, PT, R6, RZ, PT ;  /* 0x000000ff0600720c */ /* 0x001fda0003f05270 */
[----:B------:R-:W-:Y:S05]  /*33a0*/  @!P0 BRA `(.L_x_72) ;  /* 0x0000001000a88947 */ /* 0x000fea0003800000 */
        /* <DEDUP_REMOVED lines=298> */
.L_x_72:
        /* <DEDUP_REMOVED lines=22> */
.L_x_76:
[----:B------:R-:W2:Y:S02]  /*47b0*/  LDG.E.U8 R2, desc[UR36][R2.64] ;  /* 0x0000002402027981 */ /* 0x000ea4000c1e1100 */
[----:B--2---:R-:W-:-:S04]  /*47c0*/  I2FP.F32.U32 R0, R2 ;  /* 0x0000000200007245 */ /* 0x004fc80000201000 */
[----:B------:R-:W-:Y:S01]  /*47d0*/  F2FP.BF16.F32.PACK_AB R0, RZ, R0 ;  /* 0x00000000ff00723e */ /* 0x000fe200000010ff */
[----:B------:R-:W-:Y:S06]  /*47e0*/  BRA `(.L_x_78) ;  /* 0x0000000c00907947 */ /* 0x000fec0003800000 */
.L_x_75:
        /* <DEDUP_REMOVED lines=10> */
.L_x_80:
[----:B------:R-:W2:Y:S02]  /*4890*/  LDG.E R2, desc[UR36][R2.64] ;  /* 0x0000002402027981 */ /* 0x000ea4000c1e1900 */
[----:B--2---:R-:W-:-:S04]  /*48a0*/  I2FP.F32.S32 R0, R2 ;  /* 0x0000000200007245 */ /* 0x004fc80000201400 */
[----:B------:R-:W-:Y:S01]  /*48b0*/  F2FP.BF16.F32.PACK_AB R0, RZ, R0 ;  /* 0x00000000ff00723e */ /* 0x000fe200000010ff */
[----:B------:R-:W-:Y:S06]  /*48c0*/  BRA `(.L_x_78) ;  /* 0x0000000c00587947 */ /* 0x000fec0003800000 */
.L_x_79:
[----:B------:R-:W2:Y:S02]  /*48d0*/  LDG.E.U16 R2, desc[UR36][R2.64] ;  /* 0x0000002402027981 */ /* 0x000ea4000c1e1500 */
[----:B--2---:R-:W0:Y:S02]  /*48e0*/  I2F.S16 R0, R2 ;  /* 0x0000000200007306 */ /* 0x004e240000101400 */
[----:B0-----:R-:W-:Y:S01]  /*48f0*/  F2FP.BF16.F32.PACK_AB R0, RZ, R0 ;  /* 0x00000000ff00723e */ /* 0x001fe200000010ff */
[----:B------:R-:W-:Y:S06]  /*4900*/  BRA `(.L_x_78) ;  /* 0x0000000c00487947 */ /* 0x000fec0003800000 */
.L_x_74:
        /* <DEDUP_REMOVED lines=9> */
.L_x_82:
[----:B------:R-:W2:Y:S02]  /*49a0*/  LDG.E.U16 R0, desc[UR36][R2.64] ;  /* 0x0000002402007981 */ /* 0x000ea4000c1e1500 */
[----:B--2---:R-:W-:-:S05]  /*49b0*/  HADD2.F32 R0, -RZ, R0.H0_H0 ;  /* 0x20000000ff007230 */ /* 0x004fca0000004100 */
[----:B------:R-:W-:Y:S01]  /*49c0*/  F2FP.BF16.F32.PACK_AB R0, RZ, R0 ;  /* 0x00000000ff00723e */ /* 0x000fe200000010ff */
[----:B------:R-:W-:Y:S06]  /*49d0*/  BRA `(.L_x_78) ;  /* 0x0000000c00147947 */ /* 0x000fec0003800000 */
.L_x_81:
        /* <DEDUP_REMOVED lines=9> */
.L_x_84:
[----:B------:R-:W2:Y:S02]  /*4a70*/  LDG.E.U16 R2, desc[UR36][R2.64] ;  /* 0x0000002402027981 */ /* 0x000ea4000c1e1500 */
[----:B--2---:R-:W-:-:S05]  /*4a80*/  HADD2.F32 R0, -RZ, R2.H0_H0 ;  /* 0x20000002ff007230 */ /* 0x004fca0000004100 */
[----:B------:R-:W-:Y:S01]  /*4a90*/  F2FP.BF16.F32.PACK_AB R0, RZ, R0 ;  /* 0x00000000ff00723e */ /* 0x000fe200000010ff */
[----:B------:R-:W-:Y:S06]  /*4aa0*/  BRA `(.L_x_78) ;  /* 0x0000000800e07947 */ /* 0x000fec0003800000 */
.L_x_83:
        /* <DEDUP_REMOVED lines=8> */
.L_x_73:
        /* <DEDUP_REMOVED lines=13> */
.L_x_87:
        /* <DEDUP_REMOVED lines=8> */
.L_x_86:
        /* <DEDUP_REMOVED lines=28> */
.L_x_89:
        /* <DEDUP_REMOVED lines=15> */
.L_x_88:
[----:B------:R0:W5:Y:S01]  /*4f30*/  LDG.E.U16 R0, desc[UR36][R2.64] ;  /* 0x0000002402007981 */ /* 0x000162000c1e1500 */
[----:B------:R-:W-:Y:S05]  /*4f40*/  BRA `(.L_x_78) ;  /* 0x0000000400b87947 */ /* 0x000fea0003800000 */
.L_x_85:
        /* <DEDUP_REMOVED lines=12> */
.L_x_92:
        /* <DEDUP_REMOVED lines=21> */
.L_x_96:
[----:B------:R-:W-:Y:S05]  /*5160*/  BSYNC B1 ;  /* 0x0000000000017941 */ /* 0x000fea0003800000 */
.L_x_95:
[----:B------:R-:W-:Y:S01]  /*5170*/  LEA R3, R0, 0x3b800000, 0x17 ;  /* 0x3b80000000037811 */ /* 0x000fe200078eb8ff */
[----:B------:R-:W-:-:S05]  /*5180*/  IMAD.SHL.U32 R0, R2, 0x100000, RZ ;  /* 0x0010000002007824 */ /* 0x000fca00078e00ff */
[----:B------:R-:W-:-:S07]  /*5190*/  LOP3.LUT R0, R3, R0, R4, 0xfe, !PT ;  /* 0x0000000003007212 */ /* 0x000fce00078efe04 */
.L_x_94:
[----:B------:R-:W-:Y:S05]  /*51a0*/  BSYNC B0 ;  /* 0x0000000000007941 */ /* 0x000fea0003800000 */
.L_x_93:
[----:B------:R-:W-:Y:S01]  /*51b0*/  F2FP.BF16.F32.PACK_AB R0, RZ, R0 ;  /* 0x00000000ff00723e */ /* 0x000fe200000010ff */
[----:B------:R-:W-:Y:S06]  /*51c0*/  BRA `(.L_x_78) ;  /* 0x0000000400187947 */ /* 0x000fec0003800000 */
.L_x_91:
        /* <DEDUP_REMOVED lines=21> */
.L_x_100:
[----:B------:R-:W-:Y:S05]  /*5320*/  BSYNC B1 ;  /* 0x0000000000017941 */ /* 0x000fea0003800000 */
.L_x_99:
[----:B------:R-:W-:Y:S01]  /*5330*/  LEA R3, R0, 0x37800000, 0x17 ;  /* 0x3780000000037811 */ /* 0x000fe200078eb8ff */
[----:B------:R-:W-:-:S05]  /*5340*/  IMAD.SHL.U32 R0, R2, 0x200000, RZ ;  /* 0x0020000002007824 */ /* 0x000fca00078e00ff */
[----:B------:R-:W-:-:S07]  /*5350*/  LOP3.LUT R0, R3, R0, R4, 0xfe, !PT ;  /* 0x0000000003007212 */ /* 0x000fce00078efe04 */
.L_x_98:
[----:B------:R-:W-:Y:S05]  /*5360*/  BSYNC B0 ;  /* 0x0000000000007941 */ /* 0x000fea0003800000 */
.L_x_97:
[----:B------:R-:W-:Y:S01]  /*5370*/  F2FP.BF16.F32.PACK_AB R0, RZ, R0 ;  /* 0x00000000ff00723e */ /* 0x000fe200000010ff */
[----:B------:R-:W-:Y:S06]  /*5380*/  BRA `(.L_x_78) ;  /* 0x0000000000a87947 */ /* 0x000fec0003800000 */
.L_x_90:
        /* <DEDUP_REMOVED lines=14> */
.L_x_104:
[----:B------:R-:W-:Y:S05]  /*5470*/  BSYNC B0 ;  /* 0x0000000000007941 */ /* 0x000fea0003800000 */
.L_x_103:
[----:B------:R-:W-:Y:S01]  /*5480*/  F2FP.BF16.F32.PACK_AB R0, RZ, R0 ;  /* 0x00000000ff00723e */ /* 0x000fe200000010ff */
[----:B------:R-:W-:Y:S06]  /*5490*/  BRA `(.L_x_78) ;  /* 0x0000000000647947 */ /* 0x000fec0003800000 */
.L_x_77:
        /* <DEDUP_REMOVED lines=16> */
.L_x_105:
[----:B------:R-:W-:Y:S01]  /*55a0*/  PRMT R0, RZ, 0x7610, R0 ;  /* 0x00007610ff007816 */ /* 0x000fe20000000000 */
[----:B------:R-:W-:Y:S06]  /*55b0*/  BRA `(.L_x_78) ;  /* 0x00000000001c7947 */ /* 0x000fec0003800000 */
.L_x_102:
[----:B------:R-:W2:Y:S02]  /*55c0*/  LDG.E.64 R2, desc[UR36][R2.64] ;  /* 0x0000002402027981 */ /* 0x000ea4000c1e1b00 */
[----:B--2---:R-:W0:Y:S02]  /*55d0*/  I2F.U64 R0, R2 ;  /* 0x0000000200007312 */ /* 0x004e240000301000 */
[----:B0-----:R-:W-:Y:S01]  /*55e0*/  F2FP.BF16.F32.PACK_AB R0, RZ, R0 ;  /* 0x00000000ff00723e */ /* 0x001fe200000010ff */
[----:B------:R-:W-:Y:S06]  /*55f0*/  BRA `(.L_x_78) ;  /* 0x00000000000c7947 */ /* 0x000fec0003800000 */
.L_x_101:
[----:B------:R-:W2:Y:S02]  /*5600*/  LDG.E R2, desc[UR36][R2.64] ;  /* 0x0000002402027981 */ /* 0x000ea4000c1e1900 */
[----:B--2---:R-:W-:-:S04]  /*5610*/  I2FP.F32.U32 R0, R2 ;  /* 0x0000000200007245 */ /* 0x004fc80000201000 */
[----:B------:R-:W-:-:S07]  /*5620*/  F2FP.BF16.F32.PACK_AB R0, RZ, R0 ;  /* 0x00000000ff00723e */ /* 0x000fce00000010ff */
.L_x_78:
        /* <DEDUP_REMOVED lines=19> */
.L_x_109:
[----:B-1----:R-:W-:-:S06]  /*5760*/  IMAD.U32 R3, R3, 0x10000, RZ ;  /* 0x0001000003037824 */ /* 0x002fcc00078e00ff */
[----:B------:R-:W0:Y:S02]  /*5770*/  F2I.S64.TRUNC R2, R3 ;  /* 0x0000000300027311 */ /* 0x000e24000020d900 */
[----:B0-----:R0:W-:Y:S01]  /*5780*/  STG.E.U8 desc[UR36][R16.64], R2 ;  /* 0x0000000210007986 */ /* 0x0011e2000c101124 */
[----:B------:R-:W-:Y:S05]  /*5790*/  BRA `(.L_x_111) ;  /* 0x0000000c00847947 */ /* 0x000fea0003800000 */
.L_x_108:
        /* <DEDUP_REMOVED lines=10> */
.L_x_113:
[----:B-1----:R-:W-:-:S06]  /*5840*/  IMAD.U32 R3, R3, 0x10000, RZ ;  /* 0x0001000003037824 */ /* 0x002fcc00078e00ff */
[----:B------:R-:W0:Y:S02]  /*5850*/  F2I.FTZ.TRUNC.NTZ R3, R3 ;  /* 0x0000000300037305 */ /* 0x000e24000021f100 */
[----:B0-----:R0:W-:Y:S01]  /*5860*/  STG.E desc[UR36][R16.64], R3 ;  /* 0x0000000310007986 */ /* 0x0011e2000c101924 */
[----:B------:R-:W-:Y:S05]  /*5870*/  BRA `(.L_x_111) ;  /* 0x0000000c004c7947 */ /* 0x000fea0003800000 */
.L_x_112:
[----:B-1----:R-:W-:-:S06]  /*5880*/  IMAD.U32 R3, R3, 0x10000, RZ ;  /* 0x0001000003037824 */ /* 0x002fcc00078e00ff */
[----:B------:R-:W0:Y:S02]  /*5890*/  F2I.FTZ.TRUNC.NTZ R3, R3 ;  /* 0x0000000300037305 */ /* 0x000e24000021f100 */
[----:B0-----:R0:W-:Y:S01]  /*58a0*/  STG.E.U16 desc[UR36][R16.64], R3 ;  /* 0x0000000310007986 */ /* 0x0011e2000c101524 */
[----:B------:R-:W-:Y:S05]  /*58b0*/  BRA `(.L_x_111) ;  /* 0x0000000c003c7947 */ /* 0x000fea0003800000 */
.L_x_107:
        /* <DEDUP_REMOVED lines=9> */
.L_x_115:
[----:B-1----:R-:W-:-:S05]  /*5950*/  IMAD.U32 R0, R3, 0x10000, RZ ;  /* 0x0001000003007824 */ /* 0x002fca00078e00ff */
[----:B------:R-:W-:-:S05]  /*5960*/  F2FP.F16.F32.PACK_AB R0, RZ, R0 ;  /* 0x00000000ff00723e */ /* 0x000fca00000000ff */
[----:B------:R0:W-:Y:S01]  /*5970*/  STG.E.U16 desc[UR36][R16.64], R0 ;  /* 0x0000000010007986 */ /* 0x0001e2000c101524 */
[----:B------:R-:W-:Y:S05]  /*5980*/  BRA `(.L_x_111) ;  /* 0x0000000c00087947 */ /* 0x000fea0003800000 */
.L_x_114:
        /* <DEDUP_REMOVED lines=10> */
.L_x_117:
[----:B-1----:R-:W-:-:S05]  /*5a30*/  IMAD.U32 R3, R3, 0x10000, RZ ;  /* 0x0001000003037824 */ /* 0x002fca00078e00ff */
[----:B------:R-:W-:-:S04]  /*5a40*/  F2FP.F16.F32.PACK_AB R3, RZ, R3 ;  /* 0x00000003ff03723e */ /* 0x000fc800000000ff */
[----:B------:R-:W-:-:S05]  /*5a50*/  PRMT R3, R3, 0x5410, RZ ;  /* 0x0000541003037816 */ /* 0x000fca00000000ff */
[----:B------:R0:W-:Y:S01]  /*5a60*/  STG.E desc[UR36][R16.64], R3 ;  /* 0x0000000310007986 */ /* 0x0001e2000c101924 */
[----:B------:R-:W-:Y:S05]  /*5a70*/  BRA `(.L_x_111) ;  /* 0x0000000800cc7947 */ /* 0x000fea0003800000 */
.L_x_116:
[----:B-1----:R-:W-:-:S04]  /*5a80*/  IMAD.U32 R2, R3, 0x10000, RZ ;  /* 0x0001000003027824 */ /* 0x002fc800078e00ff */
[----:B------:R-:W-:-:S06]  /*5a90*/  FMUL.FTZ R2, R2, 1 ;  /* 0x3f80000002027820 */ /* 0x000fcc0000410000 */
[----:B------:R-:W0:Y:S02]  /*5aa0*/  F2F.F64.F32 R2, R2 ;  /* 0x0000000200027310 */ /* 0x000e240000201800 */
[----:B0-----:R0:W-:Y:S01]  /*5ab0*/  STG.E.64 desc[UR36][R16.64], R2 ;  /* 0x0000000210007986 */ /* 0x0011e2000c101b24 */
[----:B------:R-:W-:Y:S05]  /*5ac0*/  BRA `(.L_x_111) ;  /* 0x0000000800b87947 */ /* 0x000fea0003800000 */
.L_x_106:
        /* <DEDUP_REMOVED lines=13> */
.L_x_120:
[----:B-1----:R-:W-:Y:S01]  /*5ba0*/  IMAD.U32 R3, R3, 0x10000, RZ ;  /* 0x0001000003037824 */ /* 0x002fe200078e00ff */
[----:B------:R-:W-:-:S03]  /*5bb0*/  CS2R R6, SRZ ;  /* 0x0000000000067805 */ /* 0x000fc6000001ff00 */
[----:B------:R-:W-:-:S04]  /*5bc0*/  FMUL.FTZ R3, R3, 1 ;  /* 0x3f80000003037820 */ /* 0x000fc80000410000 */
[----:B------:R-:W0:Y:S02]  /*5bd0*/  F2F.F64.F32 R4, R3 ;  /* 0x0000000300047310 */ /* 0x000e240000201800 */
[----:B0-----:R0:W-:Y:S01]  /*5be0*/  STG.E.128 desc[UR36][R16.64], R4 ;  /* 0x0000000410007986 */ /* 0x0011e2000c101d24 */
[----:B------:R-:W-:Y:S05]  /*5bf0*/  BRA `(.L_x_111) ;  /* 0x00000008006c7947 */ /* 0x000fea0003800000 */
.L_x_119:
        /* <DEDUP_REMOVED lines=21> */
.L_x_124:
[----:B------:R-:W-:Y:S05]  /*5d50*/  BSYNC B0 ;  /* 0x0000000000007941 */ /* 0x000fea0003800000 */
.L_x_123:
[----:B------:R-:W-:-:S05]  /*5d60*/  LOP3.LUT R3, R0, R3, RZ, 0xfc, !PT ;  /* 0x0000000300037212 */ /* 0x000fca00078efcff */
[----:B------:R0:W-:Y:S01]  /*5d70*/  STG.E.U8 desc[UR36][R16.64], R3 ;  /* 0x0000000310007986 */ /* 0x0001e2000c101124 */
[----:B------:R-:W-:Y:S05]  /*5d80*/  BRA `(.L_x_111) ;  /* 0x0000000800087947 */ /* 0x000fea0003800000 */
.L_x_122:
        /* <DEDUP_REMOVED lines=13> */
.L_x_126:
[----:B------:R-:W-:Y:S01]  /*5e60*/  IMAD.MOV.U32 R0, RZ, RZ, 0x7f ;  /* 0x0000007fff007424 */ /* 0x000fe200078e00ff */
[----:B------:R-:W-:-:S04]  /*5e70*/  ISETP.GT.U32.AND P0, PT, R2, 0x7f800000, PT ;  /* 0x7f8000000200780c */ /* 0x000fc80003f04070 */
[----:B------:R-:W-:-:S09]  /*5e80*/  SEL R0, R0, 0x7c, P0 ;  /* 0x0000007c00007807 */ /* 0x000fd20000000000 */
.L_x_127:
[----:B------:R-:W-:Y:S05]  /*5e90*/  BSYNC B0 ;  /* 0x0000000000007941 */ /* 0x000fea0003800000 */
.L_x_125:
[----:B------:R-:W-:-:S04]  /*5ea0*/  LOP3.LUT R2, R3, 0x80000000, RZ, 0xc0, !PT ;  /* 0x8000000003027812 */ /* 0x000fc800078ec0ff */
[----:B------:R-:W-:-:S04]  /*5eb0*/  SHF.R.U32.HI R3, RZ, 0x18, R2 ;  /* 0x00000018ff037819 */ /* 0x000fc80000011602 */
[----:B------:R-:W-:-:S05]  /*5ec0*/  LOP3.LUT R3, R0, R3, RZ, 0xfc, !PT ;  /* 0x0000000300037212 */ /* 0x000fca00078efcff */
[----:B------:R0:W-:Y:S01]  /*5ed0*/  STG.E.U8 desc[UR36][R16.64], R3 ;  /* 0x0000000310007986 */ /* 0x0001e2000c101124 */
[----:B------:R-:W-:Y:S05]  /*5ee0*/  BRA `(.L_x_111) ;  /* 0x0000000400b07947 */ /* 0x000fea0003800000 */
.L_x_121:
[----:B-1----:R0:W-:Y:S01]  /*5ef0*/  STG.E.U16 desc[UR36][R16.64], R3 ;  /* 0x0000000310007986 */ /* 0x0021e2000c101524 */
[----:B------:R-:W-:Y:S05]  /*5f00*/  BRA `(.L_x_111) ;  /* 0x0000000400a87947 */ /* 0x000fea0003800000 */
.L_x_118:
        /* <DEDUP_REMOVED lines=12> */
.L_x_130:
        /* <DEDUP_REMOVED lines=17> */
.L_x_133:
[----:B------:R-:W-:-:S04]  /*60e0*/  LOP3.LUT R2, R3, 0x80000000, RZ, 0xc0, !PT ;  /* 0x8000000003027812 */ /* 0x000fc800078ec0ff */
[----:B------:R-:W-:-:S04]  /*60f0*/  SHF.R.U32.HI R3, RZ, 0x18, R2 ;  /* 0x00000018ff037819 */ /* 0x000fc80000011602 */
[----:B------:R-:W-:-:S04]  /*6100*/  LOP3.LUT R0, R0, R3, RZ, 0xfc, !PT ;  /* 0x0000000300007212 */ /* 0x000fc800078efcff */
[----:B------:R-:W-:-:S07]  /*6110*/  PRMT R8, R0, 0x7610, R8 ;  /* 0x0000761000087816 */ /* 0x000fce0000000008 */
.L_x_132:
[----:B------:R-:W-:Y:S05]  /*6120*/  BSYNC B0 ;  /* 0x0000000000007941 */ /* 0x000fea0003800000 */
.L_x_131:
[----:B------:R3:W-:Y:S01]  /*6130*/  STG.E.U8 desc[UR36][R16.64], R8 ;  /* 0x0000000810007986 */ /* 0x0007e2000c101124 */
[----:B------:R-:W-:Y:S05]  /*6140*/  BRA `(.L_x_111) ;  /* 0x0000000400187947 */ /* 0x000fea0003800000 */
.L_x_129:
        /* <DEDUP_REMOVED lines=17> */
.L_x_136:
[----:B------:R-:W-:-:S04]  /*6260*/  LOP3.LUT R2, R3, 0x80000000, RZ, 0xc0, !PT ;  /* 0x8000000003027812 */ /* 0x000fc800078ec0ff */
[----:B------:R-:W-:-:S04]  /*6270*/  SHF.R.U32.HI R3, RZ, 0x18, R2 ;  /* 0x00000018ff037819 */ /* 0x000fc80000011602 */
[----:B------:R-:W-:-:S04]  /*6280*/  LOP3.LUT R0, R0, R3, RZ, 0xfc, !PT ;  /* 0x0000000300007212 */ /* 0x000fc800078efcff */
[----:B------:R-:W-:-:S07]  /*6290*/  PRMT R8, R0, 0x7610, R8 ;  /* 0x0000761000087816 */ /* 0x000fce0000000008 */
.L_x_135:
[----:B------:R-:W-:Y:S05]  /*62a0*/  BSYNC B0 ;  /* 0x0000000000007941 */ /* 0x000fea0003800000 */
.L_x_134:
[----:B------:R0:W-:Y:S01]  /*62b0*/  STG.E.U8 desc[UR36][R16.64], R8 ;  /* 0x0000000810007986 */ /* 0x0001e2000c101124 */
[----:B------:R-:W-:Y:S05]  /*62c0*/  BRA `(.L_x_111) ;  /* 0x0000000000b87947 */ /* 0x000fea0003800000 */
.L_x_128:
        /* <DEDUP_REMOVED lines=22> */
.L_x_110:
[----:B------:R-:W-:Y:S01]  /*6430*/  MOV R0, 0x0 ;  /* 0x0000000000007802 */ /* 0x000fe20000000f00 */
[----:B------:R-:W-:Y:S01]  /*6440*/  ULDC.64 UR4, c[0x4][0x158] ;  /* 0x0100560000047ab9 */ /* 0x000fe20000000a00 */
[----:B------:R-:W-:Y:S01]  /*6450*/  ULDC.64 UR6, c[0x4][0x70] ;  /* 0x01001c0000067ab9 */ /* 0x000fe20000000a00 */
[----:B------:R-:W-:Y:S01]  /*6460*/  IMAD.U32 R4, RZ, RZ, UR4 ;  /* 0x00000004ff047e24 */ /* 0x000fe2000f8e00ff */
[----:B-1----:R0:W1:Y:S01]  /*6470*/  LDC.64 R2, c[0x4][R0] ;  /* 0x0100000000027b82 */ /* 0x0020620000000a00 */
[----:B------:R-:W-:Y:S01]  /*6480*/  IMAD.U32 R5, RZ, RZ, UR5 ;  /* 0x00000005ff057e24 */ /* 0x000fe2000f8e00ff */
[----:B------:R-:W-:Y:S01]  /*6490*/  ULDC.64 UR4, c[0x4][0x160] ;  /* 0x0100580000047ab9 */ /* 0x000fe20000000a00 */
[----:B------:R-:W-:Y:S02]  /*64a0*/  IMAD.U32 R10, RZ, RZ, UR6 ;  /* 0x00000006ff0a7e24 */ /* 0x000fe4000f8e00ff */
[----:B------:R-:W-:Y:S02]  /*64b0*/  IMAD.U32 R6, RZ, RZ, UR4 ;  /* 0x00000004ff067e24 */ /* 0x000fe4000f8e00ff */
[----:B------:R-:W-:-:S02]  /*64c0*/  IMAD.U32 R7, RZ, RZ, UR5 ;  /* 0x00000005ff077e24 */ /* 0x000fc4000f8e00ff */
[----:B------:R-:W-:Y:S02]  /*64d0*/  IMAD.U32 R11, RZ, RZ, UR7 ;  /* 0x00000007ff0b7e24 */ /* 0x000fe4000f8e00ff */
[----:B------:R-:W-:Y:S02]  /*64e0*/  IMAD.MOV.U32 R8, RZ, RZ, 0x65 ;  /* 0x00000065ff087424 */ /* 0x000fe400078e00ff */
[----:B------:R-:W-:Y:S02]  /*64f0*/  IMAD.MOV.U32 R12, RZ, RZ, 0x1 ;  /* 0x00000001ff0c7424 */ /* 0x000fe400078e00ff */
[----:B0-----:R-:W-:-:S07]  /*6500*/  IMAD.MOV.U32 R13, RZ, RZ, RZ ;  /* 0x000000ffff0d7224 */ /* 0x001fce00078e00ff */
[----:B------:R-:W-:-:S07]  /*6510*/  LEPC R20, `(.L_x_139) ;  /* 0x000000001014794e */ /* 0x000fce0000000000 */
[----:B-1----:R-:W-:Y:S05]  /*6520*/  CALL.ABS.NOINC R2 ;  /* 0x0000000002007343 */ /* 0x002fea0003c00000 */
.L_x_139:
[----:B------:R-:W-:Y:S05]  /*6530*/  BRA `(.L_x_111) ;  /* 0x00000000001c7947 */ /* 0x000fea0003800000 */
.L_x_138:
[----:B-1----:R-:W-:-:S06]  /*6540*/  IMAD.U32 R3, R3, 0x10000, RZ ;  /* 0x0001000003037824 */ /* 0x002fcc00078e00ff */
[----:B------:R-:W0:Y:S02]  /*6550*/  F2I.U64.TRUNC R2, R3 ;  /* 0x0000000300027311 */ /* 0x000e24000020d800 */
[----:B0-----:R2:W-:Y:S01]  /*6560*/  STG.E.64 desc[UR36][R16.64], R2 ;  /* 0x0000000210007986 */ /* 0x0015e2000c101b24 */
[----:B------:R-:W-:Y:S05]  /*6570*/  BRA `(.L_x_111) ;  /* 0x00000000000c7947 */ /* 0x000fea0003800000 */
.L_x_137:
[----:B-1----:R-:W-:-:S06]  /*6580*/  IMAD.U32 R3, R3, 0x10000, RZ ;  /* 0x0001000003037824 */ /* 0x002fcc00078e00ff */
[----:B------:R-:W0:Y:S02]  /*6590*/  F2I.FTZ.U32.TRUNC.NTZ R3, R3 ;  /* 0x0000000300037305 */ /* 0x000e24000021f000 */
[----:B0-----:R0:W-:Y:S02]  /*65a0*/  STG.E desc[UR36][R16.64], R3 ;  /* 0x0000000310007986 */ /* 0x0011e4000c101924 */
.L_x_111:
[----:B------:R-:W-:-:S07]  /*65b0*/  VIADD R19, R19, 0x80 ;  /* 0x0000008013137836 */ /* 0x000fce0000000000 */
.L_x_71:
[----:B------:R-:W-:Y:S05]  /*65c0*/  BSYNC B6 ;  /* 0x0000000000067941 */ /* 0x000fea0003800000 */
.L_x_70:
        /* <DEDUP_REMOVED lines=307> */
.L_x_142:
        /* <DEDUP_REMOVED lines=22> */
.L_x_146:
[----:B------:R-:W2:Y:S02]  /*7a60*/  LDG.E.U8 R2, desc[UR36][R2.64] ;  /* 0x0000002402027981 */ /* 0x000ea4000c1e1100 */
[----:B--2---:R-:W-:-:S04]  /*7a70*/  I2FP.F32.U32 R0, R2 ;  /* 0x0000000200007245 */ /* 0x004fc80000201000 */
[----:B------:R-:W-:Y:S01]  /*7a80*/  F2FP.BF16.F32.PACK_AB R0, RZ, R0 ;  /* 0x00000000ff00723e */ /* 0x000fe200000010ff */
[----:B------:R-:W-:Y:S06]  /*7a90*/  BRA `(.L_x_148) ;  /* 0x0000000c00907947 */ /* 0x000fec0003800000 */
.L_x_145:
        /* <DEDUP_REMOVED lines=10> */
.L_x_150:
[----:B------:R-:W2:Y:S02]  /*7b40*/  LDG.E R2, desc[UR36][R2.64] ;  /* 0x0000002402027981 */ /* 0x000ea4000c1e1900 */
[----:B--2---:R-:W-:-:S04]  /*7b50*/  I2FP.F32.S32 R0, R2 ;  /* 0x0000000200007245 */ /* 0x004fc80000201400 */
[----:B------:R-:W-:Y:S01]  /*7b60*/  F2FP.BF16.F32.PACK_AB R0, RZ, R0 ;  /* 0x00000000ff00723e */ /* 0x000fe200000010ff */
[----:B------:R-:W-:Y:S06]  /*7b70*/  BRA `(.L_x_148) ;  /* 0x0000000c00587947 */ /* 0x000fec0003800000 */
.L_x_149:
[----:B------:R-:W2:Y:S02]  /*7b80*/  LDG.E.U16 R2, desc[UR36][R2.64] ;  /* 0x0000002402027981 */ /* 0x000ea4000c1e1500 */
[----:B--2---:R-:W0:Y:S02]  /*7b90*/  I2F.S16 R0, R2 ;  /* 0x0000000200007306 */ /* 0x004e240000101400 */
[----:B0-----:R-:W-:Y:S01]  /*7ba0*/  F2FP.BF16.F32.PACK_AB R0, RZ, R0 ;  /* 0x00000000ff00723e */ /* 0x001fe200000010ff */
[----:B------:R-:W-:Y:S06]  /*7bb0*/  BRA `(.L_x_148) ;  /* 0x0000000c00487947 */ /* 0x000fec0003800000 */
.L_x_144:
        /* <DEDUP_REMOVED lines=9> */
.L_x_152:
[----:B------:R-:W2:Y:S02]  /*7c50*/  LDG.E.U16 R0, desc[UR36][R2.64] ;  /* 0x0000002402007981 */ /* 0x000ea4000c1e1500 */
[----:B--2---:R-:W-:-:S05]  /*7c60*/  HADD2.F32 R0, -RZ, R0.H0_H0 ;  /* 0x20000000ff007230 */ /* 0x004fca0000004100 */
[----:B------:R-:W-:Y:S01]  /*7c70*/  F2FP.BF16.F32.PACK_AB R0, RZ, R0 ;  /* 0x00000000ff00723e */ /* 0x000fe200000010ff */
[----:B------:R-:W-:Y:S06]  /*7c80*/  BRA `(.L_x_148) ;  /* 0x0000000c00147947 */ /* 0x000fec0003800000 */
.L_x_151:
        /* <DEDUP_REMOVED lines=9> */
.L_x_154:
[----:B------:R-:W2:Y:S02]  /*7d20*/  LDG.E.U16 R2, desc[UR36][R2.64] ;  /* 0x0000002402027981 */ /* 0x000ea4000c1e1500 */
[----:B--2---:R-:W-:-:S05]  /*7d30*/  HADD2.F32 R0, -RZ, R2.H0_H0 ;  /* 0x20000002ff007230 */ /* 0x004fca0000004100 */
[----:B------:R-:W-:Y:S01]  /*7d40*/  F2FP.BF16.F32.PACK_AB R0, RZ, R0 ;  /* 0x00000000ff00723e */ /* 0x000fe200000010ff */
[----:B------:R-:W-:Y:S06]  /*7d50*/  BRA `(.L_x_148) ;  /* 0x0000000800e07947 */ /* 0x000fec0003800000 */
.L_x_153:
        /* <DEDUP_REMOVED lines=8> */
.L_x_143:
        /* <DEDUP_REMOVED lines=13> */
.L_x_157:
        /* <DEDUP_REMOVED lines=8> */
.L_x_156:
        /* <DEDUP_REMOVED lines=28> */
.L_x_159:
        /* <DEDUP_REMOVED lines=15> */
.L_x_158:
[----:B------:R0:W5:Y:S01]  /*81e0*/  LDG.E.U16 R0, desc[UR36][R2.64] ;  /* 0x0000002402007981 */ /* 0x000162000c1e1500 */
[----:B------:R-:W-:Y:S05]  /*81f0*/  BRA `(.L_x_148) ;  /* 0x0000000400b87947 */ /* 0x000fea0003800000 */
.L_x_155:
        /* <DEDUP_REMOVED lines=12> */
.L_x_162:
        /* <DEDUP_REMOVED lines=21> */
.L_x_166:
[----:B------:R-:W-:Y:S05]  /*8410*/  BSYNC B1 ;  /* 0x0000000000017941 */ /* 0x000fea0003800000 */
.L_x_165:
[----:B------:R-:W-:Y:S01]  /*8420*/  LEA R3, R0, 0x3b800000, 0x17 ;  /* 0x3b80000000037811 */ /* 0x000fe200078eb8ff */
[----:B------:R-:W-:-:S05]  /*8430*/  IMAD.SHL.U32 R0, R2, 0x100000, RZ ;  /* 0x0010000002007824 */ /* 0x000fca00078e00ff */
[----:B------:R-:W-:-:S07]  /*8440*/  LOP3.LUT R0, R3, R0, R4, 0xfe, !PT ;  /* 0x0000000003007212 */ /* 0x000fce00078efe04 */
.L_x_164:
[----:B------:R-:W-:Y:S05]  /*8450*/  BSYNC B0 ;  /* 0x0000000000007941 */ /* 0x000fea0003800000 */
.L_x_163:
[----:B------:R-:W-:Y:S01]  /*8460*/  F2FP.BF16.F32.PACK_AB R0, RZ, R0 ;  /* 0x00000000ff00723e */ /* 0x000fe200000010ff */
[----:B------:R-:W-:Y:S06]  /*8470*/  BRA `(.L_x_148) ;  /* 0x0000000400187947 */ /* 0x000fec0003800000 */
.L_x_161:
        /* <DEDUP_REMOVED lines=21> */
.L_x_170:
[----:B------:R-:W-:Y:S05]  /*85d0*/  BSYNC B1 ;  /* 0x0000000000017941 */ /* 0x000fea0003800000 */
.L_x_169:
[----:B------:R-:W-:Y:S01]  /*85e0*/  LEA R3, R0, 0x37800000, 0x17 ;  /* 0x3780000000037811 */ /* 0x000fe200078eb8ff */
[----:B------:R-:W-:-:S05]  /*85f0*/  IMAD.SHL.U32 R0, R2, 0x200000, RZ ;  /* 0x0020000002007824 */ /* 0x000fca00078e00ff */
[----:B------:R-:W-:-:S07]  /*8600*/  LOP3.LUT R0, R3, R0, R4, 0xfe, !PT ;  /* 0x0000000003007212 */ /* 0x000fce00078efe04 */
.L_x_168:
[----:B------:R-:W-:Y:S05]  /*8610*/  BSYNC B0 ;  /* 0x0000000000007941 */ /* 0x000fea0003800000 */
.L_x_167:
[----:B------:R-:W-:Y:S01]  /*8620*/  F2FP.BF16.F32.PACK_AB R0, RZ, R0 ;  /* 0x00000000ff00723e */ /* 0x000fe200000010ff */
[----:B------:R-:W-:Y:S06]  /*8630*/  BRA `(.L_x_148) ;  /* 0x0000000000a87947 */ /* 0x000fec0003800000 */
.L_x_160:
        /* <DEDUP_REMOVED lines=14> */
.L_x_174:
[----:B------:R-:W-:Y:S05]  /*8720*/  BSYNC B0 ;  /* 0x0000000000007941 */ /* 0x000fea0003800000 */
.L_x_173:
[----:B------:R-:W-:Y:S01]  /*8730*/  F2FP.BF16.F32.PACK_AB R0, RZ, R0 ;  /* 0x00000000ff00723e */ /* 0x000fe200000010ff */
[----:B------:R-:W-:Y:S06]  /*8740*/  BRA `(.L_x_148) ;  /* 0x0000000000647947 */ /* 0x000fec0003800000 */
.L_x_147:
        /* <DEDUP_REMOVED lines=16> */
.L_x_175:
[----:B------:R-:W-:Y:S01]  /*8850*/  PRMT R0, RZ, 0x7610, R0 ;  /* 0x00007610ff007816 */ /* 0x000fe20000000000 */
[----:B------:R-:W-:Y:S06]  /*8860*/  BRA `(.L_x_148) ;  /* 0x00000000001c7947 */ /* 0x000fec0003800000 */
.L_x_172:
[----:B------:R-:W2:Y:S02]  /*8870*/  LDG.E.64 R2, desc[UR36][R2.64] ;  /* 0x0000002402027981 */ /* 0x000ea4000c1e1b00 */
[----:B--2---:R-:W0:Y:S02]  /*8880*/  I2F.U64 R0, R2 ;  /* 0x0000000200007312 */ /* 0x004e240000301000 */
[----:B0-----:R-:W-:Y:S01]  /*8890*/  F2FP.BF16.F32.PACK_AB R0, RZ, R0 ;  /* 0x00000000ff00723e */ /* 0x001fe200000010ff */
[----:B------:R-:W-:Y:S06]  /*88a0*/  BRA `(.L_x_148) ;  /* 0x00000000000c7947 */ /* 0x000fec0003800000 */
.L_x_171:
[----:B------:R-:W2:Y:S02]  /*88b0*/  LDG.E R2, desc[UR36][R2.64] ;  /* 0x0000002402027981 */ /* 0x000ea4000c1e1900 */
[----:B--2---:R-:W-:-:S04]  /*88c0*/  I2FP.F32.U32 R0, R2 ;  /* 0x0000000200007245 */ /* 0x004fc80000201000 */
[----:B------:R-:W-:-:S07]  /*88d0*/  F2FP.BF16.F32.PACK_AB R0, RZ, R0 ;  /* 0x00000000ff00723e */ /* 0x000fce00000010ff */
.L_x_148:
        /* <DEDUP_REMOVED lines=19> */
.L_x_179:
[----:B-1----:R-:W-:-:S06]  /*8a10*/  IMAD.U32 R3, R3, 0x10000, RZ ;  /* 0x0001000003037824 */ /* 0x002fcc00078e00ff */
[----:B------:R-:W0:Y:S02]  /*8a20*/  F2I.S64.TRUNC R2, R3 ;  /* 0x0000000300027311 */ /* 0x000e24000020d900 */
[----:B0-----:R3:W-:Y:S01]  /*8a30*/  STG.E.U8 desc[UR36][R16.64], R2 ;  /* 0x0000000210007986 */ /* 0x0017e2000c101124 */
[----:B------:R-:W-:Y:S05]  /*8a40*/  BRA `(.L_x_181) ;  /* 0x0000000c00847947 */ /* 0x000fea0003800000 */
.L_x_178:
        /* <DEDUP_REMOVED lines=10> */
.L_x_183:
[----:B-1----:R-:W-:-:S06]  /*8af0*/  IMAD.U32 R3, R3, 0x10000, RZ ;  /* 0x0001000003037824 */ /* 0x002fcc00078e00ff */
[----:B------:R-:W0:Y:S02]  /*8b00*/  F2I.FTZ.TRUNC.NTZ R3, R3 ;  /* 0x0000000300037305 */ /* 0x000e24000021f100 */
[----:B0-----:R2:W-:Y:S01]  /*8b10*/  STG.E desc[UR36][R16.64], R3 ;  /* 0x0000000310007986 */ /* 0x0015e2000c101924 */
[----:B------:R-:W-:Y:S05]  /*8b20*/  BRA `(.L_x_181) ;  /* 0x0000000c004c7947 */ /* 0x000fea0003800000 */
.L_x_182:
[----:B-1----:R-:W-:-:S06]  /*8b30*/  IMAD.U32 R3, R3, 0x10000, RZ ;  /* 0x0001000003037824 */ /* 0x002fcc00078e00ff */
[----:B------:R-:W0:Y:S02]  /*8b40*/  F2I.FTZ.TRUNC.NTZ R3, R3 ;  /* 0x0000000300037305 */ /* 0x000e24000021f100 */
[----:B0-----:R0:W-:Y:S01]  /*8b50*/  STG.E.U16 desc[UR36][R16.64], R3 ;  /* 0x0000000310007986 */ /* 0x0011e2000c101524 */
[----:B------:R-:W-:Y:S05]  /*8b60*/  BRA `(.L_x_181) ;  /* 0x0000000c003c7947 */ /* 0x000fea0003800000 */
.L_x_177:
        /* <DEDUP_REMOVED lines=9> */
.L_x_185:
[----:B-1----:R-:W-:-:S05]  /*8c00*/  IMAD.U32 R0, R3, 0x10000, RZ ;  /* 0x0001000003007824 */ /* 0x002fca00078e00ff */
[----:B------:R-:W-:-:S05]  /*8c10*/  F2FP.F16.F32.PACK_AB R0, RZ, R0 ;  /* 0x00000000ff00723e */ /* 0x000fca00000000ff */
[----:B------:R0:W-:Y:S01]  /*8c20*/  STG.E.U16 desc[UR36][R16.64], R0 ;  /* 0x0000000010007986 */ /* 0x0001e2000c101524 */
[----:B------:R-:W-:Y:S05]  /*8c30*/  BRA `(.L_x_181) ;  /* 0x0000000c00087947 */ /* 0x000fea0003800000 */
.L_x_184:
        /* <DEDUP_REMOVED lines=10> */
.L_x_187:
[----:B-1----:R-:W-:-:S05]  /*8ce0*/  IMAD.U32 R3, R3, 0x10000, RZ ;  /* 0x0001000003037824 */ /* 0x002fca00078e00ff */
[----:B------:R-:W-:-:S04]  /*8cf0*/  F2FP.F16.F32.PACK_AB R3, RZ, R3 ;  /* 0x00000003ff03723e */ /* 0x000fc800000000ff */
[----:B------:R-:W-:-:S05]  /*8d00*/  PRMT R3, R3, 0x5410, RZ ;  /* 0x0000541003037816 */ /* 0x000fca00000000ff */
[----:B------:R0:W-:Y:S01]  /*8d10*/  STG.E desc[UR36][R16.64], R3 ;  /* 0x0000000310007986 */ /* 0x0001e2000c101924 */
[----:B------:R-:W-:Y:S05]  /*8d20*/  BRA `(.L_x_181) ;  /* 0x0000000800cc7947 */ /* 0x000fea0003800000 */
.L_x_186:
[----:B-1----:R-:W-:-:S04]  /*8d30*/  IMAD.U32 R2, R3, 0x10000, RZ ;  /* 0x0001000003027824 */ /* 0x002fc800078e00ff */
[----:B------:R-:W-:-:S06]  /*8d40*/  FMUL.FTZ R2, R2, 1 ;  /* 0x3f80000002027820 */ /* 0x000fcc0000410000 */
[----:B------:R-:W0:Y:S02]  /*8d50*/  F2F.F64.F32 R2, R2 ;  /* 0x0000000200027310 */ /* 0x000e240000201800 */
[----:B0-----:R0:W-:Y:S01]  /*8d60*/  STG.E.64 desc[UR36][R16.64], R2 ;  /* 0x0000000210007986 */ /* 0x0011e2000c101b24 */
[----:B------:R-:W-:Y:S05]  /*8d70*/  BRA `(.L_x_181) ;  /* 0x0000000800b87947 */ /* 0x000fea0003800000 */
.L_x_176:
        /* <DEDUP_REMOVED lines=13> */
.L_x_190:
[----:B-1----:R-:W-:Y:S01]  /*8e50*/  IMAD.U32 R3, R3, 0x10000, RZ ;  /* 0x0001000003037824 */ /* 0x002fe200078e00ff */
[----:B------:R-:W-:-:S03]  /*8e60*/  CS2R R6, SRZ ;  /* 0x0000000000067805 */ /* 0x000fc6000001ff00 */
[----:B------:R-:W-:-:S04]  /*8e70*/  FMUL.FTZ R3, R3, 1 ;  /* 0x3f80000003037820 */ /* 0x000fc80000410000 */
[----:B------:R-:W0:Y:S02]  /*8e80*/  F2F.F64.F32 R4, R3 ;  /* 0x0000000300047310 */ /* 0x000e240000201800 */
[----:B0-----:R0:W-:Y:S01]  /*8e90*/  STG.E.128 desc[UR36][R16.64], R4 ;  /* 0x0000000410007986 */ /* 0x0011e2000c101d24 */
[----:B------:R-:W-:Y:S05]  /*8ea0*/  BRA `(.L_x_181) ;  /* 0x00000008006c7947 */ /* 0x000fea0003800000 */
.L_x_189:
        /* <DEDUP_REMOVED lines=21> */
.L_x_194:
[----:B------:R-:W-:Y:S05]  /*9000*/  BSYNC B0 ;  /* 0x0000000000007941 */ /* 0x000fea0003800000 */
.L_x_193:
[----:B------:R-:W-:-:S05]  /*9010*/  LOP3.LUT R3, R0, R3, RZ, 0xfc, !PT ;  /* 0x0000000300037212 */ /* 0x000fca00078efcff */
[----:B------:R0:W-:Y:S01]  /*9020*/  STG.E.U8 desc[UR36][R16.64], R3 ;  /* 0x0000000310007986 */ /* 0x0001e2000c101124 */
[----:B------:R-:W-:Y:S05]  /*9030*/  BRA `(.L_x_181) ;  /* 0x0000000800087947 */ /* 0x000fea0003800000 */
.L_x_192:
        /* <DEDUP_REMOVED lines=13> */
.L_x_196:
[----:B------:R-:W-:Y:S01]  /*9110*/  IMAD.MOV.U32 R0, RZ, RZ, 0x7f ;  /* 0x0000007fff007424 */ /* 0x000fe200078e00ff */
[----:B------:R-:W-:-:S04]  /*9120*/  ISETP.GT.U32.AND P0, PT, R2, 0x7f800000, PT ;  /* 0x7f8000000200780c */ /* 0x000fc80003f04070 */
[----:B------:R-:W-:-:S09]  /*9130*/  SEL R0, R0, 0x7c, P0 ;  /* 0x0000007c00007807 */ /* 0x000fd20000000000 */
.L_x_197:
[----:B------:R-:W-:Y:S05]  /*9140*/  BSYNC B0 ;  /* 0x0000000000007941 */ /* 0x000fea0003800000 */
.L_x_195:
[----:B------:R-:W-:-:S04]  /*9150*/  LOP3.LUT R2, R3, 0x80000000, RZ, 0xc0, !PT ;  /* 0x8000000003027812 */ /* 0x000fc800078ec0ff */
[----:B------:R-:W-:-:S04]  /*9160*/  SHF.R.U32.HI R3, RZ, 0x18, R2 ;  /* 0x00000018ff037819 */ /* 0x000fc80000011602 */
[----:B------:R-:W-:-:S05]  /*9170*/  LOP3.LUT R3, R0, R3, RZ, 0xfc, !PT ;  /* 0x0000000300037212 */ /* 0x000fca00078efcff */
[----:B------:R0:W-:Y:S01]  /*9180*/  STG.E.U8 desc[UR36][R16.64], R3 ;  /* 0x0000000310007986 */ /* 0x0001e2000c101124 */
[----:B------:R-:W-:Y:S05]  /*9190*/  BRA `(.L_x_181) ;  /* 0x0000000400b07947 */ /* 0x000fea0003800000 */
.L_x_191:
[----:B-1----:R0:W-:Y:S01]  /*91a0*/  STG.E.U16 desc[UR36][R16.64], R3 ;  /* 0x0000000310007986 */ /* 0x0021e2000c101524 */
[----:B------:R-:W-:Y:S05]  /*91b0*/  BRA `(.L_x_181) ;  /* 0x0000000400a87947 */ /* 0x000fea0003800000 */
.L_x_188:
        /* <DEDUP_REMOVED lines=12> */
.L_x_200:
        /* <DEDUP_REMOVED lines=17> */
.L_x_203:
[----:B------:R-:W-:-:S04]  /*9390*/  LOP3.LUT R2, R3, 0x80000000, RZ, 0xc0, !PT ;  /* 0x8000000003027812 */ /* 0x000fc800078ec0ff */
[----:B------:R-:W-:-:S04]  /*93a0*/  SHF.R.U32.HI R3, RZ, 0x18, R2 ;  /* 0x00000018ff037819 */ /* 0x000fc80000011602 */
[----:B------:R-:W-:-:S04]  /*93b0*/  LOP3.LUT R0, R0, R3, RZ, 0xfc, !PT ;  /* 0x0000000300007212 */ /* 0x000fc800078efcff */
[----:B------:R-:W-:-:S07]  /*93c0*/  PRMT R8, R0, 0x7610, R8 ;  /* 0x0000761000087816 */ /* 0x000fce0000000008 */
.L_x_202:
[----:B------:R-:W-:Y:S05]  /*93d0*/  BSYNC B0 ;  /* 0x0000000000007941 */ /* 0x000fea0003800000 */
.L_x_201:
[----:B------:R0:W-:Y:S01]  /*93e0*/  STG.E.U8 desc[UR36][R16.64], R8 ;  /* 0x0000000810007986 */ /* 0x0001e2000c101124 */
[----:B------:R-:W-:Y:S05]  /*93f0*/  BRA `(.L_x_181) ;  /* 0x0000000400187947 */ /* 0x000fea0003800000 */
.L_x_199:
        /* <DEDUP_REMOVED lines=17> */
.L_x_206:
[----:B------:R-:W-:-:S04]  /*9510*/  LOP3.LUT R2, R3, 0x80000000, RZ, 0xc0, !PT ;  /* 0x8000000003027812 */ /* 0x000fc800078ec0ff */
[----:B------:R-:W-:-:S04]  /*9520*/  SHF.R.U32.HI R3, RZ, 0x18, R2 ;  /* 0x00000018ff037819 */ /* 0x000fc80000011602 */
[----:B------:R-:W-:-:S04]  /*9530*/  LOP3.LUT R0, R0, R3, RZ, 0xfc, !PT ;  /* 0x0000000300007212 */ /* 0x000fc800078efcff */
[----:B------:R-:W-:-:S07]  /*9540*/  PRMT R8, R0, 0x7610, R8 ;  /* 0x0000761000087816 */ /* 0x000fce0000000008 */
.L_x_205:
[----:B------:R-:W-:Y:S05]  /*9550*/  BSYNC B0 ;  /* 0x0000000000007941 */ /* 0x000fea0003800000 */
.L_x_204:
[----:B------:R0:W-:Y:S01]  /*9560*/  STG.E.U8 desc[UR36][R16.64], R8 ;  /* 0x0000000810007986 */ /* 0x0001e2000c101124 */
[----:B------:R-:W-:Y:S05]  /*9570*/  BRA `(.L_x_181) ;  /* 0x0000000000b87947 */ /* 0x000fea0003800000 */
.L_x_198:
        /* <DEDUP_REMOVED lines=22> */
.L_x_180:
        /* <DEDUP_REMOVED lines=16> */
.L_x_209:
[----:B------:R-:W-:Y:S05]  /*97e0*/  BRA `(.L_x_181) ;  /* 0x00000000001c7947 */ /* 0x000fea0003800000 */
.L_x_208:
[----:B-1----:R-:W-:-:S06]  /*97f0*/  IMAD.U32 R3, R3, 0x10000, RZ ;  /* 0x0001000003037824 */ /* 0x002fcc00078e00ff */
[----:B------:R-:W0:Y:S02]  /*9800*/  F2I.U64.TRUNC R2, R3 ;  /* 0x0000000300027311 */ /* 0x000e24000020d800 */
[----:B0-----:R0:W-:Y:S01]  /*9810*/  STG.E.64 desc[UR36][R16.64], R2 ;  /* 0x0000000210007986 */ /* 0x0011e2000c101b24 */
[----:B------:R-:W-:Y:S05]  /*9820*/  BRA `(.L_x_181) ;  /* 0x00000000000c7947 */ /* 0x000fea0003800000 */
.L_x_207:
[----:B-1----:R-:W-:-:S06]  /*9830*/  IMAD.U32 R3, R3, 0x10000, RZ ;  /* 0x0001000003037824 */ /* 0x002fcc00078e00ff */
[----:B------:R-:W0:Y:S02]  /*9840*/  F2I.FTZ.U32.TRUNC.NTZ R3, R3 ;  /* 0x0000000300037305 */ /* 0x000e24000021f000 */
[----:B0-----:R0:W-:Y:S02]  /*9850*/  STG.E desc[UR36][R16.64], R3 ;  /* 0x0000000310007986 */ /* 0x0011e4000c101924 */
.L_x_181:
[----:B------:R-:W-:-:S07]  /*9860*/  VIADD R19, R19, 0x80 ;  /* 0x0000008013137836 */ /* 0x000fce0000000000 */
.L_x_141:
[----:B------:R-:W-:Y:S05]  /*9870*/  BSYNC B6 ;  /* 0x0000000000067941 */ /* 0x000fea0003800000 */
.L_x_140:
[----:B------:R-:W-:Y:S02]  /*9880*/  ULDC UR4, c[0x0][0x210] ;  /* 0x0000840000047ab9 */ /* 0x000fe40000000800 */
[----:B------:R-:W-:-:S13]  /*9890*/  ISETP.GE.AND P0, PT, R19, UR4, PT ;  /* 0x0000000413007c0c */ /* 0x000fda000bf06270 */
[----:B------:R-:W-:Y:S05]  /*98a0*/  @P0 EXIT ;  /* 0x000000000000094d */ /* 0x000fea0003800000 */
        /* <DEDUP_REMOVED lines=303> */
.L_x_210:
        /* <DEDUP_REMOVED lines=22> */
.L_x_214:
[----:B------:R-:W2:Y:S02]  /*ad00*/  LDG.E.U8 R2, desc[UR36][R2.64] ;  /* 0x0000002402027981 */ /* 0x000ea4000c1e1100 */
[----:B--2---:R-:W-:-:S04]  /*ad10*/  I2FP.F32.U32 R0, R2 ;  /* 0x0000000200007245 */ /* 0x004fc80000201000 */
[----:B------:R-:W-:Y:S01]  /*ad20*/  F2FP.BF16.F32.PACK_AB R0, RZ, R0 ;  /* 0x00000000ff00723e */ /* 0x000fe200000010ff */
[----:B------:R-:W-:Y:S06]  /*ad30*/  BRA `(.L_x_216) ;  /* 0x0000000c00907947 */ /* 0x000fec0003800000 */
.L_x_213:
        /* <DEDUP_REMOVED lines=10> */
.L_x_218:
[----:B------:R-:W2:Y:S02]  /*ade0*/  LDG.E R2, desc[UR36][R2.64] ;  /* 0x0000002402027981 */ /* 0x000ea4000c1e1900 */
[----:B--2---:R-:W-:-:S04]  /*adf0*/  I2FP.F32.S32 R0, R2 ;  /* 0x0000000200007245 */ /* 0x004fc80000201400 */
[----:B------:R-:W-:Y:S01]  /*ae00*/  F2FP.BF16.F32.PACK_AB R0, RZ, R0 ;  /* 0x00000000ff00723e */ /* 0x000fe200000010ff */
[----:B------:R-:W-:Y:S06]  /*ae10*/  BRA `(.L_x_216) ;  /* 0x0000000c00587947 */ /* 0x000fec0003800000 */
.L_x_217:
[----:B------:R-:W2:Y:S02]  /*ae20*/  LDG.E.U16 R2, desc[UR36][R2.64] ;  /* 0x0000002402027981 */ /* 0x000ea4000c1e1500 */
[----:B--2---:R-:W0:Y:S02]  /*ae30*/  I2F.S16 R0, R2 ;  /* 0x0000000200007306 */ /* 0x004e240000101400 */
[----:B0-----:R-:W-:Y:S01]  /*ae40*/  F2FP.BF16.F32.PACK_AB R0, RZ, R0 ;  /* 0x00000000ff00723e */ /* 0x001fe200000010ff */
[----:B------:R-:W-:Y:S06]  /*ae50*/  BRA `(.L_x_216) ;  /* 0x0000000c00487947 */ /* 0x000fec0003800000 */
.L_x_212:
        /* <DEDUP_REMOVED lines=9> */
.L_x_220:
[----:B------:R-:W2:Y:S02]  /*aef0*/  LDG.E.U16 R0, desc[UR36][R2.64] ;  /* 0x0000002402007981 */ /* 0x000ea4000c1e1500 */
[----:B--2---:R-:W-:-:S05]  /*af00*/  HADD2.F32 R0, -RZ, R0.H0_H0 ;  /* 0x20000000ff007230 */ /* 0x004fca0000004100 */
[----:B------:R-:W-:Y:S01]  /*af10*/  F2FP.BF16.F32.PACK_AB R0, RZ, R0 ;  /* 0x00000000ff00723e */ /* 0x000fe200000010ff */
[----:B------:R-:W-:Y:S06]  /*af20*/  BRA `(.L_x_216) ;  /* 0x0000000c00147947 */ /* 0x000fec0003800000 */
.L_x_219:
        /* <DEDUP_REMOVED lines=9> */
.L_x_222:
[----:B------:R-:W2:Y:S02]  /*afc0*/  LDG.E.U16 R2, desc[UR36][R2.64] ;  /* 0x0000002402027981 */ /* 0x000ea4000c1e1500 */
[----:B--2---:R-:W-:-:S05]  /*afd0*/  HADD2.F32 R0, -RZ, R2.H0_H0 ;  /* 0x20000002ff007230 */ /* 0x004fca0000004100 */
[----:B------:R-:W-:Y:S01]  /*afe0*/  F2FP.BF16.F32.PACK_AB R0, RZ, R0 ;  /* 0x00000000ff00723e */ /* 0x000fe200000010ff */
[----:B------:R-:W-:Y:S06]  /*aff0*/  BRA `(.L_x_216) ;  /* 0x0000000800e07947 */ /* 0x000fec0003800000 */
.L_x_221:
        /* <DEDUP_REMOVED lines=8> */
.L_x_211:
        /* <DEDUP_REMOVED lines=13> */
.L_x_225:
        /* <DEDUP_REMOVED lines=8> */
.L_x_224:
        /* <DEDUP_REMOVED lines=28> */
.L_x_227:
        /* <DEDUP_REMOVED lines=15> */
.L_x_226:
[----:B------:R0:W5:Y:S01]  /*b480*/  LDG.E.U16 R0, desc[UR36][R2.64] ;  /* 0x0000002402007981 */ /* 0x000162000c1e1500 */
[----:B------:R-:W-:Y:S05]  /*b490*/  BRA `(.L_x_216) ;  /* 0x0000000400b87947 */ /* 0x000fea0003800000 */
.L_x_223:
        /* <DEDUP_REMOVED lines=12> */
.L_x_230:
        /* <DEDUP_REMOVED lines=21> */
.L_x_234:
[----:B------:R-:W-:Y:S05]  /*b6b0*/  BSYNC B1 ;  /* 0x0000000000017941 */ /* 0x000fea0003800000 */
.L_x_233:
[----:B------:R-:W-:Y:S01]  /*b6c0*/  LEA R3, R0, 0x3b800000, 0x17 ;  /* 0x3b80000000037811 */ /* 0x000fe200078eb8ff */
[----:B------:R-:W-:-:S05]  /*b6d0*/  IMAD.SHL.U32 R0, R2, 0x100000, RZ ;  /* 0x0010000002007824 */ /* 0x000fca00078e00ff */
[----:B------:R-:W-:-:S07]  /*b6e0*/  LOP3.LUT R0, R3, R0, R4, 0xfe, !PT ;  /* 0x0000000003007212 */ /* 0x000fce00078efe04 */
.L_x_232:
[----:B------:R-:W-:Y:S05]  /*b6f0*/  BSYNC B0 ;  /* 0x0000000000007941 */ /* 0x000fea0003800000 */
.L_x_231:
[----:B------:R-:W-:Y:S01]  /*b700*/  F2FP.BF16.F32.PACK_AB R0, RZ, R0 ;  /* 0x00000000ff00723e */ /* 0x000fe200000010ff */
[----:B------:R-:W-:Y:S06]  /*b710*/  BRA `(.L_x_216) ;  /* 0x0000000400187947 */ /* 0x000fec0003800000 */
.L_x_229:
        /* <DEDUP_REMOVED lines=21> */
.L_x_238:
[----:B------:R-:W-:Y:S05]  /*b870*/  BSYNC B1 ;  /* 0x0000000000017941 */ /* 0x000fea0003800000 */
.L_x_237:
[----:B------:R-:W-:Y:S01]  /*b880*/  LEA R3, R0, 0x37800000, 0x17 ;  /* 0x3780000000037811 */ /* 0x000fe200078eb8ff */
[----:B------:R-:W-:-:S05]  /*b890*/  IMAD.SHL.U32 R0, R2, 0x200000, RZ ;  /* 0x0020000002007824 */ /* 0x000fca00078e00ff */
[----:B------:R-:W-:-:S07]  /*b8a0*/  LOP3.LUT R0, R3, R0, R4, 0xfe, !PT ;  /* 0x0000000003007212 */ /* 0x000fce00078efe04 */
.L_x_236:
[----:B------:R-:W-:Y:S05]  /*b8b0*/  BSYNC B0 ;  /* 0x0000000000007941 */ /* 0x000fea0003800000 */
.L_x_235:
[----:B------:R-:W-:Y:S01]  /*b8c0*/  F2FP.BF16.F32.PACK_AB R0, RZ, R0 ;  /* 0x00000000ff00723e */ /* 0x000fe200000010ff */
[----:B------:R-:W-:Y:S06]  /*b8d0*/  BRA `(.L_x_216) ;  /* 0x0000000000a87947 */ /* 0x000fec0003800000 */
.L_x_228:
        /* <DEDUP_REMOVED lines=14> */
.L_x_242:
[----:B------:R-:W-:Y:S05]  /*b9c0*/  BSYNC B0 ;  /* 0x0000000000007941 */ /* 0x000fea0003800000 */
.L_x_241:
[----:B------:R-:W-:Y:S01]  /*b9d0*/  F2FP.BF16.F32.PACK_AB R0, RZ, R0 ;  /* 0x00000000ff00723e */ /* 0x000fe200000010ff */
[----:B------:R-:W-:Y:S06]  /*b9e0*/  BRA `(.L_x_216) ;  /* 0x0000000000647947 */ /* 0x000fec0003800000 */
.L_x_215:
[----:B------:R-:W-:Y:S01]  /*b9f0*/  MOV R0, 0x0 ;  /* 0x0000000000007802 */ /* 0x000fe20000000f00 */
[----:B------:R-:W-:Y:S01]  /*ba00*/  ULDC.64 UR4, c[0x4][0x158] ;  /* 0x0100560000047ab9 */ /* 0x000fe20000000a00 */
[----:B------:R-:W-:Y:S01]  /*ba10*/  ULDC.64 UR6, c[0x4][0x68] ;  /* 0x01001a0000067ab9 */ /* 0x000fe20000000a00 */
[----:B------:R-:W-:Y:S01]  /*ba20*/  IMAD.U32 R4, RZ, RZ, UR4 ;  /* 0x00000004ff047e24 */ /* 0x000fe2000f8e00ff */
[----:B------:R0:W1:Y:S01]  /*ba30*/  LDC.64 R2, c[0x4][R0] ;  /* 0x0100000000027b82 */ /* 0x0000620000000a00 */
        /* <DEDUP_REMOVED lines=11> */
.L_x_243:
[----:B------:R-:W-:Y:S01]  /*baf0*/  PRMT R0, RZ, 0x7610, R0 ;  /* 0x00007610ff007816 */ /* 0x000fe20000000000 */
[----:B------:R-:W-:Y:S06]  /*bb00*/  BRA `(.L_x_216) ;  /* 0x00000000001c7947 */ /* 0x000fec0003800000 */
.L_x_240:
[----:B------:R-:W2:Y:S02]  /*bb10*/  LDG.E.64 R2, desc[UR36][R2.64] ;  /* 0x0000002402027981 */ /* 0x000ea4000c1e1b00 */
[----:B--2---:R-:W0:Y:S02]  /*bb20*/  I2F.U64 R0, R2 ;  /* 0x0000000200007312 */ /* 0x004e240000301000 */
[----:B0-----:R-:W-:Y:S01]  /*bb30*/  F2FP.BF16.F32.PACK_AB R0, RZ, R0 ;  /* 0x00000000ff00723e */ /* 0x001fe200000010ff */
[----:B------:R-:W-:Y:S06]  /*bb40*/  BRA `(.L_x_216) ;  /* 0x00000000000c7947 */ /* 0x000fec0003800000 */
.L_x_239:
[----:B------:R-:W2:Y:S02]  /*bb50*/  LDG.E R2, desc[UR36][R2.64] ;  /* 0x0000002402027981 */ /* 0x000ea4000c1e1900 */
[----:B--2---:R-:W-:-:S04]  /*bb60*/  I2FP.F32.U32 R0, R2 ;  /* 0x0000000200007245 */ /* 0x004fc80000201000 */
[----:B------:R-:W-:-:S07]  /*bb70*/  F2FP.BF16.F32.PACK_AB R0, RZ, R0 ;  /* 0x00000000ff00723e */ /* 0x000fce00000010ff */
.L_x_216:
        /* <DEDUP_REMOVED lines=17> */
[----:B0-----:R-:W-:Y:S01]  /*bc90*/  STG.E.U8 desc[UR36][R16.64], R3 ;  /* 0x0000000310007986 */ /* 0x001fe2000c101124 */
[----:B------:R-:W-:Y:S05]  /*bca0*/  EXIT ;  /* 0x000000000000794d */ /* 0x000fea0003800000 */
.L_x_247:
[----:B-1----:R-:W-:-:S06]  /*bcb0*/  IMAD.U32 R3, R3, 0x10000, RZ ;  /* 0x0001000003037824 */ /* 0x002fcc00078e00ff */
[----:B------:R-:W0:Y:S02]  /*bcc0*/  F2I.S64.TRUNC R2, R3 ;  /* 0x0000000300027311 */ /* 0x000e24000020d900 */
[----:B0-----:R-:W-:Y:S01]  /*bcd0*/  STG.E.U8 desc[UR36][R16.64], R2 ;  /* 0x0000000210007986 */ /* 0x001fe2000c101124 */
[----:B------:R-:W-:Y:S05]  /*bce0*/  EXIT ;  /* 0x000000000000794d */ /* 0x000fea0003800000 */
.L_x_246:
        /* <DEDUP_REMOVED lines=8> */
[----:B0-----:R-:W-:Y:S01]  /*bd70*/  STG.E.64 desc[UR36][R16.64], R2 ;  /* 0x0000000210007986 */ /* 0x001fe2000c101b24 */
[----:B------:R-:W-:Y:S05]  /*bd80*/  EXIT ;  /* 0x000000000000794d */ /* 0x000fea0003800000 */
.L_x_250:
[----:B-1----:R-:W-:-:S06]  /*bd90*/  IMAD.U32 R3, R3, 0x10000, RZ ;  /* 0x0001000003037824 */ /* 0x002fcc00078e00ff */
[----:B------:R-:W0:Y:S02]  /*bda0*/  F2I.FTZ.TRUNC.NTZ R3, R3 ;  /* 0x0000000300037305 */ /* 0x000e24000021f100 */
[----:B0-----:R-:W-:Y:S01]  /*bdb0*/  STG.E desc[UR36][R16.64], R3 ;  /* 0x0000000310007986 */ /* 0x001fe2000c101924 */
[----:B------:R-:W-:Y:S05]  /*bdc0*/  EXIT ;  /* 0x000000000000794d */ /* 0x000fea0003800000 */
.L_x_249:
[----:B-1----:R-:W-:-:S06]  /*bdd0*/  IMAD.U32 R3, R3, 0x10000, RZ ;  /* 0x0001000003037824 */ /* 0x002fcc00078e00ff */
[----:B------:R-:W0:Y:S02]  /*bde0*/  F2I.FTZ.TRUNC.NTZ R3, R3 ;  /* 0x0000000300037305 */ /* 0x000e24000021f100 */
[----:B0-----:R-:W-:Y:S01]  /*bdf0*/  STG.E.U16 desc[UR36][R16.64], R3 ;  /* 0x0000000310007986 */ /* 0x001fe2000c101524 */
[----:B------:R-:W-:Y:S05]  /*be00*/  EXIT ;  /* 0x000000000000794d */ /* 0x000fea0003800000 */
.L_x_245:
[----:B------:R-:W-:-:S13]  /*be10*/  ISETP.GT.AND P0, PT, R2, 0x6, PT ;  /* 0x000000060200780c */ /* 0x000fda0003f04270 */
[----:B------:R-:W-:Y:S05]  /*be20*/  @P0 BRA `(.L_x_251) ;  /* 0x00000000002c0947 */ /* 0x000fea0003800000 */
[----:B------:R-:W-:-:S13]  /*be30*/  ISETP.NE.AND P0, PT, R2, 0x5, PT ;  /* 0x000000050200780c */ /* 0x000fda0003f05270 */
[----:B------:R-:W-:Y:S05]  /*be40*/  @!P0 BRA `(.L_x_252) ;  /* 0x0000000000148947 */ /* 0x000fea0003800000 */
[----:B------:R-:W-:-:S13]  /*be50*/  ISETP.NE.AND P0, PT, R2, 0x6, PT ;  /* 0x000000060200780c */ /* 0x000fda0003f05270 */
[----:B------:R-:W-:Y:S05]  /*be60*/  @P0 BRA `(.L_x_248) ;  /* 0x0000000800c40947 */ /* 0x000fea0003800000 */
[----:B-1----:R-:W-:-:S05]  /*be70*/  IMAD.U32 R3, R3, 0x10000, RZ ;  /* 0x0001000003037824 */ /* 0x002fca00078e00ff */
[----:B------:R-:W-:Y:S01]  /*be80*/  STG.E desc[UR36][R16.64], R3 ;  /* 0x0000000310007986 */ /* 0x000fe2000c101924 */
[----:B------:R-:W-:Y:S05]  /*be90*/  EXIT ;  /* 0x000000000000794d */ /* 0x000fea0003800000 */
.L_x_252:
[----:B-1----:R-:W-:-:S05]  /*bea0*/  IMAD.U32 R0, R3, 0x10000, RZ ;  /* 0x0001000003007824 */ /* 0x002fca00078e00ff */
[----:B------:R-:W-:-:S05]  /*beb0*/  F2FP.F16.F32.PACK_AB R0, RZ, R0 ;  /* 0x00000000ff00723e */ /* 0x000fca00000000ff */
[----:B------:R-:W-:Y:S01]  /*bec0*/  STG.E.U16 desc[UR36][R16.64], R0 ;  /* 0x0000000010007986 */ /* 0x000fe2000c101524 */
[----:B------:R-:W-:Y:S05]  /*bed0*/  EXIT ;  /* 0x000000000000794d */ /* 0x000fea0003800000 */
.L_x_251:
        /* <DEDUP_REMOVED lines=8> */
[----:B------:R-:W-:Y:S01]  /*bf60*/  STG.E.64 desc[UR36][R16.64], R2 ;  /* 0x0000000210007986 */ /* 0x000fe2000c101b24 */
[----:B------:R-:W-:Y:S05]  /*bf70*/  EXIT ;  /* 0x000000000000794d */ /* 0x000fea0003800000 */
.L_x_254:
[----:B-1----:R-:W-:-:S05]  /*bf80*/  IMAD.U32 R3, R3, 0x10000, RZ ;  /* 0x0001000003037824 */ /* 0x002fca00078e00ff */
[----:B------:R-:W-:-:S04]  /*bf90*/  F2FP.F16.F32.PACK_AB R3, RZ, R3 ;  /* 0x00000003ff03723e */ /* 0x000fc800000000ff */
[----:B------:R-:W-:-:S05]  /*bfa0*/  PRMT R3, R3, 0x5410, RZ ;  /* 0x0000541003037816 */ /* 0x000fca00000000ff */
[----:B------:R-:W-:Y:S01]  /*bfb0*/  STG.E desc[UR36][R16.64], R3 ;  /* 0x0000000310007986 */ /* 0x000fe2000c101924 */
[----:B------:R-:W-:Y:S05]  /*bfc0*/  EXIT ;  /* 0x000000000000794d */ /* 0x000fea0003800000 */
.L_x_253:
[----:B-1----:R-:W-:-:S04]  /*bfd0*/  IMAD.U32 R2, R3, 0x10000, RZ ;  /* 0x0001000003027824 */ /* 0x002fc800078e00ff */
[----:B------:R-:W-:-:S06]  /*bfe0*/  FMUL.FTZ R2, R2, 1 ;  /* 0x3f80000002027820 */ /* 0x000fcc0000410000 */
[----:B------:R-:W0:Y:S02]  /*bff0*/  F2F.F64.F32 R2, R2 ;  /* 0x0000000200027310 */ /* 0x000e240000201800 */
[----:B0-----:R-:W-:Y:S01]  /*c000*/  STG.E.64 desc[UR36][R16.64], R2 ;  /* 0x0000000210007986 */ /* 0x001fe2000c101b24 */
[----:B------:R-:W-:Y:S05]  /*c010*/  EXIT ;  /* 0x000000000000794d */ /* 0x000fea0003800000 */
.L_x_244:
        /* <DEDUP_REMOVED lines=11> */
[----:B------:R-:W-:Y:S01]  /*c0d0*/  STG.E.U8 desc[UR36][R16.64], R3 ;  /* 0x0000000310007986 */ /* 0x000fe2000c101124 */
[----:B------:R-:W-:Y:S05]  /*c0e0*/  EXIT ;  /* 0x000000000000794d */ /* 0x000fea0003800000 */
.L_x_257:
[----:B-1----:R-:W-:Y:S01]  /*c0f0*/  IMAD.U32 R3, R3, 0x10000, RZ ;  /* 0x0001000003037824 */ /* 0x002fe200078e00ff */
[----:B------:R-:W-:-:S03]  /*c100*/  CS2R R6, SRZ ;  /* 0x0000000000067805 */ /* 0x000fc6000001ff00 */
[----:B------:R-:W-:-:S04]  /*c110*/  FMUL.FTZ R3, R3, 1 ;  /* 0x3f80000003037820 */ /* 0x000fc80000410000 */
[----:B------:R-:W0:Y:S02]  /*c120*/  F2F.F64.F32 R4, R3 ;  /* 0x0000000300047310 */ /* 0x000e240000201800 */
[----:B0-----:R-:W-:Y:S01]  /*c130*/  STG.E.128 desc[UR36][R16.64], R4 ;  /* 0x0000000410007986 */ /* 0x001fe2000c101d24 */
[----:B------:R-:W-:Y:S05]  /*c140*/  EXIT ;  /* 0x000000000000794d */ /* 0x000fea0003800000 */
.L_x_256:
        /* <DEDUP_REMOVED lines=21> */
.L_x_261:
[----:B------:R-:W-:Y:S05]  /*c2a0*/  BSYNC B0 ;  /* 0x0000000000007941 */ /* 0x000fea0003800000 */
.L_x_260:
[----:B------:R-:W-:-:S05]  /*c2b0*/  LOP3.LUT R3, R0, R3, RZ, 0xfc, !PT ;  /* 0x0000000300037212 */ /* 0x000fca00078efcff */
[----:B------:R-:W-:Y:S01]  /*c2c0*/  STG.E.U8 desc[UR36][R16.64], R3 ;  /* 0x0000000310007986 */ /* 0x000fe2000c101124 */
[----:B------:R-:W-:Y:S05]  /*c2d0*/  EXIT ;  /* 0x000000000000794d */ /* 0x000fea0003800000 */
.L_x_259:
        /* <DEDUP_REMOVED lines=13> */
.L_x_263:
[----:B------:R-:W-:Y:S01]  /*c3b0*/  IMAD.MOV.U32 R0, RZ, RZ, 0x7f ;  /* 0x0000007fff007424 */ /* 0x000fe200078e00ff */
[----:B------:R-:W-:-:S04]  /*c3c0*/  ISETP.GT.U32.AND P0, PT, R2, 0x7f800000, PT ;  /* 0x7f8000000200780c */ /* 0x000fc80003f04070 */
[----:B------:R-:W-:-:S09]  /*c3d0*/  SEL R0, R0, 0x7c, P0 ;  /* 0x0000007c00007807 */ /* 0x000fd20000000000 */
.L_x_264:
[----:B------:R-:W-:Y:S05]  /*c3e0*/  BSYNC B0 ;  /* 0x0000000000007941 */ /* 0x000fea0003800000 */
.L_x_262:
[----:B------:R-:W-:-:S04]  /*c3f0*/  LOP3.LUT R2, R3, 0x80000000, RZ, 0xc0, !PT ;  /* 0x8000000003027812 */ /* 0x000fc800078ec0ff */
[----:B------:R-:W-:-:S04]  /*c400*/  SHF.R.U32.HI R3, RZ, 0x18, R2 ;  /* 0x00000018ff037819 */ /* 0x000fc80000011602 */
[----:B------:R-:W-:-:S05]  /*c410*/  LOP3.LUT R3, R0, R3, RZ, 0xfc, !PT ;  /* 0x0000000300037212 */ /* 0x000fca00078efcff */
[----:B------:R-:W-:Y:S01]  /*c420*/  STG.E.U8 desc[UR36][R16.64], R3 ;  /* 0x0000000310007986 */ /* 0x000fe2000c101124 */
[----:B------:R-:W-:Y:S05]  /*c430*/  EXIT ;  /* 0x000000000000794d */ /* 0x000fea0003800000 */
.L_x_258:
[----:B-1----:R-:W-:Y:S01]  /*c440*/  STG.E.U16 desc[UR36][R16.64], R3 ;  /* 0x0000000310007986 */ /* 0x002fe2000c101524 */
[----:B------:R-:W-:Y:S05]  /*c450*/  EXIT ;  /* 0x000000000000794d */ /* 0x000fea0003800000 */
.L_x_255:
        /* <DEDUP_REMOVED lines=10> */
[----:B0-----:R-:W-:Y:S01]  /*c500*/  STG.E.U16 desc[UR36][R16.64], R3 ;  /* 0x0000000310007986 */ /* 0x001fe2000c101524 */
[----:B------:R-:W-:Y:S05]  /*c510*/  EXIT ;  /* 0x000000000000794d */ /* 0x000fea0003800000 */
.L_x_267:
        /* <DEDUP_REMOVED lines=17> */
.L_x_270:
[----:B------:R-:W-:-:S04]  /*c630*/  LOP3.LUT R2, R3, 0x80000000, RZ, 0xc0, !PT ;  /* 0x8000000003027812 */ /* 0x000fc800078ec0ff */
[----:B------:R-:W-:-:S04]  /*c640*/  SHF.R.U32.HI R3, RZ, 0x18, R2 ;  /* 0x00000018ff037819 */ /* 0x000fc80000011602 */
[----:B------:R-:W-:-:S04]  /*c650*/  LOP3.LUT R0, R0, R3, RZ, 0xfc, !PT ;  /* 0x0000000300007212 */ /* 0x000fc800078efcff */
[----:B------:R-:W-:-:S07]  /*c660*/  PRMT R8, R0, 0x7610, R8 ;  /* 0x0000761000087816 */ /* 0x000fce0000000008 */
.L_x_269:
[----:B------:R-:W-:Y:S05]  /*c670*/  BSYNC B0 ;  /* 0x0000000000007941 */ /* 0x000fea0003800000 */
.L_x_268:
[----:B------:R-:W-:Y:S01]  /*c680*/  STG.E.U8 desc[UR36][R16.64], R8 ;  /* 0x0000000810007986 */ /* 0x000fe2000c101124 */
[----:B------:R-:W-:Y:S05]  /*c690*/  EXIT ;  /* 0x000000000000794d */ /* 0x000fea0003800000 */
.L_x_266:
        /* <DEDUP_REMOVED lines=17> */
.L_x_273:
[----:B------:R-:W-:-:S04]  /*c7b0*/  LOP3.LUT R2, R3, 0x80000000, RZ, 0xc0, !PT ;  /* 0x8000000003027812 */ /* 0x000fc800078ec0ff */
[----:B------:R-:W-:-:S04]  /*c7c0*/  SHF.R.U32.HI R3, RZ, 0x18, R2 ;  /* 0x00000018ff037819 */ /* 0x000fc80000011602 */
[----:B------:R-:W-:-:S04]  /*c7d0*/  LOP3.LUT R0, R0, R3, RZ, 0xfc, !PT ;  /* 0x0000000300007212 */ /* 0x000fc800078efcff */
[----:B------:R-:W-:-:S07]  /*c7e0*/  PRMT R8, R0, 0x7610, R8 ;  /* 0x0000761000087816 */ /* 0x000fce0000000008 */
.L_x_272:
[----:B------:R-:W-:Y:S05]  /*c7f0*/  BSYNC B0 ;  /* 0x0000000000007941 */ /* 0x000fea0003800000 */
.L_x_271:
[----:B------:R-:W-:Y:S01]  /*c800*/  STG.E.U8 desc[UR36][R16.64], R8 ;  /* 0x0000000810007986 */ /* 0x000fe2000c101124 */
[----:B------:R-:W-:Y:S05]  /*c810*/  EXIT ;  /* 0x000000000000794d */ /* 0x000fea0003800000 */
.L_x_265:
        /* <DEDUP_REMOVED lines=20> */
[----:B------:R-:W-:Y:S01]  /*c960*/  STG.E.U8 desc[UR36][R16.64], R3 ;  /* 0x0000000310007986 */ /* 0x000fe2000c101124 */
[----:B------:R-:W-:Y:S05]  /*c970*/  EXIT ;  /* 0x000000000000794d */ /* 0x000fea0003800000 */
.L_x_248:
        /* <DEDUP_REMOVED lines=16> */
.L_x_276:
[----:B------:R-:W-:Y:S05]  /*ca80*/  EXIT ;  /* 0x000000000000794d */ /* 0x000fea0003800000 */
.L_x_275:
[----:B-1----:R-:W-:-:S06]  /*ca90*/  IMAD.U32 R3, R3, 0x10000, RZ ;  /* 0x0001000003037824 */ /* 0x002fcc00078e00ff */
[----:B------:R-:W0:Y:S02]  /*caa0*/  F2I.U64.TRUNC R2, R3 ;  /* 0x0000000300027311 */ /* 0x000e24000020d800 */
[----:B0-----:R-:W-:Y:S01]  /*cab0*/  STG.E.64 desc[UR36][R16.64], R2 ;  /* 0x0000000210007986 */ /* 0x001fe2000c101b24 */
[----:B------:R-:W-:Y:S05]  /*cac0*/  EXIT ;  /* 0x000000000000794d */ /* 0x000fea0003800000 */
.L_x_274:
[----:B-1----:R-:W-:-:S06]  /*cad0*/  IMAD.U32 R3, R3, 0x10000, RZ ;  /* 0x0001000003037824 */ /* 0x002fcc00078e00ff */
[----:B------:R-:W0:Y:S02]  /*cae0*/  F2I.FTZ.U32.TRUNC.NTZ R3, R3 ;  /* 0x0000000300037305 */ /* 0x000e24000021f000 */
[----:B0-----:R-:W-:Y:S01]  /*caf0*/  STG.E desc[UR36][R16.64], R3 ;  /* 0x0000000310007986 */ /* 0x001fe2000c101924 */
[----:B------:R-:W-:Y:S05]  /*cb00*/  EXIT ;  /* 0x000000000000794d */ /* 0x000fea0003800000 */
.L_x_277:
[----:B------:R-:W-:-:S00]  /*cb10*/  BRA `(.L_x_277) ;  /* 0xfffffffc00fc7947 */ /* 0x000fc0000383ffff */
[----:B------:R-:W-:-:S00]  /*cb20*/  NOP ;  /* 0x0000000000007918 */ /* 0x000fc00000000000 */
        /* <DEDUP_REMOVED lines=13> */
.L_x_7181:


//--------------------- .text._ZN2at6native27unrolled_elementwise_kernelIZZZNS0_16tanh_kernel_cudaERNS_18TensorIteratorBaseEENKUlvE0_clEvENKUlvE2_clEvEUlN3c108BFloat16EE_St5arrayIPcLm2EELi4E23TrivialOffsetCalculatorILi1EjESD_NS0_6memory12LoadWithCastILi1EEENSE_13StoreWithCastILi1EEEEEviT_T0_T2_T3_T4_T5_ --------------------------
	.section	.text._ZN2at6native27unrolled_elementwise_kernelIZZZNS0_16tanh_kernel_cudaERNS_18TensorIteratorBaseEENKUlvE0_clEvENKUlvE2_clEvEUlN3c108BFloat16EE_St5arrayIPcLm2EELi4E23TrivialOffsetCalculatorILi1EjESD_NS0_6memory12LoadWithCastILi1EEENSE_13StoreWithCastILi1EEEEEviT_T0_T2_T3_T4_T5_,"ax",@progbits
	.align	128
        .global         _ZN2at6native27unrolled_elementwise_kernelIZZZNS0_16tanh_kernel_cudaERNS_18TensorIteratorBaseEENKUlvE0_clEvENKUlvE2_clEvEUlN3c108BFloat16EE_St5arrayIPcLm2EELi4E23TrivialOffsetCalculatorILi1EjESD_NS0_6memory12LoadWithCastILi1EEENSE_13StoreWithCastILi1EEEEEviT_T0_T2_T3_T4_T5_
        .type           _ZN2at6native27unrolled_elementwise_kernelIZZZNS0_16tanh_kernel_cudaERNS_18TensorIteratorBaseEENKUlvE0_clEvENKUlvE2_clEvEUlN3c108BFloat16EE_St5arrayIPcLm2EELi4E23TrivialOffsetCalculatorILi1EjESD_NS0_6memory12LoadWithCastILi1EEENSE_13StoreWithCastILi1EEEEEviT_T0_T2_T3_T4_T5_,@function
        .size           _ZN2at6native27unrolled_elementwise_kernelIZZZNS0_16tanh_kernel_cudaERNS_18TensorIteratorBaseEENKUlvE0_clEvENKUlvE2_clEvEUlN3c108BFloat16EE_St5arrayIPcLm2EELi4E23TrivialOffsetCalculatorILi1EjESD_NS0_6memory12LoadWithCastILi1EEENSE_13StoreWithCastILi1EEEEEviT_T0_T2_T3_T4_T5_,(.L_x_7182 - _ZN2at6native27unrolled_elementwise_kernelIZZZNS0_16tanh_kernel_cudaERNS_18TensorIteratorBaseEENKUlvE0_clEvENKUlvE2_clEvEUlN3c108BFloat16EE_St5arrayIPcLm2EELi4E23TrivialOffsetCalculatorILi1EjESD_NS0_6memory12LoadWithCastILi1EEENSE_13StoreWithCastILi1EEEEEviT_T0_T2_T3_T4_T5_)
        .other          _ZN2at6native27unrolled_elementwise_kernelIZZZNS0_16tanh_kernel_cudaERNS_18TensorIteratorBaseEENKUlvE0_clEvENKUlvE2_clEvEUlN3c108BFloat16EE_St5arrayIPcLm2EELi4E23TrivialOffsetCalculatorILi1EjESD_NS0_6memory12LoadWithCastILi1EEENSE_13StoreWithCastILi1EEEEEviT_T0_T2_T3_T4_T5_,@"STO_CUDA_ENTRY STV_DEFAULT"
_ZN2at6native27unrolled_elementwise_kernelIZZZNS0_16tanh_kernel_cudaERNS_18TensorIteratorBaseEENKUlvE0_clEvENKUlvE2_clEvEUlN3c108BFloat16EE_St5arrayIPcLm2EELi4E23TrivialOffsetCalculatorILi1EjESD_NS0_6memory12LoadWithCastILi1EEENSE_13StoreWithCastILi1EEEEEviT_T0_T2_T3_T4_T5_:
.text._ZN2at6native27unrolled_elementwise_kernelIZZZNS0_16tanh_kernel_cudaERNS_18TensorIteratorBaseEENKUlvE0_clEvENKUlvE2_clEvEUlN3c108BFloat16EE_St5arrayIPcLm2EELi4E23TrivialOffsetCalculatorILi1EjESD_NS0_6memory12LoadWithCastILi1EEENSE_13StoreWithCastILi1EEEEEviT_T0_T2_T3_T4_T5_:
[----:B------:R-:W0:Y:S01]  /*0000*/  LDC R1, c[0x0][0x28] ;  /* 0x00000a00ff017b82 */ /* 0x000e220000000800 */
[----:B------:R-:W1:Y:S07]  /*0010*/  S2R R2, SR_CTAID.X ;  /* 0x0000000000027919 */ /* 0x000e6e0000002500 */
[----:B------:R-:W1:Y:S01]  /*0020*/  LDC R3, c[0x0][0x210] ;  /* 0x00008400ff037b82 */ /* 0x000e620000000800 */
[----:B------:R-:W-:Y:S01]  /*0030*/  ULDC.64 UR36, c[0x0][0x208] ;  /* 0x0000820000247ab9 */ /* 0x000fe20000000a00 */
[----:B------:R-:W-:Y:S01]  /*0040*/  BSSY B6, `(.L_x_278) ;  /* 0x0000118000067945 */ /* 0x000fe20003800000 */
[----:B------:R-:W2:Y:S01]  /*0050*/  S2R R23, SR_TID.X ;  /* 0x0000000000177919 */ /* 0x000ea20000002100 */
[----:B------:R-:W-:-:S02]  /*0060*/  PRMT R17, RZ, 0x7610, R17 ;  /* 0x00007610ff117816 */ /* 0x000fc40000000011 */
[----:B------:R-:W-:Y:S02]  /*0070*/  PRMT R19, RZ, 0x7610, R19 ;  /* 0x00007610ff137816 */ /* 0x000fe40000000013 */
[----:B------:R-:W3:Y:S01]  /*0080*/  LDC.U8 R22, c[0x0][0x22c] ;  /* 0x00008b00ff167b82 */ /* 0x000ee20000000000 */
[----:B-1----:R-:W-:-:S05]  /*0090*/  IMAD R16, R2, -0x200, R3 ;  /* 0xfffffe0002107824 */ /* 0x002fca00078e0203 */
[----:B--2---:R-:W-:-:S13]  /*00a0*/  ISETP.GE.AND P0, PT, R23, R16, PT ;  /* 0x000000101700720c */ /* 0x004fda0003f06270 */
[----:B0--3--:R-:W-:Y:S05]  /*00b0*/  @P0 BRA `(.L_x_279) ;  /* 0x0000001000400947 */ /* 0x009fea0003800000 */
[----:B------:R-:W0:Y:S01]  /*00c0*/  LDC.64 R4, c[0x0][0x220] ;  /* 0x00008800ff047b82 */ /* 0x000e220000000a00 */
[----:B------:R-:W-:Y:S01]  /*00d0*/  PRMT R0, R22, 0x9910, RZ ;  /* 0x0000991016007816 */ /* 0x000fe200000000ff */
[----:B------:R-:W-:Y:S01]  /*00e0*/  IMAD R23, R2, 0x200, R23 ;  /* 0x0000020002177824 */ /* 0x000fe200078e0217 */
[----:B------:R-:W-:Y:S02]  /*00f0*/  ULDC UR4, c[0x0][0x230] ;  /* 0x00008c0000047ab9 */ /* 0x000fe40000000800 */
[----:B------:R-:W-:Y:S01]  /*0100*/  ISETP.GT.AND P0, PT, R0, 0x9, PT ;  /* 0x000000090000780c */ /* 0x000fe20003f04270 */
[----:B------:R-:W-:-:S05]  /*0110*/  IMAD R23, R23, UR4, RZ ;  /* 0x0000000417177c24 */ /* 0x000fca000f8e02ff */
[----:B0-----:R-:W-:-:S05]  /*0120*/  IADD3 R4, P1, R23, R4, RZ ;  /* 0x0000000417047210 */ /* 0x001fca0007f3e0ff */
[----:B------:R-:W-:Y:S02]  /*0130*/  IMAD.X R5, RZ, RZ, R5, P1 ;  /* 0x000000ffff057224 */ /* 0x000fe400008e0605 */
[----:B------:R-:W-:Y:S06]  /*0140*/  @P0 BRA `(.L_x_280) ;  /* 0x0000000400300947 */ /* 0x000fec0003800000 */
        /* <DEDUP_REMOVED lines=10> */
[----:B0-----:R-:W-:-:S04]  /*01f0*/  F2FP.BF16.F32.PACK_AB R0, RZ, R0 ;  /* 0x00000000ff00723e */ /* 0x001fc800000010ff */
[----:B------:R-:W-:Y:S01]  /*0200*/  PRMT R19, R0, 0x7610, R19 ;  /* 0x0000761000137816 */ /* 0x000fe20000000013 */
[----:B------:R-:W-:Y:S06]  /*0210*/  BRA `(.L_x_285) ;  /* 0x0000000c00e07947 */ /* 0x000fec0003800000 */
.L_x_283:
[----:B------:R-:W2:Y:S02]  /*0220*/  LDG.E.U8 R4, desc[UR36][R4.64] ;  /* 0x0000002404047981 */ /* 0x000ea4000c1e1100 */
[----:B--2---:R-:W-:-:S04]  /*0230*/  I2FP.F32.U32 R0, R4 ;  /* 0x0000000400007245 */ /* 0x004fc80000201000 */
[----:B------:R-:W-:-:S04]  /*0240*/  F2FP.BF16.F32.PACK_AB R0, RZ, R0 ;  /* 0x00000000ff00723e */ /* 0x000fc800000010ff */
[----:B------:R-:W-:Y:S01]  /*0250*/  PRMT R19, R0, 0x7610, R19 ;  /* 0x0000761000137816 */ /* 0x000fe20000000013 */
[----:B------:R-:W-:Y:S06]  /*0260*/  BRA `(.L_x_285) ;  /* 0x0000000c00cc7947 */ /* 0x000fec0003800000 */
.L_x_282:
        /* <DEDUP_REMOVED lines=8> */
[----:B0-----:R-:W-:-:S04]  /*02f0*/  F2FP.BF16.F32.PACK_AB R0, RZ, R0 ;  /* 0x00000000ff00723e */ /* 0x001fc800000010ff */
[----:B------:R-:W-:Y:S01]  /*0300*/  PRMT R19, R0, 0x7610, R19 ;  /* 0x0000761000137816 */ /* 0x000fe20000000013 */
[----:B------:R-:W-:Y:S06]  /*0310*/  BRA `(.L_x_285) ;  /* 0x0000000c00a07947 */ /* 0x000fec0003800000 */
.L_x_287:
[----:B------:R-:W2:Y:S02]  /*0320*/  LDG.E R4, desc[UR36][R4.64] ;  /* 0x0000002404047981 */ /* 0x000ea4000c1e1900 */
[----:B--2---:R-:W-:-:S04]  /*0330*/  I2FP.F32.S32 R0, R4 ;  /* 0x0000000400007245 */ /* 0x004fc80000201400 */
[----:B------:R-:W-:-:S04]  /*0340*/  F2FP.BF16.F32.PACK_AB R0, RZ, R0 ;  /* 0x00000000ff00723e */ /* 0x000fc800000010ff */
[----:B------:R-:W-:Y:S01]  /*0350*/  PRMT R19, R0, 0x7610, R19 ;  /* 0x0000761000137816 */ /* 0x000fe20000000013 */
[----:B------:R-:W-:Y:S06]  /*0360*/  BRA `(.L_x_285) ;  /* 0x0000000c008c7947 */ /* 0x000fec0003800000 */
.L_x_286:
[----:B------:R-:W2:Y:S02]  /*0370*/  LDG.E.U16 R4, desc[UR36][R4.64] ;  /* 0x0000002404047981 */ /* 0x000ea4000c1e1500 */
[----:B--2---:R-:W0:Y:S02]  /*0380*/  I2F.S16 R0, R4 ;  /* 0x0000000400007306 */ /* 0x004e240000101400 */
[----:B0-----:R-:W-:-:S04]  /*0390*/  F2FP.BF16.F32.PACK_AB R0, RZ, R0 ;  /* 0x00000000ff00723e */ /* 0x001fc800000010ff */
[----:B------:R-:W-:Y:S01]  /*03a0*/  PRMT R19, R0, 0x7610, R19 ;  /* 0x0000761000137816 */ /* 0x000fe20000000013 */
[----:B------:R-:W-:Y:S06]  /*03b0*/  BRA `(.L_x_285) ;  /* 0x0000000c00787947 */ /* 0x000fec0003800000 */
.L_x_281:
        /* <DEDUP_REMOVED lines=9> */
.L_x_289:
[----:B------:R-:W2:Y:S02]  /*0450*/  LDG.E.U16 R0, desc[UR36][R4.64] ;  /* 0x0000002404007981 */ /* 0x000ea4000c1e1500 */
[----:B--2---:R-:W-:-:S05]  /*0460*/  HADD2.F32 R0, -RZ, R0.H0_H0 ;  /* 0x20000000ff007230 */ /* 0x004fca0000004100 */
[----:B------:R-:W-:-:S04]  /*0470*/  F2FP.BF16.F32.PACK_AB R0, RZ, R0 ;  /* 0x00000000ff00723e */ /* 0x000fc800000010ff */
[----:B------:R-:W-:Y:S01]  /*0480*/  PRMT R19, R0, 0x7610, R19 ;  /* 0x0000761000137816 */ /* 0x000fe20000000013 */
[----:B------:R-:W-:Y:S06]  /*0490*/  BRA `(.L_x_285) ;  /* 0x0000000c00407947 */ /* 0x000fec0003800000 */
.L_x_288:
        /* <DEDUP_REMOVED lines=9> */
.L_x_291:
[----:B------:R-:W2:Y:S02]  /*0530*/  LDG.E.U16 R4, desc[UR36][R4.64] ;  /* 0x0000002404047981 */ /* 0x000ea4000c1e1500 */
[----:B--2---:R-:W-:-:S05]  /*0540*/  HADD2.F32 R0, -RZ, R4.H0_H0 ;  /* 0x20000004ff007230 */ /* 0x004fca0000004100 */
[----:B------:R-:W-:-:S04]  /*0550*/  F2FP.BF16.F32.PACK_AB R0, RZ, R0 ;  /* 0x00000000ff00723e */ /* 0x000fc800000010ff */
[----:B------:R-:W-:Y:S01]  /*0560*/  PRMT R19, R0, 0x7610, R19 ;  /* 0x0000761000137816 */ /* 0x000fe20000000013 */
[----:B------:R-:W-:Y:S06]  /*0570*/  BRA `(.L_x_285) ;  /* 0x0000000c00087947 */ /* 0x000fec0003800000 */
.L_x_290:
[----:B------:R-:W2:Y:S01]  /*0580*/  LDG.E.64 R4, desc[UR36][R4.64] ;  /* 0x0000002404047981 */ /* 0x000ea2000c1e1b00 */
[----:B------:R-:W-:Y:S01]  /*0590*/  UMOV UR4, 0xf0000000 ;  /* 0xf000000000047882 */ /* 0x000fe20000000000 */
[----:B------:R-:W-:Y:S01]  /*05a0*/  UMOV UR5, 0x380fffff ;  /* 0x380fffff00057882 */ /* 0x000fe20000000000 */
[----:B--2---:R-:W0:Y:S01]  /*05b0*/  F2F.F32.F64 R0, R4 ;  /* 0x0000000400007310 */ /* 0x004e220000301000 */
[----:B------:R-:W-:-:S14]  /*05c0*/  DSETP.GEU.AND P0, PT, |R4|, UR4, PT ;  /* 0x0000000404007e2a */ /* 0x000fdc000bf0e200 */
[----:B0-----:R-:W-:-:S05]  /*05d0*/  @!P0 FMUL R0, R0, 1.175494350822287508e-38 ;  /* 0x0080000000008820 */ /* 0x001fca0000400000 */
[----:B------:R-:W-:-:S04]  /*05e0*/  F2FP.BF16.F32.PACK_AB R0, RZ, R0 ;  /* 0x00000000ff00723e */ /* 0x000fc800000010ff */
[----:B------:R-:W-:Y:S01]  /*05f0*/  PRMT R19, R0, 0x7610, R19 ;  /* 0x0000761000137816 */ /* 0x000fe20000000013 */
[----:B------:R-:W-:Y:S06]  /*0600*/  BRA `(.L_x_285) ;  /* 0x0000000800e47947 */ /* 0x000fec0003800000 */
.L_x_280:
        /* <DEDUP_REMOVED lines=11> */
[----:B------:R-:W-:-:S04]  /*06c0*/  F2FP.BF16.F32.PACK_AB R0, RZ, R0 ;  /* 0x00000000ff00723e */ /* 0x000fc800000010ff */
[----:B------:R-:W-:Y:S01]  /*06d0*/  PRMT R19, R0, 0x7610, R19 ;  /* 0x0000761000137816 */ /* 0x000fe20000000013 */
[----:B------:R-:W-:Y:S06]  /*06e0*/  BRA `(.L_x_285) ;  /* 0x0000000800ac7947 */ /* 0x000fec0003800000 */
.L_x_294:
        /* <DEDUP_REMOVED lines=9> */
.L_x_293:
        /* <DEDUP_REMOVED lines=28> */
.L_x_296:
[----:B------:R-:W2:Y:S02]  /*0940*/  LDG.E.U8 R4, desc[UR36][R4.64] ;  /* 0x0000002404047981 */ /* 0x000ea4000c1e1100 */
[----:B--2---:R-:W-:-:S05]  /*0950*/  IMAD.SHL.U32 R0, R4, 0x2000000, RZ ;  /* 0x0200000004007824 */ /* 0x004fca00078e00ff */
[----:B------:R-:W-:-:S13]  /*0960*/  ISETP.GE.U32.AND P0, PT, R0, 0x8000000, PT ;  /* 0x080000000000780c */ /* 0x000fda0003f06070 */
[C---:B------:R-:W-:Y:S02]  /*0970*/  @P0 IMAD.SHL.U32 R3, R4.reuse, 0x200000, RZ ;  /* 0x0020000004030824 */ /* 0x040fe400078e00ff */
[----:B------:R-:W-:-:S03]  /*0980*/  @!P0 IMAD.SHL.U32 R0, R4, 0x100, RZ ;  /* 0x0000010004008824 */ /* 0x000fc600078e00ff */
[----:B------:R-:W-:Y:S02]  /*0990*/  @P0 LOP3.LUT R3, R3, 0xfe00000, RZ, 0xc0, !PT ;  /* 0x0fe0000003030812 */ /* 0x000fe400078ec0ff */
[----:B------:R-:W-:Y:S02]  /*09a0*/  @!P0 LOP3.LUT R0, R0, 0x7f00, RZ, 0xc0, !PT ;  /* 0x00007f0000008812 */ /* 0x000fe400078ec0ff */
[----:B------:R-:W-:Y:S02]  /*09b0*/  @P0 LOP3.LUT R3, R3, 0x70000000, RZ, 0xfc, !PT ;  /* 0x7000000003030812 */ /* 0x000fe400078efcff */
[----:B------:R-:W-:-:S03]  /*09c0*/  @!P0 LOP3.LUT R0, R0, 0x3f000000, RZ, 0xfc, !PT ;  /* 0x3f00000000008812 */ /* 0x000fc600078efcff */
[----:B------:R-:W-:Y:S02]  /*09d0*/  @P0 FMUL.FTZ R3, R3, 1.9259299443872358531e-34 ;  /* 0x0780000003030820 */ /* 0x000fe40000410000 */
[----:B------:R-:W-:Y:S01]  /*09e0*/  @!P0 FADD.FTZ R3, R0, -0.5 ;  /* 0xbf00000000038421 */ /* 0x000fe20000010000 */
[----:B------:R-:W-:-:S05]  /*09f0*/  IMAD.SHL.U32 R0, R4, 0x1000000, RZ ;  /* 0x0100000004007824 */ /* 0x000fca00078e00ff */
[----:B------:R-:W-:-:S04]  /*0a00*/  LOP3.LUT R0, R3, 0x80000000, R0, 0xf8, !PT ;  /* 0x8000000003007812 */ /* 0x000fc800078ef800 */
[----:B------:R-:W-:-:S04]  /*0a10*/  F2FP.BF16.F32.PACK_AB R0, RZ, R0 ;  /* 0x00000000ff00723e */ /* 0x000fc800000010ff */
[----:B------:R-:W-:Y:S01]  /*0a20*/  PRMT R19, R0, 0x7610, R19 ;  /* 0x0000761000137816 */ /* 0x000fe20000000013 */
[----:B------:R-:W-:Y:S06]  /*0a30*/  BRA `(.L_x_285) ;  /* 0x0000000400d87947 */ /* 0x000fec0003800000 */
.L_x_295:
[----:B------:R0:W5:Y:S01]  /*0a40*/  LDG.E.U16 R19, desc[UR36][R4.64] ;  /* 0x0000002404137981 */ /* 0x000162000c1e1500 */
[----:B------:R-:W-:Y:S05]  /*0a50*/  BRA `(.L_x_285) ;  /* 0x0000000400d07947 */ /* 0x000fea0003800000 */
.L_x_292:
        /* <DEDUP_REMOVED lines=10> */
[----:B------:R-:W-:-:S04]  /*0b00*/  F2FP.BF16.F32.PACK_AB R0, RZ, R0 ;  /* 0x00000000ff00723e */ /* 0x000fc800000010ff */
[----:B------:R-:W-:Y:S01]  /*0b10*/  PRMT R19, R0, 0x7610, R19 ;  /* 0x0000761000137816 */ /* 0x000fe20000000013 */
[----:B------:R-:W-:Y:S06]  /*0b20*/  BRA `(.L_x_285) ;  /* 0x00000004009c7947 */ /* 0x000fec0003800000 */
.L_x_299:
        /* <DEDUP_REMOVED lines=21> */
.L_x_303:
[----:B------:R-:W-:Y:S05]  /*0c80*/  BSYNC B1 ;  /* 0x0000000000017941 */ /* 0x000fea0003800000 */
.L_x_302:
[----:B------:R-:W-:Y:S01]  /*0c90*/  LEA R5, R0, 0x3b800000, 0x17 ;  /* 0x3b80000000057811 */ /* 0x000fe200078eb8ff */
[----:B------:R-:W-:-:S05]  /*0ca0*/  IMAD.SHL.U32 R0, R3, 0x100000, RZ ;  /* 0x0010000003007824 */ /* 0x000fca00078e00ff */
[----:B------:R-:W-:-:S07]  /*0cb0*/  LOP3.LUT R0, R5, R0, R6, 0xfe, !PT ;  /* 0x0000000005007212 */ /* 0x000fce00078efe06 */
.L_x_301:
[----:B------:R-:W-:Y:S05]  /*0cc0*/  BSYNC B0 ;  /* 0x0000000000007941 */ /* 0x000fea0003800000 */
.L_x_300:
[----:B------:R-:W-:-:S04]  /*0cd0*/  F2FP.BF16.F32.PACK_AB R0, RZ, R0 ;  /* 0x00000000ff00723e */ /* 0x000fc800000010ff */
[----:B------:R-:W-:Y:S01]  /*0ce0*/  PRMT R19, R0, 0x7610, R19 ;  /* 0x0000761000137816 */ /* 0x000fe20000000013 */
[----:B------:R-:W-:Y:S06]  /*0cf0*/  BRA `(.L_x_285) ;  /* 0x0000000400287947 */ /* 0x000fec0003800000 */
.L_x_298:
        /* <DEDUP_REMOVED lines=21> */
.L_x_307:
[----:B------:R-:W-:Y:S05]  /*0e50*/  BSYNC B1 ;  /* 0x0000000000017941 */ /* 0x000fea0003800000 */
.L_x_306:
[----:B------:R-:W-:Y:S01]  /*0e60*/  LEA R5, R0, 0x37800000, 0x17 ;  /* 0x3780000000057811 */ /* 0x000fe200078eb8ff */
[----:B------:R-:W-:-:S05]  /*0e70*/  IMAD.SHL.U32 R0, R3, 0x200000, RZ ;  /* 0x0020000003007824 */ /* 0x000fca00078e00ff */
[----:B------:R-:W-:-:S07]  /*0e80*/  LOP3.LUT R0, R5, R0, R6, 0xfe, !PT ;  /* 0x0000000005007212 */ /* 0x000fce00078efe06 */
.L_x_305:
[----:B------:R-:W-:Y:S05]  /*0e90*/  BSYNC B0 ;  /* 0x0000000000007941 */ /* 0x000fea0003800000 */
.L_x_304:
[----:B------:R-:W-:-:S04]  /*0ea0*/  F2FP.BF16.F32.PACK_AB R0, RZ, R0 ;  /* 0x00000000ff00723e */ /* 0x000fc800000010ff */
[----:B------:R-:W-:Y:S01]  /*0eb0*/  PRMT R19, R0, 0x7610, R19 ;  /* 0x0000761000137816 */ /* 0x000fe20000000013 */
[----:B------:R-:W-:Y:S06]  /*0ec0*/  BRA `(.L_x_285) ;  /* 0x0000000000b47947 */ /* 0x000fec0003800000 */
.L_x_297:
        /* <DEDUP_REMOVED lines=14> */
.L_x_311:
[----:B------:R-:W-:Y:S05]  /*0fb0*/  BSYNC B0 ;  /* 0x0000000000007941 */ /* 0x000fea0003800000 */
.L_x_310:
[----:B------:R-:W-:-:S04]  /*0fc0*/  F2FP.BF16.F32.PACK_AB R0, RZ, R0 ;  /* 0x00000000ff00723e */ /* 0x000fc800000010ff */
[----:B------:R-:W-:Y:S01]  /*0fd0*/  PRMT R19, R0, 0x7610, R19 ;  /* 0x0000761000137816 */ /* 0x000fe20000000013 */
[----:B------:R-:W-:Y:S06]  /*0fe0*/  BRA `(.L_x_285) ;  /* 0x00000000006c7947 */ /* 0x000fec0003800000 */
.L_x_284:
        /* <DEDUP_REMOVED lines=16> */
.L_x_312:
[----:B------:R-:W-:Y:S01]  /*10f0*/  PRMT R19, RZ, 0x7610, R19 ;  /* 0x00007610ff137816 */ /* 0x000fe20000000013 */
[----:B------:R-:W-:Y:S06]  /*1100*/  BRA `(.L_x_285) ;  /* 0x0000000000247947 */ /* 0x000fec0003800000 */
.L_x_309:
[----:B------:R-:W2:Y:S02]  /*1110*/  LDG.E.64 R4, desc[UR36][R4.64] ;  /* 0x0000002404047981 */ /* 0x000ea4000c1e1b00 */
[----:B--2---:R-:W0:Y:S02]  /*1120*/  I2F.U64 R0, R4 ;  /* 0x0000000400007312 */ /* 0x004e240000301000 */
[----:B0-----:R-:W-:-:S04]  /*1130*/  F2FP.BF16.F32.PACK_AB R0, RZ, R0 ;  /* 0x00000000ff00723e */ /* 0x001fc800000010ff */
[----:B------:R-:W-:Y:S01]  /*1140*/  PRMT R19, R0, 0x7610, R19 ;  /* 0x0000761000137816 */ /* 0x000fe20000000013 */
[----:B------:R-:W-:Y:S06]  /*1150*/  BRA `(.L_x_285) ;  /* 0x0000000000107947 */ /* 0x000fec0003800000 */
.L_x_308:
[----:B------:R-:W2:Y:S02]  /*1160*/  LDG.E R4, desc[UR36][R4.64] ;  /* 0x0000002404047981 */ /* 0x000ea4000c1e1900 */
[----:B--2---:R-:W-:-:S04]  /*1170*/  I2FP.F32.U32 R0, R4 ;  /* 0x0000000400007245 */ /* 0x004fc80000201000 */
[----:B------:R-:W-:-:S04]  /*1180*/  F2FP.BF16.F32.PACK_AB R0, RZ, R0 ;  /* 0x00000000ff00723e */ /* 0x000fc800000010ff */
[----:B------:R-:W-:-:S07]  /*1190*/  PRMT R19, R0, 0x7610, R19 ;  /* 0x0000761000137816 */ /* 0x000fce0000000013 */
.L_x_285:
[----:B------:R-:W1:Y:S02]  /*11a0*/  S2R R23, SR_TID.X ;  /* 0x0000000000177919 */ /* 0x000e640000002100 */
[----:B-1----:R-:W-:-:S07]  /*11b0*/  VIADD R23, R23, 0x80 ;  /* 0x0000008017177836 */ /* 0x002fce0000000000 */
.L_x_279:
[----:B------:R-:W-:Y:S05]  /*11c0*/  BSYNC B6 ;  /* 0x0000000000067941 */ /* 0x000fea0003800000 */
.L_x_278:
[----:B------:R-:W-:Y:S01]  /*11d0*/  ISETP.GE.AND P0, PT, R23, R16, PT ;  /* 0x000000101700720c */ /* 0x000fe20003f06270 */
[----:B------:R-:W-:-:S12]  /*11e0*/  BSSY B6, `(.L_x_313) ;  /* 0x0000111000067945 */ /* 0x000fd80003800000 */
[----:B------:R-:W-:Y:S05]  /*11f0*/  @P0 BRA `(.L_x_314) ;  /* 0x00000010003c0947 */ /* 0x000fea0003800000 */
[----:B0-----:R-:W0:Y:S01]  /*1200*/  LDC.64 R4, c[0x0][0x220] ;  /* 0x00008800ff047b82 */ /* 0x001e220000000a00 */
[----:B------:R-:W-:Y:S01]  /*1210*/  IMAD R0, R2, 0x200, R23 ;  /* 0x0000020002007824 */ /* 0x000fe200078e0217 */
[----:B------:R-:W-:Y:S01]  /*1220*/  PRMT R6, R22, 0x9910, RZ ;  /* 0x0000991016067816 */ /* 0x000fe200000000ff */
[----:B------:R-:W-:Y:S02]  /*1230*/  ULDC UR4, c[0x0][0x230] ;  /* 0x00008c0000047ab9 */ /* 0x000fe40000000800 */
[----:B------:R-:W-:Y:S02]  /*1240*/  IMAD R3, R0, UR4, RZ ;  /* 0x0000000400037c24 */ /* 0x000fe4000f8e02ff */
[----:B------:R-:W-:-:S05]  /*1250*/  IMAD.MOV.U32 R0, RZ, RZ, R6 ;  /* 0x000000ffff007224 */ /* 0x000fca00078e0006 */
[----:B------:R-:W-:Y:S02]  /*1260*/  ISETP.GT.AND P1, PT, R0, 0x9, PT ;  /* 0x000000090000780c */ /* 0x000fe40003f24270 */
[----:B0-----:R-:W-:-:S05]  /*1270*/  IADD3 R4, P0, R3, R4, RZ ;  /* 0x0000000403047210 */ /* 0x001fca0007f1e0ff */
[----:B------:R-:W-:-:S06]  /*1280*/  IMAD.X R5, RZ, RZ, R5, P0 ;  /* 0x000000ffff057224 */ /* 0x000fcc00000e0605 */
        /* <DEDUP_REMOVED lines=14> */
.L_x_318:
[----:B------:R-:W2:Y:S02]  /*1370*/  LDG.E.U8 R4, desc[UR36][R4.64] ;  /* 0x0000002404047981 */ /* 0x000ea4000c1e1100 */
[----:B--2---:R-:W-:-:S04]  /*1380*/  I2FP.F32.U32 R0, R4 ;  /* 0x0000000400007245 */ /* 0x004fc80000201000 */
[----:B------:R-:W-:-:S04]  /*1390*/  F2FP.BF16.F32.PACK_AB R0, RZ, R0 ;  /* 0x00000000ff00723e */ /* 0x000fc800000010ff */
[----:B------:R-:W-:Y:S01]  /*13a0*/  PRMT R17, R0, 0x7610, R17 ;  /* 0x0000761000117816 */ /* 0x000fe20000000011 */
[----:B------:R-:W-:Y:S06]  /*13b0*/  BRA `(.L_x_320) ;  /* 0x0000000c00c87947 */ /* 0x000fec0003800000 */
.L_x_317:
        /* <DEDUP_REMOVED lines=11> */
.L_x_322:
[----:B------:R-:W2:Y:S02]  /*1470*/  LDG.E R4, desc[UR36][R4.64] ;  /* 0x0000002404047981 */ /* 0x000ea4000c1e1900 */
[----:B--2---:R-:W-:-:S04]  /*1480*/  I2FP.F32.S32 R0, R4 ;  /* 0x0000000400007245 */ /* 0x004fc80000201400 */
[----:B------:R-:W-:-:S04]  /*1490*/  F2FP.BF16.F32.PACK_AB R0, RZ, R0 ;  /* 0x00000000ff00723e */ /* 0x000fc800000010ff */
[----:B------:R-:W-:Y:S01]  /*14a0*/  PRMT R17, R0, 0x7610, R17 ;  /* 0x0000761000117816 */ /* 0x000fe20000000011 */
[----:B------:R-:W-:Y:S06]  /*14b0*/  BRA `(.L_x_320) ;  /* 0x0000000c00887947 */ /* 0x000fec0003800000 */
.L_x_321:
[----:B------:R-:W2:Y:S02]  /*14c0*/  LDG.E.U16 R4, desc[UR36][R4.64] ;  /* 0x0000002404047981 */ /* 0x000ea4000c1e1500 */
[----:B--2---:R-:W0:Y:S02]  /*14d0*/  I2F.S16 R0, R4 ;  /* 0x0000000400007306 */ /* 0x004e240000101400 */
[----:B0-----:R-:W-:-:S04]  /*14e0*/  F2FP.BF16.F32.PACK_AB R0, RZ, R0 ;  /* 0x00000000ff00723e */ /* 0x001fc800000010ff */
[----:B------:R-:W-:Y:S01]  /*14f0*/  PRMT R17, R0, 0x7610, R17 ;  /* 0x0000761000117816 */ /* 0x000fe20000000011 */
[----:B------:R-:W-:Y:S06]  /*1500*/  BRA `(.L_x_320) ;  /* 0x0000000c00747947 */ /* 0x000fec0003800000 */
.L_x_316:
        /* <DEDUP_REMOVED lines=9> */
.L_x_324:
[----:B------:R-:W2:Y:S02]  /*15a0*/  LDG.E.U16 R0, desc[UR36][R4.64] ;  /* 0x0000002404007981 */ /* 0x000ea4000c1e1500 */
[----:B--2---:R-:W-:-:S05]  /*15b0*/  HADD2.F32 R0, -RZ, R0.H0_H0 ;  /* 0x20000000ff007230 */ /* 0x004fca0000004100 */
[----:B------:R-:W-:-:S04]  /*15c0*/  F2FP.BF16.F32.PACK_AB R0, RZ, R0 ;  /* 0x00000000ff00723e */ /* 0x000fc800000010ff */
[----:B------:R-:W-:Y:S01]  /*15d0*/  PRMT R17, R0, 0x7610, R17 ;  /* 0x0000761000117816 */ /* 0x000fe20000000011 */
[----:B------:R-:W-:Y:S06]  /*15e0*/  BRA `(.L_x_320) ;  /* 0x0000000c003c7947 */ /* 0x000fec0003800000 */
.L_x_323:
        /* <DEDUP_REMOVED lines=9> */
.L_x_326:
[----:B------:R-:W2:Y:S02]  /*1680*/  LDG.E.U16 R4, desc[UR36][R4.64] ;  /* 0x0000002404047981 */ /* 0x000ea4000c1e1500 */
[----:B--2---:R-:W-:-:S05]  /*1690*/  HADD2.F32 R0, -RZ, R4.H0_H0 ;  /* 0x20000004ff007230 */ /* 0x004fca0000004100 */
[----:B------:R-:W-:-:S04]  /*16a0*/  F2FP.BF16.F32.PACK_AB R0, RZ, R0 ;  /* 0x00000000ff00723e */ /* 0x000fc800000010ff */
[----:B------:R-:W-:Y:S01]  /*16b0*/  PRMT R17, R0, 0x7610, R17 ;  /* 0x0000761000117816 */ /* 0x000fe20000000011 */
[----:B------:R-:W-:Y:S06]  /*16c0*/  BRA `(.L_x_320) ;  /* 0x0000000c00047947 */ /* 0x000fec0003800000 */
.L_x_325:
        /* <DEDUP_REMOVED lines=9> */
.L_x_315:
        /* <DEDUP_REMOVED lines=14> */
.L_x_329:
        /* <DEDUP_REMOVED lines=9> */
.L_x_328:
        /* <DEDUP_REMOVED lines=28> */
.L_x_331:
[----:B------:R-:W2:Y:S02]  /*1a90*/  LDG.E.U8 R4, desc[UR36][R4.64] ;  /* 0x0000002404047981 */ /* 0x000ea4000c1e1100 */
[----:B--2---:R-:W-:-:S05]  /*1aa0*/  IMAD.SHL.U32 R0, R4, 0x2000000, RZ ;  /* 0x0200000004007824 */ /* 0x004fca00078e00ff */
[----:B------:R-:W-:-:S13]  /*1ab0*/  ISETP.GE.U32.AND P0, PT, R0, 0x8000000, PT ;  /* 0x080000000000780c */ /* 0x000fda0003f06070 */
[C---:B------:R-:W-:Y:S02]  /*1ac0*/  @!P0 IMAD.SHL.U32 R0, R4.reuse, 0x100, RZ ;  /* 0x0000010004008824 */ /* 0x040fe400078e00ff */
[----:B------:R-:W-:-:S03]  /*1ad0*/  @P0 IMAD.SHL.U32 R3, R4, 0x200000, RZ ;  /* 0x0020000004030824 */ /* 0x000fc600078e00ff */
        /* <DEDUP_REMOVED lines=10> */
.L_x_330:
[----:B------:R0:W5:Y:S01]  /*1b80*/  LDG.E.U16 R17, desc[UR36][R4.64] ;  /* 0x0000002404117981 */ /* 0x000162000c1e1500 */
[----:B------:R-:W-:Y:S05]  /*1b90*/  BRA `(.L_x_320) ;  /* 0x0000000400d07947 */ /* 0x000fea0003800000 */
.L_x_327:
        /* <DEDUP_REMOVED lines=13> */
.L_x_334:
        /* <DEDUP_REMOVED lines=21> */
.L_x_338:
[----:B------:R-:W-:Y:S05]  /*1dc0*/  BSYNC B1 ;  /* 0x0000000000017941 */ /* 0x000fea0003800000 */
.L_x_337:
[----:B------:R-:W-:Y:S01]  /*1dd0*/  LEA R5, R0, 0x3b800000, 0x17 ;  /* 0x3b80000000057811 */ /* 0x000fe200078eb8ff */
[----:B------:R-:W-:-:S05]  /*1de0*/  IMAD.SHL.U32 R0, R3, 0x100000, RZ ;  /* 0x0010000003007824 */ /* 0x000fca00078e00ff */
[----:B------:R-:W-:-:S07]  /*1df0*/  LOP3.LUT R0, R5, R0, R6, 0xfe, !PT ;  /* 0x0000000005007212 */ /* 0x000fce00078efe06 */
.L_x_336:
[----:B------:R-:W-:Y:S05]  /*1e00*/  BSYNC B0 ;  /* 0x0000000000007941 */ /* 0x000fea0003800000 */
.L_x_335:
[----:B------:R-:W-:-:S04]  /*1e10*/  F2FP.BF16.F32.PACK_AB R0, RZ, R0 ;  /* 0x00000000ff00723e */ /* 0x000fc800000010ff */
[----:B------:R-:W-:Y:S01]  /*1e20*/  PRMT R17, R0, 0x7610, R17 ;  /* 0x0000761000117816 */ /* 0x000fe20000000011 */
[----:B------:R-:W-:Y:S06]  /*1e30*/  BRA `(.L_x_320) ;  /* 0x0000000400287947 */ /* 0x000fec0003800000 */
.L_x_333:
        /* <DEDUP_REMOVED lines=21> */
.L_x_342:
[----:B------:R-:W-:Y:S05]  /*1f90*/  BSYNC B1 ;  /* 0x0000000000017941 */ /* 0x000fea0003800000 */
.L_x_341:
[----:B------:R-:W-:Y:S01]  /*1fa0*/  LEA R5, R0, 0x37800000, 0x17 ;  /* 0x3780000000057811 */ /* 0x000fe200078eb8ff */
[----:B------:R-:W-:-:S05]  /*1fb0*/  IMAD.SHL.U32 R0, R3, 0x200000, RZ ;  /* 0x0020000003007824 */ /* 0x000fca00078e00ff */
[----:B------:R-:W-:-:S07]  /*1fc0*/  LOP3.LUT R0, R5, R0, R6, 0xfe, !PT ;  /* 0x0000000005007212 */ /* 0x000fce00078efe06 */
.L_x_340:
[----:B------:R-:W-:Y:S05]  /*1fd0*/  BSYNC B0 ;  /* 0x0000000000007941 */ /* 0x000fea0003800000 */
.L_x_339:
[----:B------:R-:W-:-:S04]  /*1fe0*/  F2FP.BF16.F32.PACK_AB R0, RZ, R0 ;  /* 0x00000000ff00723e */ /* 0x000fc800000010ff */
[----:B------:R-:W-:Y:S01]  /*1ff0*/  PRMT R17, R0, 0x7610, R17 ;  /* 0x0000761000117816 */ /* 0x000fe20000000011 */
[----:B------:R-:W-:Y:S06]  /*2000*/  BRA `(.L_x_320) ;  /* 0x0000000000b47947 */ /* 0x000fec0003800000 */
.L_x_332:
        /* <DEDUP_REMOVED lines=14> */
.L_x_346:
[----:B------:R-:W-:Y:S05]  /*20f0*/  BSYNC B0 ;  /* 0x0000000000007941 */ /* 0x000fea0003800000 */
.L_x_345:
[----:B------:R-:W-:-:S04]  /*2100*/  F2FP.BF16.F32.PACK_AB R0, RZ, R0 ;  /* 0x00000000ff00723e */ /* 0x000fc800000010ff */
[----:B------:R-:W-:Y:S01]  /*2110*/  PRMT R17, R0, 0x7610, R17 ;  /* 0x0000761000117816 */ /* 0x000fe20000000011 */
[----:B------:R-:W-:Y:S06]  /*2120*/  BRA `(.L_x_320) ;  /* 0x00000000006c7947 */ /* 0x000fec0003800000 */
.L_x_319:
        /* <DEDUP_REMOVED lines=15> */
[----:B0----5:R-:W-:Y:S05]  /*2220*/  CALL.ABS.NOINC R14 ;  /* 0x000000000e007343 */ /* 0x021fea0003c00000 */
.L_x_347:
[----:B------:R-:W-:Y:S01]  /*2230*/  PRMT R17, RZ, 0x7610, R17 ;  /* 0x00007610ff117816 */ /* 0x000fe20000000011 */
[----:B------:R-:W-:Y:S06]  /*2240*/  BRA `(.L_x_320) ;  /* 0x0000000000247947 */ /* 0x000fec0003800000 */
.L_x_344:
[----:B------:R-:W2:Y:S02]  /*2250*/  LDG.E.64 R4, desc[UR36][R4.64] ;  /* 0x0000002404047981 */ /* 0x000ea4000c1e1b00 */
[----:B--2---:R-:W0:Y:S02]  /*2260*/  I2F.U64 R0, R4 ;  /* 0x0000000400007312 */ /* 0x004e240000301000 */
[----:B0-----:R-:W-:-:S04]  /*2270*/  F2FP.BF16.F32.PACK_AB R0, RZ, R0 ;  /* 0x00000000ff00723e */ /* 0x001fc800000010ff */
[----:B------:R-:W-:Y:S01]  /*2280*/  PRMT R17, R0, 0x7610, R17 ;  /* 0x0000761000117816 */ /* 0x000fe20000000011 */
[----:B------:R-:W-:Y:S06]  /*2290*/  BRA `(.L_x_320) ;  /* 0x0000000000107947 */ /* 0x000fec0003800000 */
.L_x_343:
[----:B------:R-:W2:Y:S02]  /*22a0*/  LDG.E R4, desc[UR36][R4.64] ;  /* 0x0000002404047981 */ /* 0x000ea4000c1e1900 */
[----:B--2---:R-:W-:-:S04]  /*22b0*/  I2FP.F32.U32 R0, R4 ;  /* 0x0000000400007245 */ /* 0x004fc80000201000 */
[----:B------:R-:W-:-:S04]  /*22c0*/  F2FP.BF16.F32.PACK_AB R0, RZ, R0 ;  /* 0x00000000ff00723e */ /* 0x000fc800000010ff */
[----:B------:R-:W-:-:S07]  /*22d0*/  PRMT R17, R0, 0x7610, R17 ;  /* 0x0000761000117816 */ /* 0x000fce0000000011 */
.L_x_320:
[----:B------:R-:W-:-:S07]  /*22e0*/  VIADD R23, R23, 0x80 ;  /* 0x0000008017177836 */ /* 0x000fce0000000000 */
.L_x_314:
[----:B------:R-:W-:Y:S05]  /*22f0*/  BSYNC B6 ;  /* 0x0000000000067941 */ /* 0x000fea0003800000 */
.L_x_313:
[----:B------:R-:W-:Y:S01]  /*2300*/  ISETP.GE.AND P0, PT, R23, R16, PT ;  /* 0x000000101700720c */ /* 0x000fe20003f06270 */
[----:B------:R-:W-:Y:S01]  /*2310*/  BSSY B6, `(.L_x_348) ;  /* 0x0000113000067945 */ /* 0x000fe20003800000 */
[----:B------:R-:W-:Y:S02]  /*2320*/  PRMT R18, RZ, 0x7610, R18 ;  /* 0x00007610ff127816 */ /* 0x000fe40000000012 */
[----:B------:R-:W-:-:S09]  /*2330*/  PRMT R24, RZ, 0x7610, R24 ;  /* 0x00007610ff187816 */ /* 0x000fd20000000018 */
        /* <DEDUP_REMOVED lines=24> */
.L_x_353:
[----:B------:R-:W2:Y:S02]  /*24c0*/  LDG.E.U8 R4, desc[UR36][R4.64] ;  /* 0x0000002404047981 */ /* 0x000ea4000c1e1100 */
[----:B--2---:R-:W-:-:S04]  /*24d0*/  I2FP.F32.U32 R0, R4 ;  /* 0x0000000400007245 */ /* 0x004fc80000201000 */
[----:B------:R-:W-:-:S04]  /*24e0*/  F2FP.BF16.F32.PACK_AB R0, RZ, R0 ;  /* 0x00000000ff00723e */ /* 0x000fc800000010ff */
[----:B------:R-:W-:Y:S01]  /*24f0*/  PRMT R24, R0, 0x7610, R24 ;  /* 0x0000761000187816 */ /* 0x000fe20000000018 */
[----:B------:R-:W-:Y:S06]  /*2500*/  BRA `(.L_x_355) ;  /* 0x0000000c00c87947 */ /* 0x000fec0003800000 */
.L_x_352:
        /* <DEDUP_REMOVED lines=11> */
.L_x_357:
[----:B------:R-:W2:Y:S02]  /*25c0*/  LDG.E R4, desc[UR36][R4.64] ;  /* 0x0000002404047981 */ /* 0x000ea4000c1e1900 */
[----:B--2---:R-:W-:-:S04]  /*25d0*/  I2FP.F32.S32 R0, R4 ;  /* 0x0000000400007245 */ /* 0x004fc80000201400 */
[----:B------:R-:W-:-:S04]  /*25e0*/  F2FP.BF16.F32.PACK_AB R0, RZ, R0 ;  /* 0x00000000ff00723e */ /* 0x000fc800000010ff */
[----:B------:R-:W-:Y:S01]  /*25f0*/  PRMT R24, R0, 0x7610, R24 ;  /* 0x0000761000187816 */ /* 0x000fe20000000018 */
[----:B------:R-:W-:Y:S06]  /*2600*/  BRA `(.L_x_355) ;  /* 0x0000000c00887947 */ /* 0x000fec0003800000 */
.L_x_356:
[----:B------:R-:W2:Y:S02]  /*2610*/  LDG.E.U16 R4, desc[UR36][R4.64] ;  /* 0x0000002404047981 */ /* 0x000ea4000c1e1500 */
[----:B--2---:R-:W0:Y:S02]  /*2620*/  I2F.S16 R0, R4 ;  /* 0x0000000400007306 */ /* 0x004e240000101400 */
[----:B0-----:R-:W-:-:S04]  /*2630*/  F2FP.BF16.F32.PACK_AB R0, RZ, R0 ;  /* 0x00000000ff00723e */ /* 0x001fc800000010ff */
[----:B------:R-:W-:Y:S01]  /*2640*/  PRMT R24, R0, 0x7610, R24 ;  /* 0x0000761000187816 */ /* 0x000fe20000000018 */
[----:B------:R-:W-:Y:S06]  /*2650*/  BRA `(.L_x_355) ;  /* 0x0000000c00747947 */ /* 0x000fec0003800000 */
.L_x_351:
        /* <DEDUP_REMOVED lines=9> */
.L_x_359:
[----:B------:R-:W2:Y:S02]  /*26f0*/  LDG.E.U16 R0, desc[UR36][R4.64] ;  /* 0x0000002404007981 */ /* 0x000ea4000c1e1500 */
[----:B--2---:R-:W-:-:S05]  /*2700*/  HADD2.F32 R0, -RZ, R0.H0_H0 ;  /* 0x20000000ff007230 */ /* 0x004fca0000004100 */
[----:B------:R-:W-:-:S04]  /*2710*/  F2FP.BF16.F32.PACK_AB R0, RZ, R0 ;  /* 0x00000000ff00723e */ /* 0x000fc800000010ff */
[----:B------:R-:W-:Y:S01]  /*2720*/  PRMT R24, R0, 0x7610, R24 ;  /* 0x0000761000187816 */ /* 0x000fe20000000018 */
[----:B------:R-:W-:Y:S06]  /*2730*/  BRA `(.L_x_355) ;  /* 0x0000000c003c7947 */ /* 0x000fec0003800000 */
.L_x_358:
        /* <DEDUP_REMOVED lines=9> */
.L_x_361:
[----:B------:R-:W2:Y:S02]  /*27d0*/  LDG.E.U16 R4, desc[UR36][R4.64] ;  /* 0x0000002404047981 */ /* 0x000ea4000c1e1500 */
[----:B--2---:R-:W-:-:S05]  /*27e0*/  HADD2.F32 R0, -RZ, R4.H0_H0 ;  /* 0x20000004ff007230 */ /* 0x004fca0000004100 */
[----:B------:R-:W-:-:S04]  /*27f0*/  F2FP.BF16.F32.PACK_AB R0, RZ, R0 ;  /* 0x00000000ff00723e */ /* 0x000fc800000010ff */
[----:B------:R-:W-:Y:S01]  /*2800*/  PRMT R24, R0, 0x7610, R24 ;  /* 0x0000761000187816 */ /* 0x000fe20000000018 */
[----:B------:R-:W-:Y:S06]  /*2810*/  BRA `(.L_x_355) ;  /* 0x0000000c00047947 */ /* 0x000fec0003800000 */
.L_x_360:
        /* <DEDUP_REMOVED lines=9> */
.L_x_350:
        /* <DEDUP_REMOVED lines=14> */
.L_x_364:
        /* <DEDUP_REMOVED lines=9> */
.L_x_363:
        /* <DEDUP_REMOVED lines=28> */
.L_x_366:
        /* <DEDUP_REMOVED lines=15> */
.L_x_365:
[----:B------:R0:W5:Y:S01]  /*2cd0*/  LDG.E.U16 R24, desc[UR36][R4.64] ;  /* 0x0000002404187981 */ /* 0x000162000c1e1500 */
[----:B------:R-:W-:Y:S05]  /*2ce0*/  BRA `(.L_x_355) ;  /* 0x0000000400d07947 */ /* 0x000fea0003800000 */
.L_x_362:
        /* <DEDUP_REMOVED lines=13> */
.L_x_369:
        /* <DEDUP_REMOVED lines=21> */
.L_x_373:
[----:B------:R-:W-:Y:S05]  /*2f10*/  BSYNC B1 ;  /* 0x0000000000017941 */ /* 0x000fea0003800000 */
.L_x_372:
[----:B------:R-:W-:Y:S01]  /*2f20*/  LEA R5, R0, 0x3b800000, 0x17 ;  /* 0x3b80000000057811 */ /* 0x000fe200078eb8ff */
[----:B------:R-:W-:-:S05]  /*2f30*/  IMAD.SHL.U32 R0, R3, 0x100000, RZ ;  /* 0x0010000003007824 */ /* 0x000fca00078e00ff */
[----:B------:R-:W-:-:S07]  /*2f40*/  LOP3.LUT R0, R5, R0, R6, 0xfe, !PT ;  /* 0x0000000005007212 */ /* 0x000fce00078efe06 */
.L_x_371:
[----:B------:R-:W-:Y:S05]  /*2f50*/  BSYNC B0 ;  /* 0x0000000000007941 */ /* 0x000fea0003800000 */
.L_x_370:
[----:B------:R-:W-:-:S04]  /*2f60*/  F2FP.BF16.F32.PACK_AB R0, RZ, R0 ;  /* 0x00000000ff00723e */ /* 0x000fc800000010ff */
[----:B------:R-:W-:Y:S01]  /*2f70*/  PRMT R24, R0, 0x7610, R24 ;  /* 0x0000761000187816 */ /* 0x000fe20000000018 */
[----:B------:R-:W-:Y:S06]  /*2f80*/  BRA `(.L_x_355) ;  /* 0x0000000400287947 */ /* 0x000fec0003800000 */
.L_x_368:
        /* <DEDUP_REMOVED lines=21> */
.L_x_377:
[----:B------:R-:W-:Y:S05]  /*30e0*/  BSYNC B1 ;  /* 0x0000000000017941 */ /* 0x000fea0003800000 */
.L_x_376:
[----:B------:R-:W-:Y:S01]  /*30f0*/  LEA R5, R0, 0x37800000, 0x17 ;  /* 0x3780000000057811 */ /* 0x000fe200078eb8ff */
[----:B------:R-:W-:-:S05]  /*3100*/  IMAD.SHL.U32 R0, R3, 0x200000, RZ ;  /* 0x0020000003007824 */ /* 0x000fca00078e00ff */
[----:B------:R-:W-:-:S07]  /*3110*/  LOP3.LUT R0, R5, R0, R6, 0xfe, !PT ;  /* 0x0000000005007212 */ /* 0x000fce00078efe06 */
.L_x_375:
[----:B------:R-:W-:Y:S05]  /*3120*/  BSYNC B0 ;  /* 0x0000000000007941 */ /* 0x000fea0003800000 */
.L_x_374:
[----:B------:R-:W-:-:S04]  /*3130*/  F2FP.BF16.F32.PACK_AB R0, RZ, R0 ;  /* 0x00000000ff00723e */ /* 0x000fc800000010ff */
[----:B------:R-:W-:Y:S01]  /*3140*/  PRMT R24, R0, 0x7610, R24 ;  /* 0x0000761000187816 */ /* 0x000fe20000000018 */
[----:B------:R-:W-:Y:S06]  /*3150*/  BRA `(.L_x_355) ;  /* 0x0000000000b47947 */ /* 0x000fec0003800000 */
.L_x_367:
        /* <DEDUP_REMOVED lines=14> */
.L_x_381:
[----:B------:R-:W-:Y:S05]  /*3240*/  BSYNC B0 ;  /* 0x0000000000007941 */ /* 0x000fea0003800000 */
.L_x_380:
[----:B------:R-:W-:-:S04]  /*3250*/  F2FP.BF16.F32.PACK_AB R0, RZ, R0 ;  /* 0x00000000ff00723e */ /* 0x000fc800000010ff */
[----:B------:R-:W-:Y:S01]  /*3260*/  PRMT R24, R0, 0x7610, R24 ;  /* 0x0000761000187816 */ /* 0x000fe20000000018 */
[----:B------:R-:W-:Y:S06]  /*3270*/  BRA `(.L_x_355) ;  /* 0x00000000006c7947 */ /* 0x000fec0003800000 */
.L_x_354:
        /* <DEDUP_REMOVED lines=16> */
.L_x_382:
[----:B------:R-:W-:Y:S01]  /*3380*/  PRMT R24, RZ, 0x7610, R24 ;  /* 0x00007610ff187816 */ /* 0x000fe20000000018 */
[----:B------:R-:W-:Y:S06]  /*3390*/  BRA `(.L_x_355) ;  /* 0x0000000000247947 */ /* 0x000fec0003800000 */
.L_x_379:
[----:B------:R-:W2:Y:S02]  /*33a0*/  LDG.E.64 R4, desc[UR36][R4.64] ;  /* 0x0000002404047981 */ /* 0x000ea4000c1e1b00 */
[----:B--2---:R-:W0:Y:S02]  /*33b0*/  I2F.U64 R0, R4 ;  /* 0x0000000400007312 */ /* 0x004e240000301000 */
[----:B0-----:R-:W-:-:S04]  /*33c0*/  F2FP.BF16.F32.PACK_AB R0, RZ, R0 ;  /* 0x00000000ff00723e */ /* 0x001fc800000010ff */
[----:B------:R-:W-:Y:S01]  /*33d0*/  PRMT R24, R0, 0x7610, R24 ;  /* 0x0000761000187816 */ /* 0x000fe20000000018 */
[----:B------:R-:W-:Y:S06]  /*33e0*/  BRA `(.L_x_355) ;  /* 0x0000000000107947 */ /* 0x000fec0003800000 */
.L_x_378:
[----:B------:R-:W2:Y:S02]  /*33f0*/  LDG.E R4, desc[UR36][R4.64] ;  /* 0x0000002404047981 */ /* 0x000ea4000c1e1900 */
[----:B--2---:R-:W-:-:S04]  /*3400*/  I2FP.F32.U32 R0, R4 ;  /* 0x0000000400007245 */ /* 0x004fc80000201000 */
[----:B------:R-:W-:-:S04]  /*3410*/  F2FP.BF16.F32.PACK_AB R0, RZ, R0 ;  /* 0x00000000ff00723e */ /* 0x000fc800000010ff */
[----:B------:R-:W-:-:S07]  /*3420*/  PRMT R24, R0, 0x7610, R24 ;  /* 0x0000761000187816 */ /* 0x000fce0000000018 */
.L_x_355:
[----:B------:R-:W-:-:S07]  /*3430*/  VIADD R23, R23, 0x80 ;  /* 0x0000008017177836 */ /* 0x000fce0000000000 */
.L_x_349:
[----:B------:R-:W-:Y:S05]  /*3440*/  BSYNC B6 ;  /* 0x0000000000067941 */ /* 0x000fea0003800000 */
.L_x_348:
[----:B------:R-:W-:Y:S01]  /*3450*/  ISETP.GE.AND P0, PT, R23, R16, PT ;  /* 0x000000101700720c */ /* 0x000fe20003f06270 */
[----:B------:R-:W-:-:S12]  /*3460*/  BSSY B6, `(.L_x_383) ;  /* 0x000010f000067945 */ /* 0x000fd80003800000 */
[----:B------:R-:W-:Y:S05]  /*3470*/  @P0 BRA `(.L_x_384) ;  /* 0x0000001000340947 */ /* 0x000fea0003800000 */
[----:B0-----:R-:W0:Y:S01]  /*3480*/  LDC.64 R4, c[0x0][0x220] ;  /* 0x00008800ff047b82 */ /* 0x001e220000000a00 */
        /* <DEDUP_REMOVED lines=21> */
.L_x_388:
[----:B------:R-:W2:Y:S02]  /*35e0*/  LDG.E.U8 R4, desc[UR36][R4.64] ;  /* 0x0000002404047981 */ /* 0x000ea4000c1e1100 */
[----:B--2---:R-:W-:-:S04]  /*35f0*/  I2FP.F32.U32 R0, R4 ;  /* 0x0000000400007245 */ /* 0x004fc80000201000 */
[----:B------:R-:W-:-:S04]  /*3600*/  F2FP.BF16.F32.PACK_AB R0, RZ, R0 ;  /* 0x00000000ff00723e */ /* 0x000fc800000010ff */
[----:B------:R-:W-:Y:S01]  /*3610*/  PRMT R18, R0, 0x7610, R18 ;  /* 0x0000761000127816 */ /* 0x000fe20000000012 */
[----:B------:R-:W-:Y:S06]  /*3620*/  BRA `(.L_x_384) ;  /* 0x0000000c00c87947 */ /* 0x000fec0003800000 */
.L_x_387:
        /* <DEDUP_REMOVED lines=11> */
.L_x_391:
[----:B------:R-:W2:Y:S02]  /*36e0*/  LDG.E R4, desc[UR36][R4.64] ;  /* 0x0000002404047981 */ /* 0x000ea4000c1e1900 */
[----:B--2---:R-:W-:-:S04]  /*36f0*/  I2FP.F32.S32 R0, R4 ;  /* 0x0000000400007245 */ /* 0x004fc80000201400 */
[----:B------:R-:W-:-:S04]  /*3700*/  F2FP.BF16.F32.PACK_AB R0, RZ, R0 ;  /* 0x00000000ff00723e */ /* 0x000fc800000010ff */
[----:B------:R-:W-:Y:S01]  /*3710*/  PRMT R18, R0, 0x7610, R18 ;  /* 0x0000761000127816 */ /* 0x000fe20000000012 */
[----:B------:R-:W-:Y:S06]  /*3720*/  BRA `(.L_x_384) ;  /* 0x0000000c00887947 */ /* 0x000fec0003800000 */
.L_x_390:
[----:B------:R-:W2:Y:S02]  /*3730*/  LDG.E.U16 R4, desc[UR36][R4.64] ;  /* 0x0000002404047981 */ /* 0x000ea4000c1e1500 */
[----:B--2---:R-:W0:Y:S02]  /*3740*/  I2F.S16 R0, R4 ;  /* 0x0000000400007306 */ /* 0x004e240000101400 */
[----:B0-----:R-:W-:-:S04]  /*3750*/  F2FP.BF16.F32.PACK_AB R0, RZ, R0 ;  /* 0x00000000ff00723e */ /* 0x001fc800000010ff */
[----:B------:R-:W-:Y:S01]  /*3760*/  PRMT R18, R0, 0x7610, R18 ;  /* 0x0000761000127816 */ /* 0x000fe20000000012 */
[----:B------:R-:W-:Y:S06]  /*3770*/  BRA `(.L_x_384) ;  /* 0x0000000c00747947 */ /* 0x000fec0003800000 */
.L_x_386:
        /* <DEDUP_REMOVED lines=9> */
.L_x_393:
[----:B------:R-:W2:Y:S02]  /*3810*/  LDG.E.U16 R0, desc[UR36][R4.64] ;  /* 0x0000002404007981 */ /* 0x000ea4000c1e1500 */
[----:B--2---:R-:W-:-:S05]  /*3820*/  HADD2.F32 R0, -RZ, R0.H0_H0 ;  /* 0x20000000ff007230 */ /* 0x004fca0000004100 */
[----:B------:R-:W-:-:S04]  /*3830*/  F2FP.BF16.F32.PACK_AB R0, RZ, R0 ;  /* 0x00000000ff00723e */ /* 0x000fc800000010ff */
[----:B------:R-:W-:Y:S01]  /*3840*/  PRMT R18, R0, 0x7610, R18 ;  /* 0x0000761000127816 */ /* 0x000fe20000000012 */
[----:B------:R-:W-:Y:S06]  /*3850*/  BRA `(.L_x_384) ;  /* 0x0000000c003c7947 */ /* 0x000fec0003800000 */
.L_x_392:
        /* <DEDUP_REMOVED lines=9> */
.L_x_395:
[----:B------:R-:W2:Y:S02]  /*38f0*/  LDG.E.U16 R4, desc[UR36][R4.64] ;  /* 0x0000002404047981 */ /* 0x000ea4000c1e1500 */
[----:B--2---:R-:W-:-:S05]  /*3900*/  HADD2.F32 R0, -RZ, R4.H0_H0 ;  /* 0x20000004ff007230 */ /* 0x004fca0000004100 */
[----:B------:R-:W-:-:S04]  /*3910*/  F2FP.BF16.F32.PACK_AB R0, RZ, R0 ;  /* 0x00000000ff00723e */ /* 0x000fc800000010ff */
[----:B------:R-:W-:Y:S01]  /*3920*/  PRMT R18, R0, 0x7610, R18 ;  /* 0x0000761000127816 */ /* 0x000fe20000000012 */
[----:B------:R-:W-:Y:S06]  /*3930*/  BRA `(.L_x_384) ;  /* 0x0000000c00047947 */ /* 0x000fec0003800000 */
.L_x_394:
        /* <DEDUP_REMOVED lines=9> */
.L_x_385:
        /* <DEDUP_REMOVED lines=14> */
.L_x_398:
        /* <DEDUP_REMOVED lines=9> */
.L_x_397:
        /* <DEDUP_REMOVED lines=28> */
.L_x_400:
        /* <DEDUP_REMOVED lines=15> */
.L_x_399:
[----:B------:R1:W5:Y:S01]  /*3df0*/  LDG.E.U16 R18, desc[UR36][R4.64] ;  /* 0x0000002404127981 */ /* 0x000362000c1e1500 */
[----:B------:R-:W-:Y:S05]  /*3e00*/  BRA `(.L_x_384) ;  /* 0x0000000400d07947 */ /* 0x000fea0003800000 */
.L_x_396:
        /* <DEDUP_REMOVED lines=13> */
.L_x_403:
        /* <DEDUP_REMOVED lines=21> */
.L_x_407:
[----:B------:R-:W-:Y:S05]  /*4030*/  BSYNC B1 ;  /* 0x0000000000017941 */ /* 0x000fea0003800000 */
.L_x_406:
[----:B------:R-:W-:Y:S01]  /*4040*/  LEA R5, R0, 0x3b800000, 0x17 ;  /* 0x3b80000000057811 */ /* 0x000fe200078eb8ff */
[----:B------:R-:W-:-:S05]  /*4050*/  IMAD.SHL.U32 R0, R3, 0x100000, RZ ;  /* 0x0010000003007824 */ /* 0x000fca00078e00ff */
[----:B------:R-:W-:-:S07]  /*4060*/  LOP3.LUT R0, R5, R0, R6, 0xfe, !PT ;  /* 0x0000000005007212 */ /* 0x000fce00078efe06 */
.L_x_405:
[----:B------:R-:W-:Y:S05]  /*4070*/  BSYNC B0 ;  /* 0x0000000000007941 */ /* 0x000fea0003800000 */
.L_x_404:
[----:B------:R-:W-:-:S04]  /*4080*/  F2FP.BF16.F32.PACK_AB R0, RZ, R0 ;  /* 0x00000000ff00723e */ /* 0x000fc800000010ff */
[----:B------:R-:W-:Y:S01]  /*4090*/  PRMT R18, R0, 0x7610, R18 ;  /* 0x0000761000127816 */ /* 0x000fe20000000012 */
[----:B------:R-:W-:Y:S06]  /*40a0*/  BRA `(.L_x_384) ;  /* 0x0000000400287947 */ /* 0x000fec0003800000 */
.L_x_402:
        /* <DEDUP_REMOVED lines=21> */
.L_x_411:
[----:B------:R-:W-:Y:S05]  /*4200*/  BSYNC B1 ;  /* 0x0000000000017941 */ /* 0x000fea0003800000 */
.L_x_410:
[----:B------:R-:W-:Y:S01]  /*4210*/  LEA R5, R0, 0x37800000, 0x17 ;  /* 0x3780000000057811 */ /* 0x000fe200078eb8ff */
[----:B------:R-:W-:-:S05]  /*4220*/  IMAD.SHL.U32 R0, R3, 0x200000, RZ ;  /* 0x0020000003007824 */ /* 0x000fca00078e00ff */
[----:B------:R-:W-:-:S07]  /*4230*/  LOP3.LUT R0, R5, R0, R6, 0xfe, !PT ;  /* 0x0000000005007212 */ /* 0x000fce00078efe06 */
.L_x_409:
[----:B------:R-:W-:Y:S05]  /*4240*/  BSYNC B0 ;  /* 0x0000000000007941 */ /* 0x000fea0003800000 */
.L_x_408:
[----:B------:R-:W-:-:S04]  /*4250*/  F2FP.BF16.F32.PACK_AB R0, RZ, R0 ;  /* 0x00000000ff00723e */ /* 0x000fc800000010ff */
[----:B------:R-:W-:Y:S01]  /*4260*/  PRMT R18, R0, 0x7610, R18 ;  /* 0x0000761000127816 */ /* 0x000fe20000000012 */
[----:B------:R-:W-:Y:S06]  /*4270*/  BRA `(.L_x_384) ;  /* 0x0000000000b47947 */ /* 0x000fec0003800000 */
.L_x_401:
        /* <DEDUP_REMOVED lines=14> */
.L_x_415:
[----:B------:R-:W-:Y:S05]  /*4360*/  BSYNC B0 ;  /* 0x0000000000007941 */ /* 0x000fea0003800000 */
.L_x_414:
[----:B------:R-:W-:-:S04]  /*4370*/  F2FP.BF16.F32.PACK_AB R0, RZ, R0 ;  /* 0x00000000ff00723e */ /* 0x000fc800000010ff */
[----:B------:R-:W-:Y:S01]  /*4380*/  PRMT R18, R0, 0x7610, R18 ;  /* 0x0000761000127816 */ /* 0x000fe20000000012 */
[----:B------:R-:W-:Y:S06]  /*4390*/  BRA `(.L_x_384) ;  /* 0x00000000006c7947 */ /* 0x000fec0003800000 */
.L_x_389:
        /* <DEDUP_REMOVED lines=16> */
.L_x_416:
[----:B------:R-:W-:Y:S01]  /*44a0*/  PRMT R18, RZ, 0x7610, R18 ;  /* 0x00007610ff127816 */ /* 0x000fe20000000012 */
[----:B------:R-:W-:Y:S06]  /*44b0*/  BRA `(.L_x_384) ;  /* 0x0000000000247947 */ /* 0x000fec0003800000 */
.L_x_413:
[----:B------:R-:W2:Y:S02]  /*44c0*/  LDG.E.64 R4, desc[UR36][R4.64] ;  /* 0x0000002404047981 */ /* 0x000ea4000c1e1b00 */
[----:B--2---:R-:W0:Y:S02]  /*44d0*/  I2F.U64 R0, R4 ;  /* 0x0000000400007312 */ /* 0x004e240000301000 */
[----:B0-----:R-:W-:-:S04]  /*44e0*/  F2FP.BF16.F32.PACK_AB R0, RZ, R0 ;  /* 0x00000000ff00723e */ /* 0x001fc800000010ff */
[----:B------:R-:W-:Y:S01]  /*44f0*/  PRMT R18, R0, 0x7610, R18 ;  /* 0x0000761000127816 */ /* 0x000fe20000000012 */
[----:B------:R-:W-:Y:S06]  /*4500*/  BRA `(.L_x_384) ;  /* 0x0000000000107947 */ /* 0x000fec0003800000 */
.L_x_412:
[----:B------:R-:W2:Y:S02]  /*4510*/  LDG.E R4, desc[UR36][R4.64] ;  /* 0x0000002404047981 */ /* 0x000ea4000c1e1900 */
[----:B--2---:R-:W-:-:S04]  /*4520*/  I2FP.F32.U32 R0, R4 ;  /* 0x0000000400007245 */ /* 0x004fc80000201000 */
[----:B------:R-:W-:-:S04]  /*4530*/  F2FP.BF16.F32.PACK_AB R0, RZ, R0 ;  /* 0x00000000ff00723e */ /* 0x000fc800000010ff */
[----:B------:R-:W-:-:S07]  /*4540*/  PRMT R18, R0, 0x7610, R18 ;  /* 0x0000761000127816 */ /* 0x000fce0000000012 */
.L_x_384:
[----:B------:R-:W-:Y:S05]  /*4550*/  BSYNC B6 ;  /* 0x0000000000067941 */ /* 0x000fea0003800000 */
.L_x_383:
[----:B------:R-:W0:Y:S01]  /*4560*/  S2R R25, SR_TID.X ;  /* 0x0000000000197919 */ /* 0x000e220000002100 */
[----:B------:R-:W-:Y:S01]  /*4570*/  BSSY B6, `(.L_x_417) ;  /* 0x0000127000067945 */ /* 0x000fe20003800000 */
[C---:B01----:R-:W-:Y:S01]  /*4580*/  VIADD R5, R25.reuse, 0x100 ;  /* 0x0000010019057836 */ /* 0x043fe20000000000 */
[C---:B------:R-:W-:Y:S01]  /*4590*/  ISETP.GE.AND P3, PT, R25.reuse, R16, PT ;  /* 0x000000101900720c */ /* 0x040fe20003f66270 */
[----:B------:R-:W-:-:S03]  /*45a0*/  VIADD R23, R25, 0x80 ;  /* 0x0000008019177836 */ /* 0x000fc60000000000 */
[-C--:B------:R-:W-:Y:S01]  /*45b0*/  ISETP.GE.AND P1, PT, R5, R16.reuse, PT ;  /* 0x000000100500720c */ /* 0x080fe20003f26270 */
[----:B------:R-:W-:Y:S01]  /*45c0*/  VIADD R5, R25, 0x180 ;  /* 0x0000018019057836 */ /* 0x000fe20000000000 */
[----:B------:R-:W-:-:S04]  /*45d0*/  ISETP.GE.AND P0, PT, R23, R16, PT ;  /* 0x000000101700720c */ /* 0x000fc80003f06270 */
[----:B------:R-:W-:-:S03]  /*45e0*/  ISETP.GE.AND P2, PT, R5, R16, PT ;  /* 0x000000100500720c */ /* 0x000fc60003f46270 */
[----:B-----5:R-:W-:-:S04]  /*45f0*/  @!P3 IMAD.U32 R0, R19, 0x10000, RZ ;  /* 0x000100001300b824 */ /* 0x020fc800078e00ff */
[----:B------:R-:W-:Y:S02]  /*4600*/  @!P1 IMAD.U32 R24, R24, 0x10000, RZ ;  /* 0x0001000018189824 */ /* 0x000fe400078e00ff */
[----:B------:R-:W-:Y:S01]  /*4610*/  @!P0 IMAD.U32 R4, R17, 0x10000, RZ ;  /* 0x0001000011048824 */ /* 0x000fe200078e00ff */
[----:B------:R-:W0:Y:S03]  /*4620*/  @!P3 MUFU.TANH R0, R0 ;  /* 0x000000000000b308 */ /* 0x000e260000002400 */
[----:B------:R-:W-:Y:S02]  /*4630*/  @!P2 IMAD.U32 R5, R18, 0x10000, RZ ;  /* 0x000100001205a824 */ /* 0x000fe400078e00ff */
[----:B------:R-:W1:Y:S03]  /*4640*/  LDC.U8 R18, c[0x0][0x234] ;  /* 0x00008d00ff127b82 */ /* 0x000e660000000000 */
[----:B------:R-:W2:Y:S08]  /*4650*/  @!P1 MUFU.TANH R24, R24 ;  /* 0x0000001800189308 */ /* 0x000eb00000002400 */
[----:B------:R-:W3:Y:S08]  /*4660*/  @!P2 MUFU.TANH R5, R5 ;  /* 0x000000050005a308 */ /* 0x000ef00000002400 */
[----:B------:R-:W4:Y:S08]  /*4670*/  @!P0 MUFU.TANH R4, R4 ;  /* 0x0000000400048308 */ /* 0x000f300000002400 */
[----:B0-----:R0:W0:Y:S08]  /*4680*/  @!P3 F2F.BF16.F32 R3, R0 ;  /* 0x000000000003b304 */ /* 0x0010300000202000 */
[----:B--2---:R2:W0:Y:S08]  /*4690*/  @!P1 F2F.BF16.F32 R17, R24 ;  /* 0x0000001800119304 */ /* 0x0044300000202000 */
[----:B---3--:R2:W3:Y:S08]  /*46a0*/  @!P2 F2F.BF16.F32 R19, R5 ;  /* 0x000000050013a304 */ /* 0x0084f00000202000 */
[----:B----4-:R2:W4:Y:S01]  /*46b0*/  @!P0 F2F.BF16.F32 R22, R4 ;  /* 0x0000000400168304 */ /* 0x0105220000202000 */
[----:B01----:R-:W-:Y:S05]  /*46c0*/  @P3 BRA `(.L_x_418) ;  /* 0x0000001000443947 */ /* 0x003fea0003800000 */
[----:B------:R-:W0:Y:S01]  /*46d0*/  LDC.64 R8, c[0x0][0x218] ;  /* 0x00008600ff087b82 */ /* 0x000e220000000a00 */
[----:B------:R-:W-:Y:S01]  /*46e0*/  IMAD R0, R2, 0x200, R25 ;  /* 0x0000020002007824 */ /* 0x000fe200078e0219 */
[----:B--2---:R-:W-:Y:S01]  /*46f0*/  PRMT R4, R18, 0x9910, RZ ;  /* 0x0000991012047816 */ /* 0x004fe200000000ff */
        /* <DEDUP_REMOVED lines=15> */
[----:B------:R-:W-:Y:S02]  /*47f0*/  IMAD.U32 R3, R3, 0x10000, RZ ;  /* 0x0001000003037824 */ /* 0x000fe400078e00ff */
[----:B------:R-:W-:-:S04]  /*4800*/  IMAD.MOV.U32 R25, RZ, RZ, R23 ;  /* 0x000000ffff197224 */ /* 0x000fc800078e0017 */
[----:B------:R-:W0:Y:S02]  /*4810*/  F2I.FTZ.TRUNC.NTZ R3, R3 ;  /* 0x0000000300037305 */ /* 0x000e24000021f100 */
[----:B0-----:R0:W-:Y:S01]  /*4820*/  STG.E.U8 desc[UR36][R8.64], R3 ;  /* 0x0000000308007986 */ /* 0x0011e2000c101124 */
[----:B------:R-:W-:Y:S05]  /*4830*/  BRA `(.L_x_418) ;  /* 0x0000000c00e87947 */ /* 0x000fea0003800000 */
.L_x_422:
[----:B------:R-:W-:Y:S02]  /*4840*/  IMAD.U32 R5, R3, 0x10000, RZ ;  /* 0x0001000003057824 */ /* 0x000fe400078e00ff */
[----:B------:R-:W-:-:S04]  /*4850*/  IMAD.MOV.U32 R25, RZ, RZ, R23 ;  /* 0x000000ffff197224 */ /* 0x000fc800078e0017 */
[----:B------:R-:W0:Y:S02]  /*4860*/  F2I.S64.TRUNC R4, R5 ;  /* 0x0000000500047311 */ /* 0x000e24000020d900 */
[----:B0-----:R0:W-:Y:S01]  /*4870*/  STG.E.U8 desc[UR36][R8.64], R4 ;  /* 0x0000000408007986 */ /* 0x0011e2000c101124 */
[----:B------:R-:W-:Y:S05]  /*4880*/  BRA `(.L_x_418) ;  /* 0x0000000c00d47947 */ /* 0x000fea0003800000 */
.L_x_421:
[----:B------:R-:W-:-:S13]  /*4890*/  ISETP.NE.AND P0, PT, R0, 0x2, PT ;  /* 0x000000020000780c */ /* 0x000fda0003f05270 */
[----:B------:R-:W-:Y:S05]  /*48a0*/  @!P0 BRA `(.L_x_424) ;  /* 0x0000000000388947 */ /* 0x000fea0003800000 */
[----:B------:R-:W-:-:S13]  /*48b0*/  ISETP.NE.AND P0, PT, R0, 0x3, PT ;  /* 0x000000030000780c */ /* 0x000fda0003f05270 */
[----:B------:R-:W-:Y:S05]  /*48c0*/  @!P0 BRA `(.L_x_425) ;  /* 0x00000000001c8947 */ /* 0x000fea0003800000 */
[----:B------:R-:W-:-:S13]  /*48d0*/  ISETP.NE.AND P0, PT, R0, 0x4, PT ;  /* 0x000000040000780c */ /* 0x000fda0003f05270 */
[----:B------:R-:W-:Y:S05]  /*48e0*/  @P0 BRA `(.L_x_423) ;  /* 0x0000000c00500947 */ /* 0x000fea0003800000 */
[----:B------:R-:W-:Y:S02]  /*48f0*/  IMAD.U32 R4, R3, 0x10000, RZ ;  /* 0x0001000003047824 */ /* 0x000fe400078e00ff */
[----:B------:R-:W-:-:S04]  /*4900*/  IMAD.MOV.U32 R25, RZ, RZ, R23 ;  /* 0x000000ffff197224 */ /* 0x000fc800078e0017 */
[----:B------:R-:W0:Y:S02]  /*4910*/  F2I.S64.TRUNC R4, R4 ;  /* 0x0000000400047311 */ /* 0x000e24000020d900 */
[----:B0-----:R0:W-:Y:S01]  /*4920*/  STG.E.64 desc[UR36][R8.64], R4 ;  /* 0x0000000408007986 */ /* 0x0011e2000c101b24 */
[----:B------:R-:W-:Y:S05]  /*4930*/  BRA `(.L_x_418) ;  /* 0x0000000c00a87947 */ /* 0x000fea0003800000 */
.L_x_425:
[----:B------:R-:W-:Y:S02]  /*4940*/  IMAD.U32 R3, R3, 0x10000, RZ ;  /* 0x0001000003037824 */ /* 0x000fe400078e00ff */
[----:B------:R-:W-:-:S04]  /*4950*/  IMAD.MOV.U32 R25, RZ, RZ, R23 ;  /* 0x000000ffff197224 */ /* 0x000fc800078e0017 */
[----:B------:R-:W0:Y:S02]  /*4960*/  F2I.FTZ.TRUNC.NTZ R3, R3 ;  /* 0x0000000300037305 */ /* 0x000e24000021f100 */
[----:B0-----:R0:W-:Y:S01]  /*4970*/  STG.E desc[UR36][R8.64], R3 ;  /* 0x0000000308007986 */ /* 0x0011e2000c101924 */
[----:B------:R-:W-:Y:S05]  /*4980*/  BRA `(.L_x_418) ;  /* 0x0000000c00947947 */ /* 0x000fea0003800000 */
.L_x_424:
[----:B------:R-:W-:Y:S02]  /*4990*/  IMAD.U32 R3, R3, 0x10000, RZ ;  /* 0x0001000003037824 */ /* 0x000fe400078e00ff */
[----:B------:R-:W-:-:S04]  /*49a0*/  IMAD.MOV.U32 R25, RZ, RZ, R23 ;  /* 0x000000ffff197224 */ /* 0x000fc800078e0017 */
[----:B------:R-:W0:Y:S02]  /*49b0*/  F2I.FTZ.TRUNC.NTZ R3, R3 ;  /* 0x0000000300037305 */ /* 0x000e24000021f100 */
[----:B0-----:R0:W-:Y:S01]  /*49c0*/  STG.E.U16 desc[UR36][R8.64], R3 ;  /* 0x0000000308007986 */ /* 0x0011e2000c101524 */
[----:B------:R-:W-:Y:S05]  /*49d0*/  BRA `(.L_x_418) ;  /* 0x0000000c00807947 */ /* 0x000fea0003800000 */
.L_x_420:
[----:B------:R-:W-:-:S13]  /*49e0*/  ISETP.GT.AND P0, PT, R0, 0x6, PT ;  /* 0x000000060000780c */ /* 0x000fda0003f04270 */
[----:B------:R-:W-:Y:S05]  /*49f0*/  @P0 BRA `(.L_x_426) ;  /* 0x0000000000340947 */ /* 0x000fea0003800000 */
[----:B------:R-:W-:-:S13]  /*4a00*/  ISETP.NE.AND P0, PT, R0, 0x5, PT ;  /* 0x000000050000780c */ /* 0x000fda0003f05270 */
[----:B------:R-:W-:Y:S05]  /*4a10*/  @!P0 BRA `(.L_x_427) ;  /* 0x0000000000188947 */ /* 0x000fea0003800000 */
[----:B------:R-:W-:-:S13]  /*4a20*/  ISETP.NE.AND P0, PT, R0, 0x6, PT ;  /* 0x000000060000780c */ /* 0x000fda0003f05270 */
[----:B------:R-:W-:Y:S05]  /*4a30*/  @P0 BRA `(.L_x_423) ;  /* 0x0000000800fc0947 */ /* 0x000fea0003800000 */
[----:B------:R-:W-:Y:S02]  /*4a40*/  IMAD.U32 R3, R3, 0x10000, RZ ;  /* 0x0001000003037824 */ /* 0x000fe400078e00ff */
[----:B------:R-:W-:-:S03]  /*4a50*/  IMAD.MOV.U32 R25, RZ, RZ, R23 ;  /* 0x000000ffff197224 */ /* 0x000fc600078e0017 */
[----:B------:R0:W-:Y:S01]  /*4a60*/  STG.E desc[UR36][R8.64], R3 ;  /* 0x0000000308007986 */ /* 0x0001e2000c101924 */
[----:B------:R-:W-:Y:S05]  /*4a70*/  BRA `(.L_x_418) ;  /* 0x0000000c00587947 */ /* 0x000fea0003800000 */
.L_x_427:
[----:B------:R-:W-:Y:S02]  /*4a80*/  IMAD.U32 R0, R3, 0x10000, RZ ;  /* 0x0001000003007824 */ /* 0x000fe400078e00ff */
[----:B------:R-:W-:-:S03]  /*4a90*/  IMAD.MOV.U32 R25, RZ, RZ, R23 ;  /* 0x000000ffff197224 */ /* 0x000fc600078e0017 */
[----:B------:R-:W-:-:S05]  /*4aa0*/  F2FP.F16.F32.PACK_AB R0, RZ, R0 ;  /* 0x00000000ff00723e */ /* 0x000fca00000000ff */
[----:B------:R0:W-:Y:S01]  /*4ab0*/  STG.E.U16 desc[UR36][R8.64], R0 ;  /* 0x0000000008007986 */ /* 0x0001e2000c101524 */
[----:B------:R-:W-:Y:S05]  /*4ac0*/  BRA `(.L_x_418) ;  /* 0x0000000c00447947 */ /* 0x000fea0003800000 */
.L_x_426:
[----:B------:R-:W-:-:S13]  /*4ad0*/  ISETP.NE.AND P0, PT, R0, 0x7, PT ;  /* 0x000000070000780c */ /* 0x000fda0003f05270 */
[----:B------:R-:W-:Y:S05]  /*4ae0*/  @!P0 BRA `(.L_x_428) ;  /* 0x00000000003c8947 */ /* 0x000fea0003800000 */
[----:B------:R-:W-:-:S13]  /*4af0*/  ISETP.NE.AND P0, PT, R0, 0x8, PT ;  /* 0x000000080000780c */ /* 0x000fda0003f05270 */
[----:B------:R-:W-:Y:S05]  /*4b00*/  @!P0 BRA `(.L_x_429) ;  /* 0x00000000001c8947 */ /* 0x000fea0003800000 */
[----:B------:R-:W-:-:S13]  /*4b10*/  ISETP.NE.AND P0, PT, R0, 0x9, PT ;  /* 0x000000090000780c */ /* 0x000fda0003f05270 */
[----:B------:R-:W-:Y:S05]  /*4b20*/  @P0 BRA `(.L_x_423) ;  /* 0x0000000800c00947 */ /* 0x000fea0003800000 */
[----:B------:R-:W-:Y:S02]  /*4b30*/  IMAD.U32 R4, R3, 0x10000, RZ ;  /* 0x0001000003047824 */ /* 0x000fe400078e00ff */
[----:B------:R-:W-:Y:S02]  /*4b40*/  IMAD.MOV.U32 R5, RZ, RZ, RZ ;  /* 0x000000ffff057224 */ /* 0x000fe400078e00ff */
[----:B------:R-:W-:-:S03]  /*4b50*/  IMAD.MOV.U32 R25, RZ, RZ, R23 ;  /* 0x000000ffff197224 */ /* 0x000fc600078e0017 */
[----:B------:R0:W-:Y:S01]  /*4b60*/  STG.E.64 desc[UR36][R8.64], R4 ;  /* 0x0000000408007986 */ /* 0x0001e2000c101b24 */
[----:B------:R-:W-:Y:S05]  /*4b70*/  BRA `(.L_x_418) ;  /* 0x0000000c00187947 */ /* 0x000fea0003800000 */
.L_x_429:
[----:B------:R-:W-:Y:S02]  /*4b80*/  IMAD.U32 R3, R3, 0x10000, RZ ;  /* 0x0001000003037824 */ /* 0x000fe400078e00ff */
[----:B------:R-:W-:-:S03]  /*4b90*/  IMAD.MOV.U32 R25, RZ, RZ, R23 ;  /* 0x000000ffff197224 */ /* 0x000fc600078e0017 */
[----:B------:R-:W-:-:S04]  /*4ba0*/  F2FP.F16.F32.PACK_AB R3, RZ, R3 ;  /* 0x00000003ff03723e */ /* 0x000fc800000000ff */
[----:B------:R-:W-:-:S05]  /*4bb0*/  PRMT R3, R3, 0x5410, RZ ;  /* 0x0000541003037816 */ /* 0x000fca00000000ff */
[----:B------:R0:W-:Y:S01]  /*4bc0*/  STG.E desc[UR36][R8.64], R3 ;  /* 0x0000000308007986 */ /* 0x0001e2000c101924 */
[----:B------:R-:W-:Y:S05]  /*4bd0*/  BRA `(.L_x_418) ;  /* 0x0000000c00007947 */ /* 0x000fea0003800000 */
.L_x_428:
[----:B------:R-:W-:Y:S02]  /*4be0*/  IMAD.U32 R4, R3, 0x10000, RZ ;  /* 0x0001000003047824 */ /* 0x000fe400078e00ff */
[----:B------:R-:W-:Y:S02]  /*4bf0*/  IMAD.MOV.U32 R25, RZ, RZ, R23 ;  /* 0x000000ffff197224 */ /* 0x000fe400078e0017 */
[----:B------:R-:W-:-:S06]  /*4c00*/  FMUL.FTZ R4, R4, 1 ;  /* 0x3f80000004047820 */ /* 0x000fcc0000410000 */
[----:B------:R-:W0:Y:S02]  /*4c10*/  F2F.F64.F32 R4, R4 ;  /* 0x0000000400047310 */ /* 0x000e240000201800 */
[----:B0-----:R0:W-:Y:S01]  /*4c20*/  STG.E.64 desc[UR36][R8.64], R4 ;  /* 0x0000000408007986 */ /* 0x0011e2000c101b24 */
[----:B------:R-:W-:Y:S05]  /*4c30*/  BRA `(.L_x_418) ;  /* 0x0000000800e87947 */ /* 0x000fea0003800000 */
.L_x_419:
        /* <DEDUP_REMOVED lines=10> */
[----:B------:R-:W-:-:S04]  /*4ce0*/  FSETP.NEU.FTZ.AND P0, PT, R3, RZ, PT ;  /* 0x000000ff0300720b */ /* 0x000fc80003f1d000 */
[----:B------:R-:W-:-:S05]  /*4cf0*/  SEL R3, RZ, 0x1, !P0 ;  /* 0x00000001ff037807 */ /* 0x000fca0004000000 */
[----:B------:R0:W-:Y:S01]  /*4d00*/  STG.E.U8 desc[UR36][R8.64], R3 ;  /* 0x0000000308007986 */ /* 0x0001e2000c101124 */
[----:B------:R-:W-:Y:S05]  /*4d10*/  BRA `(.L_x_418) ;  /* 0x0000000800b07947 */ /* 0x000fea0003800000 */
.L_x_432:
[----:B------:R-:W-:Y:S01]  /*4d20*/  IMAD.U32 R3, R3, 0x10000, RZ ;  /* 0x0001000003037824 */ /* 0x000fe200078e00ff */
[----:B------:R-:W-:Y:S01]  /*4d30*/  CS2R R6, SRZ ;  /* 0x0000000000067805 */ /* 0x000fe2000001ff00 */
[----:B------:R-:W-:Y:S02]  /*4d40*/  IMAD.MOV.U32 R25, RZ, RZ, R23 ;  /* 0x000000ffff197224 */ /* 0x000fe400078e0017 */
[----:B------:R-:W-:-:S04]  /*4d50*/  FMUL.FTZ R3, R3, 1 ;  /* 0x3f80000003037820 */ /* 0x000fc80000410000 */
[----:B------:R-:W0:Y:S02]  /*4d60*/  F2F.F64.F32 R4, R3 ;  /* 0x0000000300047310 */ /* 0x000e240000201800 */
[----:B0-----:R0:W-:Y:S01]  /*4d70*/  STG.E.128 desc[UR36][R8.64], R4 ;  /* 0x0000000408007986 */ /* 0x0011e2000c101d24 */
[----:B------:R-:W-:Y:S05]  /*4d80*/  BRA `(.L_x_418) ;  /* 0x0000000800947947 */ /* 0x000fea0003800000 */
.L_x_431:
[----:B------:R-:W-:-:S13]  /*4d90*/  ISETP.NE.AND P0, PT, R0, 0xf, PT ;  /* 0x0000000f0000780c */ /* 0x000fda0003f05270 */
[----:B------:R-:W-:Y:S05]  /*4da0*/  @!P0 BRA `(.L_x_433) ;  /* 0x0000000000bc8947 */ /* 0x000fea0003800000 */
[----:B------:R-:W-:-:S13]  /*4db0*/  ISETP.NE.AND P0, PT, R0, 0x17, PT ;  /* 0x000000170000780c */ /* 0x000fda0003f05270 */
[----:B------:R-:W-:Y:S05]  /*4dc0*/  @!P0 BRA `(.L_x_434) ;  /* 0x0000000000588947 */ /* 0x000fea0003800000 */
[----:B------:R-:W-:-:S13]  /*4dd0*/  ISETP.NE.AND P0, PT, R0, 0x18, PT ;  /* 0x000000180000780c */ /* 0x000fda0003f05270 */
[----:B------:R-:W-:Y:S05]  /*4de0*/  @P0 BRA `(.L_x_423) ;  /* 0x0000000800100947 */ /* 0x000fea0003800000 */
[----:B------:R-:W-:Y:S01]  /*4df0*/  IMAD.U32 R7, R3, 0x10000, RZ ;  /* 0x0001000003077824 */ /* 0x000fe200078e00ff */
        /* <DEDUP_REMOVED lines=14> */
.L_x_436:
[----:B------:R-:W-:Y:S05]  /*4ee0*/  BSYNC B0 ;  /* 0x0000000000007941 */ /* 0x000fea0003800000 */
.L_x_435:
[----:B------:R-:W-:Y:S01]  /*4ef0*/  LOP3.LUT R5, R0, R5, RZ, 0xfc, !PT ;  /* 0x0000000500057212 */ /* 0x000fe200078efcff */
[----:B------:R-:W-:-:S04]  /*4f00*/  IMAD.MOV.U32 R25, RZ, RZ, R23 ;  /* 0x000000ffff197224 */ /* 0x000fc800078e0017 */
[----:B------:R0:W-:Y:S01]  /*4f10*/  STG.E.U8 desc[UR36][R8.64], R5 ;  /* 0x0000000508007986 */ /* 0x0001e2000c101124 */
[----:B------:R-:W-:Y:S05]  /*4f20*/  BRA `(.L_x_418) ;  /* 0x00000008002c7947 */ /* 0x000fea0003800000 */
.L_x_434:
[----:B------:R-:W-:Y:S01]  /*4f30*/  IMAD.U32 R5, R3, 0x10000, RZ ;  /* 0x0001000003057824 */ /* 0x000fe200078e00ff */
        /* <DEDUP_REMOVED lines=12> */
.L_x_438:
[----:B------:R-:W-:Y:S01]  /*5000*/  IMAD.MOV.U32 R0, RZ, RZ, 0x7f ;  /* 0x0000007fff007424 */ /* 0x000fe200078e00ff */
[----:B------:R-:W-:-:S04]  /*5010*/  ISETP.GT.U32.AND P0, PT, R3, 0x7f800000, PT ;  /* 0x7f8000000300780c */ /* 0x000fc80003f04070 */
[----:B------:R-:W-:-:S09]  /*5020*/  SEL R0, R0, 0x7c, P0 ;  /* 0x0000007c00007807 */ /* 0x000fd20000000000 */
.L_x_439:
[----:B------:R-:W-:Y:S05]  /*5030*/  BSYNC B0 ;  /* 0x0000000000007941 */ /* 0x000fea0003800000 */
.L_x_437:
[----:B------:R-:W-:Y:S01]  /*5040*/  LOP3.LUT R3, R5, 0x80000000, RZ, 0xc0, !PT ;  /* 0x8000000005037812 */ /* 0x000fe200078ec0ff */
[----:B------:R-:W-:-:S03]  /*5050*/  IMAD.MOV.U32 R25, RZ, RZ, R23 ;  /* 0x000000ffff197224 */ /* 0x000fc600078e0017 */
[----:B------:R-:W-:-:S04]  /*5060*/  SHF.R.U32.HI R3, RZ, 0x18, R3 ;  /* 0x00000018ff037819 */ /* 0x000fc80000011603 */
[----:B------:R-:W-:-:S05]  /*5070*/  LOP3.LUT R3, R0, R3, RZ, 0xfc, !PT ;  /* 0x0000000300037212 */ /* 0x000fca00078efcff */
[----:B------:R0:W-:Y:S01]  /*5080*/  STG.E.U8 desc[UR36][R8.64], R3 ;  /* 0x0000000308007986 */ /* 0x0001e2000c101124 */
[----:B------:R-:W-:Y:S05]  /*5090*/  BRA `(.L_x_418) ;  /* 0x0000000400d07947 */ /* 0x000fea0003800000 */
.L_x_433:
[----:B------:R0:W-:Y:S01]  /*50a0*/  STG.E.U16 desc[UR36][R8.64], R3 ;  /* 0x0000000308007986 */ /* 0x0001e2000c101524 */
[----:B------:R-:W-:Y:S01]  /*50b0*/  IMAD.MOV.U32 R25, RZ, RZ, R23 ;  /* 0x000000ffff197224 */ /* 0x000fe200078e0017 */
[----:B------:R-:W-:Y:S06]  /*50c0*/  BRA `(.L_x_418) ;  /* 0x0000000400c47947 */ /* 0x000fec0003800000 */
.L_x_430:
        /* <DEDUP_REMOVED lines=10> */
[----:B------:R-:W0:Y:S02]  /*5170*/  F2I.FTZ.U32.TRUNC.NTZ R3, R3 ;  /* 0x0000000300037305 */ /* 0x000e24000021f000 */
[----:B0-----:R0:W-:Y:S01]  /*5180*/  STG.E.U16 desc[UR36][R8.64], R3 ;  /* 0x0000000308007986 */ /* 0x0011e2000c101524 */
[----:B------:R-:W-:Y:S05]  /*5190*/  BRA `(.L_x_418) ;  /* 0x0000000400907947 */ /* 0x000fea0003800000 */
.L_x_442:
[----:B------:R-:W-:Y:S01]  /*51a0*/  IMAD.U32 R5, R3, 0x10000, RZ ;  /* 0x0001000003057824 */ /* 0x000fe200078e00ff */
        /* <DEDUP_REMOVED lines=16> */
.L_x_445:
[----:B------:R-:W-:-:S04]  /*52b0*/  LOP3.LUT R3, R5, 0x80000000, RZ, 0xc0, !PT ;  /* 0x8000000005037812 */ /* 0x000fc800078ec0ff */
[----:B------:R-:W-:-:S04]  /*52c0*/  SHF.R.U32.HI R3, RZ, 0x18, R3 ;  /* 0x00000018ff037819 */ /* 0x000fc80000011603 */
[----:B------:R-:W-:-:S04]  /*52d0*/  LOP3.LUT R0, R0, R3, RZ, 0xfc, !PT ;  /* 0x0000000300007212 */ /* 0x000fc800078efcff */
[----:B------:R-:W-:-:S07]  /*52e0*/  PRMT R4, R0, 0x7610, R4 ;  /* 0x0000761000047816 */ /* 0x000fce0000000004 */
.L_x_444:
[----:B------:R-:W-:Y:S05]  /*52f0*/  BSYNC B0 ;  /* 0x0000000000007941 */ /* 0x000fea0003800000 */
.L_x_443:
[----:B------:R0:W-:Y:S01]  /*5300*/  STG.E.U8 desc[UR36][R8.64], R4 ;  /* 0x0000000408007986 */ /* 0x0001e2000c101124 */
[----:B------:R-:W-:Y:S01]  /*5310*/  IMAD.MOV.U32 R25, RZ, RZ, R23 ;  /* 0x000000ffff197224 */ /* 0x000fe200078e0017 */
[----:B------:R-:W-:Y:S06]  /*5320*/  BRA `(.L_x_418) ;  /* 0x00000004002c7947 */ /* 0x000fec0003800000 */
.L_x_441:
        /* <DEDUP_REMOVED lines=17> */
.L_x_448:
[----:B------:R-:W-:-:S04]  /*5440*/  LOP3.LUT R3, R5, 0x80000000, RZ, 0xc0, !PT ;  /* 0x8000000005037812 */ /* 0x000fc800078ec0ff */
[----:B------:R-:W-:-:S04]  /*5450*/  SHF.R.U32.HI R3, RZ, 0x18, R3 ;  /* 0x00000018ff037819 */ /* 0x000fc80000011603 */
[----:B------:R-:W-:-:S04]  /*5460*/  LOP3.LUT R0, R0, R3, RZ, 0xfc, !PT ;  /* 0x0000000300007212 */ /* 0x000fc800078efcff */
[----:B------:R-:W-:-:S07]  /*5470*/  PRMT R4, R0, 0x7610, R4 ;  /* 0x0000761000047816 */ /* 0x000fce0000000004 */
.L_x_447:
[----:B------:R-:W-:Y:S05]  /*5480*/  BSYNC B0 ;  /* 0x0000000000007941 */ /* 0x000fea0003800000 */
.L_x_446:
[----:B------:R0:W-:Y:S01]  /*5490*/  STG.E.U8 desc[UR36][R8.64], R4 ;  /* 0x0000000408007986 */ /* 0x0001e2000c101124 */
[----:B------:R-:W-:Y:S01]  /*54a0*/  IMAD.MOV.U32 R25, RZ, RZ, R23 ;  /* 0x000000ffff197224 */ /* 0x000fe200078e0017 */
[----:B------:R-:W-:Y:S06]  /*54b0*/  BRA `(.L_x_418) ;  /* 0x0000000000c87947 */ /* 0x000fec0003800000 */
.L_x_440:
[----:B------:R-:W-:-:S13]  /*54c0*/  ISETP.NE.AND P0, PT, R0, 0x1c, PT ;  /* 0x0000001c0000780c */ /* 0x000fda0003f05270 */
[----:B------:R-:W-:Y:S05]  /*54d0*/  @!P0 BRA `(.L_x_449) ;  /* 0x0000000000b08947 */ /* 0x000fea0003800000 */
[----:B------:R-:W-:-:S13]  /*54e0*/  ISETP.NE.AND P0, PT, R0, 0x1d, PT ;  /* 0x0000001d0000780c */ /* 0x000fda0003f05270 */
[----:B------:R-:W-:Y:S05]  /*54f0*/  @!P0 BRA `(.L_x_450) ;  /* 0x0000000000948947 */ /* 0x000fea0003800000 */
[----:B------:R-:W-:-:S13]  /*5500*/  ISETP.NE.AND P0, PT, R0, 0x2c, PT ;  /* 0x0000002c0000780c */ /* 0x000fda0003f05270 */
[----:B------:R-:W-:Y:S05]  /*5510*/  @P0 BRA `(.L_x_423) ;  /* 0x0000000000440947 */ /* 0x000fea0003800000 */
[----:B------:R-:W-:Y:S02]  /*5520*/  IMAD.U32 R4, R3, 0x10000, RZ ;  /* 0x0001000003047824 */ /* 0x000fe400078e00ff */
[----:B------:R-:W-:-:S03]  /*5530*/  IMAD.MOV.U32 R25, RZ, RZ, R23 ;  /* 0x000000ffff197224 */ /* 0x000fc600078e0017 */
        /* <DEDUP_REMOVED lines=15> */
.L_x_423:
        /* <DEDUP_REMOVED lines=15> */
[----:B0--34-:R-:W-:Y:S05]  /*5720*/  CALL.ABS.NOINC R14 ;  /* 0x000000000e007343 */ /* 0x019fea0003c00000 */
.L_x_451:
[----:B------:R-:W-:Y:S01]  /*5730*/  IMAD.MOV.U32 R25, RZ, RZ, R23 ;  /* 0x000000ffff197224 */ /* 0x000fe200078e0017 */
[----:B------:R-:W-:Y:S06]  /*5740*/  BRA `(.L_x_418) ;  /* 0x0000000000247947 */ /* 0x000fec0003800000 */
.L_x_450:
[----:B------:R-:W-:Y:S02]  /*5750*/  IMAD.U32 R4, R3, 0x10000, RZ ;  /* 0x0001000003047824 */ /* 0x000fe400078e00ff */
[----:B------:R-:W-:-:S04]  /*5760*/  IMAD.MOV.U32 R25, RZ, RZ, R23 ;  /* 0x000000ffff197224 */ /* 0x000fc800078e0017 */
[----:B------:R-:W0:Y:S02]  /*5770*/  F2I.U64.TRUNC R4, R4 ;  /* 0x0000000400047311 */ /* 0x000e24000020d800 */
[----:B0-----:R0:W-:Y:S01]  /*5780*/  STG.E.64 desc[UR36][R8.64], R4 ;  /* 0x0000000408007986 */ /* 0x0011e2000c101b24 */
[----:B------:R-:W-:Y:S05]  /*5790*/  BRA `(.L_x_418) ;  /* 0x0000000000107947 */ /* 0x000fea0003800000 */
.L_x_449:
[----:B------:R-:W-:Y:S02]  /*57a0*/  IMAD.U32 R3, R3, 0x10000, RZ ;  /* 0x0001000003037824 */ /* 0x000fe400078e00ff */
[----:B------:R-:W-:-:S04]  /*57b0*/  IMAD.MOV.U32 R25, RZ, RZ, R23 ;  /* 0x000000ffff197224 */ /* 0x000fc800078e0017 */
[----:B------:R-:W0:Y:S02]  /*57c0*/  F2I.FTZ.U32.TRUNC.NTZ R3, R3 ;  /* 0x0000000300037305 */ /* 0x000e24000021f000 */
[----:B0-----:R0:W-:Y:S02]  /*57d0*/  STG.E desc[UR36][R8.64], R3 ;  /* 0x0000000308007986 */ /* 0x0011e4000c101924 */
.L_x_418:
[----:B------:R-:W-:Y:S05]  /*57e0*/  BSYNC B6 ;  /* 0x0000000000067941 */ /* 0x000fea0003800000 */
.L_x_417:
[----:B------:R-:W-:Y:S01]  /*57f0*/  ISETP.GE.AND P0, PT, R25, R16, PT ;  /* 0x000000101900720c */ /* 0x000fe20003f06270 */
[----:B------:R-:W-:-:S12]  /*5800*/  BSSY B6, `(.L_x_452) ;  /* 0x00001fc000067945 */ /* 0x000fd80003800000 */
[----:B------:R-:W-:Y:S05]  /*5810*/  @P0 BRA `(.L_x_453) ;  /* 0x0000001c00e80947 */ /* 0x000fea0003800000 */
[----:B01----:R-:W0:Y:S01]  /*5820*/  LDC.64 R8, c[0x0][0x218] ;  /* 0x00008600ff087b82 */ /* 0x003e220000000a00 */
        /* <DEDUP_REMOVED lines=17> */
[----:B----4-:R-:W-:-:S04]  /*5940*/  IMAD.U32 R22, R22, 0x10000, RZ ;  /* 0x0001000016167824 */ /* 0x010fc800078e00ff */
[----:B------:R-:W0:Y:S02]  /*5950*/  F2I.FTZ.TRUNC.NTZ R3, R22 ;  /* 0x0000001600037305 */ /* 0x000e24000021f100 */
[----:B0-----:R0:W-:Y:S01]  /*5960*/  STG.E.U8 desc[UR36][R8.64], R3 ;  /* 0x0000000308007986 */ /* 0x0011e2000c101124 */
[----:B------:R-:W-:Y:S05]  /*5970*/  BRA `(.L_x_459) ;  /* 0x0000000c00947947 */ /* 0x000fea0003800000 */
.L_x_457:
[----:B----4-:R-:W-:-:S06]  /*5980*/  IMAD.U32 R5, R22, 0x10000, RZ ;  /* 0x0001000016057824 */ /* 0x010fcc00078e00ff */
[----:B------:R-:W0:Y:S02]  /*5990*/  F2I.S64.TRUNC R4, R5 ;  /* 0x0000000500047311 */ /* 0x000e24000020d900 */
[----:B0-----:R0:W-:Y:S01]  /*59a0*/  STG.E.U8 desc[UR36][R8.64], R4 ;  /* 0x0000000408007986 */ /* 0x0011e2000c101124 */
[----:B------:R-:W-:Y:S05]  /*59b0*/  BRA `(.L_x_459) ;  /* 0x0000000c00847947 */ /* 0x000fea0003800000 */
.L_x_456:
[----:B------:R-:W-:-:S13]  /*59c0*/  ISETP.NE.AND P0, PT, R0, 0x2, PT ;  /* 0x000000020000780c */ /* 0x000fda0003f05270 */
[----:B------:R-:W-:Y:S05]  /*59d0*/  @!P0 BRA `(.L_x_460) ;  /* 0x0000000000308947 */ /* 0x000fea0003800000 */
[----:B------:R-:W-:-:S13]  /*59e0*/  ISETP.NE.AND P0, PT, R0, 0x3, PT ;  /* 0x000000030000780c */ /* 0x000fda0003f05270 */
[----:B------:R-:W-:Y:S05]  /*59f0*/  @!P0 BRA `(.L_x_461) ;  /* 0x0000000000188947 */ /* 0x000fea0003800000 */
[----:B------:R-:W-:-:S13]  /*5a00*/  ISETP.NE.AND P0, PT, R0, 0x4, PT ;  /* 0x000000040000780c */ /* 0x000fda0003f05270 */
[----:B------:R-:W-:Y:S05]  /*5a10*/  @P0 BRA `(.L_x_458) ;  /* 0x0000000c000c0947 */ /* 0x000fea0003800000 */
[----:B----4-:R-:W-:-:S06]  /*5a20*/  IMAD.U32 R4, R22, 0x10000, RZ ;  /* 0x0001000016047824 */ /* 0x010fcc00078e00ff */
[----:B------:R-:W0:Y:S02]  /*5a30*/  F2I.S64.TRUNC R4, R4 ;  /* 0x0000000400047311 */ /* 0x000e24000020d900 */
[----:B0-----:R0:W-:Y:S01]  /*5a40*/  STG.E.64 desc[UR36][R8.64], R4 ;  /* 0x0000000408007986 */ /* 0x0011e2000c101b24 */
[----:B------:R-:W-:Y:S05]  /*5a50*/  BRA `(.L_x_459) ;  /* 0x0000000c005c7947 */ /* 0x000fea0003800000 */
.L_x_461:
[----:B----4-:R-:W-:-:S04]  /*5a60*/  IMAD.U32 R22, R22, 0x10000, RZ ;  /* 0x0001000016167824 */ /* 0x010fc800078e00ff */
[----:B------:R-:W0:Y:S02]  /*5a70*/  F2I.FTZ.TRUNC.NTZ R3, R22 ;  /* 0x0000001600037305 */ /* 0x000e24000021f100 */
[----:B0-----:R0:W-:Y:S01]  /*5a80*/  STG.E desc[UR36][R8.64], R3 ;  /* 0x0000000308007986 */ /* 0x0011e2000c101924 */
[----:B------:R-:W-:Y:S05]  /*5a90*/  BRA `(.L_x_459) ;  /* 0x0000000c004c7947 */ /* 0x000fea0003800000 */
.L_x_460:
[----:B----4-:R-:W-:-:S04]  /*5aa0*/  IMAD.U32 R22, R22, 0x10000, RZ ;  /* 0x0001000016167824 */ /* 0x010fc800078e00ff */
[----:B------:R-:W0:Y:S02]  /*5ab0*/  F2I.FTZ.TRUNC.NTZ R3, R22 ;  /* 0x0000001600037305 */ /* 0x000e24000021f100 */
[----:B0-----:R0:W-:Y:S01]  /*5ac0*/  STG.E.U16 desc[UR36][R8.64], R3 ;  /* 0x0000000308007986 */ /* 0x0011e2000c101524 */
[----:B------:R-:W-:Y:S05]  /*5ad0*/  BRA `(.L_x_459) ;  /* 0x0000000c003c7947 */ /* 0x000fea0003800000 */
.L_x_455:
[----:B------:R-:W-:-:S13]  /*5ae0*/  ISETP.GT.AND P0, PT, R0, 0x6, PT ;  /* 0x000000060000780c */ /* 0x000fda0003f04270 */
[----:B------:R-:W-:Y:S05]  /*5af0*/  @P0 BRA `(.L_x_462) ;  /* 0x00000000002c0947 */ /* 0x000fea0003800000 */
[----:B------:R-:W-:-:S13]  /*5b00*/  ISETP.NE.AND P0, PT, R0, 0x5, PT ;  /* 0x000000050000780c */ /* 0x000fda0003f05270 */
[----:B------:R-:W-:Y:S05]  /*5b10*/  @!P0 BRA `(.L_x_463) ;  /* 0x0000000000148947 */ /* 0x000fea0003800000 */
[----:B------:R-:W-:-:S13]  /*5b20*/  ISETP.NE.AND P0, PT, R0, 0x6, PT ;  /* 0x000000060000780c */ /* 0x000fda0003f05270 */
[----:B------:R-:W-:Y:S05]  /*5b30*/  @P0 BRA `(.L_x_458) ;  /* 0x0000000800c40947 */ /* 0x000fea0003800000 */
[----:B----4-:R-:W-:-:S05]  /*5b40*/  IMAD.U32 R3, R22, 0x10000, RZ ;  /* 0x0001000016037824 */ /* 0x010fca00078e00ff */
[----:B------:R0:W-:Y:S01]  /*5b50*/  STG.E desc[UR36][R8.64], R3 ;  /* 0x0000000308007986 */ /* 0x0001e2000c101924 */
[----:B------:R-:W-:Y:S05]  /*5b60*/  BRA `(.L_x_459) ;  /* 0x0000000c00187947 */ /* 0x000fea0003800000 */
.L_x_463:
[----:B----4-:R-:W-:-:S05]  /*5b70*/  IMAD.U32 R0, R22, 0x10000, RZ ;  /* 0x0001000016007824 */ /* 0x010fca00078e00ff */
[----:B------:R-:W-:-:S05]  /*5b80*/  F2FP.F16.F32.PACK_AB R0, RZ, R0 ;  /* 0x00000000ff00723e */ /* 0x000fca00000000ff */
[----:B------:R0:W-:Y:S01]  /*5b90*/  STG.E.U16 desc[UR36][R8.64], R0 ;  /* 0x0000000008007986 */ /* 0x0001e2000c101524 */
[----:B------:R-:W-:Y:S05]  /*5ba0*/  BRA `(.L_x_459) ;  /* 0x0000000c00087947 */ /* 0x000fea0003800000 */
.L_x_462:
[----:B------:R-:W-:-:S13]  /*5bb0*/  ISETP.NE.AND P0, PT, R0, 0x7, PT ;  /* 0x000000070000780c */ /* 0x000fda0003f05270 */
[----:B------:R-:W-:Y:S05]  /*5bc0*/  @!P0 BRA `(.L_x_464) ;  /* 0x0000000000348947 */ /* 0x000fea0003800000 */
[----:B------:R-:W-:-:S13]  /*5bd0*/  ISETP.NE.AND P0, PT, R0, 0x8, PT ;  /* 0x000000080000780c */ /* 0x000fda0003f05270 */
[----:B------:R-:W-:Y:S05]  /*5be0*/  @!P0 BRA `(.L_x_465) ;  /* 0x0000000000188947 */ /* 0x000fea0003800000 */
[----:B------:R-:W-:-:S13]  /*5bf0*/  ISETP.NE.AND P0, PT, R0, 0x9, PT ;  /* 0x000000090000780c */ /* 0x000fda0003f05270 */
[----:B------:R-:W-:Y:S05]  /*5c00*/  @P0 BRA `(.L_x_458) ;  /* 0x0000000800900947 */ /* 0x000fea0003800000 */
[----:B----4-:R-:W-:Y:S02]  /*5c10*/  IMAD.U32 R22, R22, 0x10000, RZ ;  /* 0x0001000016167824 */ /* 0x010fe400078e00ff */
[----:B------:R-:W-:-:S05]  /*5c20*/  IMAD.MOV.U32 R23, RZ, RZ, RZ ;  /* 0x000000ffff177224 */ /* 0x000fca00078e00ff */
[----:B------:R0:W-:Y:S01]  /*5c30*/  STG.E.64 desc[UR36][R8.64], R22 ;  /* 0x0000001608007986 */ /* 0x0001e2000c101b24 */
[----:B------:R-:W-:Y:S05]  /*5c40*/  BRA `(.L_x_459) ;  /* 0x0000000800e07947 */ /* 0x000fea0003800000 */
.L_x_465:
[----:B----4-:R-:W-:-:S05]  /*5c50*/  IMAD.U32 R22, R22, 0x10000, RZ ;  /* 0x0001000016167824 */ /* 0x010fca00078e00ff */
[----:B------:R-:W-:-:S04]  /*5c60*/  F2FP.F16.F32.PACK_AB R3, RZ, R22 ;  /* 0x00000016ff03723e */ /* 0x000fc800000000ff */
[----:B------:R-:W-:-:S05]  /*5c70*/  PRMT R3, R3, 0x5410, RZ ;  /* 0x0000541003037816 */ /* 0x000fca00000000ff */
[----:B------:R0:W-:Y:S01]  /*5c80*/  STG.E desc[UR36][R8.64], R3 ;  /* 0x0000000308007986 */ /* 0x0001e2000c101924 */
[----:B------:R-:W-:Y:S05]  /*5c90*/  BRA `(.L_x_459) ;  /* 0x0000000800cc7947 */ /* 0x000fea0003800000 */
.L_x_464:
[----:B----4-:R-:W-:-:S04]  /*5ca0*/  IMAD.U32 R4, R22, 0x10000, RZ ;  /* 0x0001000016047824 */ /* 0x010fc800078e00ff */
[----:B------:R-:W-:-:S06]  /*5cb0*/  FMUL.FTZ R4, R4, 1 ;  /* 0x3f80000004047820 */ /* 0x000fcc0000410000 */
[----:B------:R-:W0:Y:S02]  /*5cc0*/  F2F.F64.F32 R4, R4 ;  /* 0x0000000400047310 */ /* 0x000e240000201800 */
[----:B0-----:R0:W-:Y:S01]  /*5cd0*/  STG.E.64 desc[UR36][R8.64], R4 ;  /* 0x0000000408007986 */ /* 0x0011e2000c101b24 */
[----:B------:R-:W-:Y:S05]  /*5ce0*/  BRA `(.L_x_459) ;  /* 0x0000000800b87947 */ /* 0x000fea0003800000 */
.L_x_454:
        /* <DEDUP_REMOVED lines=8> */
[----:B----4-:R-:W-:-:S05]  /*5d70*/  IMAD.U32 R22, R22, 0x10000, RZ ;  /* 0x0001000016167824 */ /* 0x010fca00078e00ff */
[----:B------:R-:W-:-:S04]  /*5d80*/  FSETP.NEU.FTZ.AND P0, PT, R22, RZ, PT ;  /* 0x000000ff1600720b */ /* 0x000fc80003f1d000 */
[----:B------:R-:W-:-:S05]  /*5d90*/  SEL R3, RZ, 0x1, !P0 ;  /* 0x00000001ff037807 */ /* 0x000fca0004000000 */
[----:B------:R0:W-:Y:S01]  /*5da0*/  STG.E.U8 desc[UR36][R8.64], R3 ;  /* 0x0000000308007986 */ /* 0x0001e2000c101124 */
[----:B------:R-:W-:Y:S05]  /*5db0*/  BRA `(.L_x_459) ;  /* 0x0000000800847947 */ /* 0x000fea0003800000 */
.L_x_468:
[----:B----4-:R-:W-:Y:S01]  /*5dc0*/  IMAD.U32 R22, R22, 0x10000, RZ ;  /* 0x0001000016167824 */ /* 0x010fe200078e00ff */
[----:B------:R-:W-:-:S03]  /*5dd0*/  CS2R R6, SRZ ;  /* 0x0000000000067805 */ /* 0x000fc6000001ff00 */
[----:B------:R-:W-:-:S06]  /*5de0*/  FMUL.FTZ R4, R22, 1 ;  /* 0x3f80000016047820 */ /* 0x000fcc0000410000 */
[----:B------:R-:W0:Y:S02]  /*5df0*/  F2F.F64.F32 R4, R4 ;  /* 0x0000000400047310 */ /* 0x000e240000201800 */
[----:B0-----:R0:W-:Y:S01]  /*5e00*/  STG.E.128 desc[UR36][R8.64], R4 ;  /* 0x0000000408007986 */ /* 0x0011e2000c101d24 */
[----:B------:R-:W-:Y:S05]  /*5e10*/  BRA `(.L_x_459) ;  /* 0x00000008006c7947 */ /* 0x000fea0003800000 */
.L_x_467:
[----:B------:R-:W-:-:S13]  /*5e20*/  ISETP.NE.AND P0, PT, R0, 0xf, PT ;  /* 0x0000000f0000780c */ /* 0x000fda0003f05270 */
[----:B------:R-:W-:Y:S05]  /*5e30*/  @!P0 BRA `(.L_x_469) ;  /* 0x0000000000b48947 */ /* 0x000fea0003800000 */
[----:B------:R-:W-:-:S13]  /*5e40*/  ISETP.NE.AND P0, PT, R0, 0x17, PT ;  /* 0x000000170000780c */ /* 0x000fda0003f05270 */
[----:B------:R-:W-:Y:S05]  /*5e50*/  @!P0 BRA `(.L_x_470) ;  /* 0x0000000000548947 */ /* 0x000fea0003800000 */
[----:B------:R-:W-:-:S13]  /*5e60*/  ISETP.NE.AND P0, PT, R0, 0x18, PT ;  /* 0x000000180000780c */ /* 0x000fda0003f05270 */
[----:B------:R-:W-:Y:S05]  /*5e70*/  @P0 BRA `(.L_x_458) ;  /* 0x0000000400f40947 */ /* 0x000fea0003800000 */
[----:B----4-:R-:W-:Y:S01]  /*5e80*/  IMAD.U32 R7, R22, 0x10000, RZ ;  /* 0x0001000016077824 */ /* 0x010fe200078e00ff */
        /* <DEDUP_REMOVED lines=14> */
.L_x_472:
[----:B------:R-:W-:Y:S05]  /*5f70*/  BSYNC B0 ;  /* 0x0000000000007941 */ /* 0x000fea0003800000 */
.L_x_471:
[----:B------:R-:W-:-:S05]  /*5f80*/  LOP3.LUT R5, R0, R5, RZ, 0xfc, !PT ;  /* 0x0000000500057212 */ /* 0x000fca00078efcff */
[----:B------:R0:W-:Y:S01]  /*5f90*/  STG.E.U8 desc[UR36][R8.64], R5 ;  /* 0x0000000508007986 */ /* 0x0001e2000c101124 */
[----:B------:R-:W-:Y:S05]  /*5fa0*/  BRA `(.L_x_459) ;  /* 0x0000000800087947 */ /* 0x000fea0003800000 */
.L_x_470:
[----:B----4-:R-:W-:Y:S01]  /*5fb0*/  IMAD.U32 R5, R22, 0x10000, RZ ;  /* 0x0001000016057824 */ /* 0x010fe200078e00ff */
        /* <DEDUP_REMOVED lines=12> */
.L_x_474:
[----:B------:R-:W-:Y:S01]  /*6080*/  IMAD.MOV.U32 R0, RZ, RZ, 0x7f ;  /* 0x0000007fff007424 */ /* 0x000fe200078e00ff */
[----:B------:R-:W-:-:S04]  /*6090*/  ISETP.GT.U32.AND P0, PT, R3, 0x7f800000, PT ;  /* 0x7f8000000300780c */ /* 0x000fc80003f04070 */
[----:B------:R-:W-:-:S09]  /*60a0*/  SEL R0, R0, 0x7c, P0 ;  /* 0x0000007c00007807 */ /* 0x000fd20000000000 */
.L_x_475:
[----:B------:R-:W-:Y:S05]  /*60b0*/  BSYNC B0 ;  /* 0x0000000000007941 */ /* 0x000fea0003800000 */
.L_x_473:
[----:B------:R-:W-:-:S04]  /*60c0*/  LOP3.LUT R3, R5, 0x80000000, RZ, 0xc0, !PT ;  /* 0x8000000005037812 */ /* 0x000fc800078ec0ff */
[----:B------:R-:W-:-:S04]  /*60d0*/  SHF.R.U32.HI R3, RZ, 0x18, R3 ;  /* 0x00000018ff037819 */ /* 0x000fc80000011603 */
[----:B------:R-:W-:-:S05]  /*60e0*/  LOP3.LUT R3, R0, R3, RZ, 0xfc, !PT ;  /* 0x0000000300037212 */ /* 0x000fca00078efcff */
[----:B------:R0:W-:Y:S01]  /*60f0*/  STG.E.U8 desc[UR36][R8.64], R3 ;  /* 0x0000000308007986 */ /* 0x0001e2000c101124 */
[----:B------:R-:W-:Y:S05]  /*6100*/  BRA `(.L_x_459) ;  /* 0x0000000400b07947 */ /* 0x000fea0003800000 */
.L_x_469:
[----:B----4-:R0:W-:Y:S01]  /*6110*/  STG.E.U16 desc[UR36][R8.64], R22 ;  /* 0x0000001608007986 */ /* 0x0101e2000c101524 */
[----:B------:R-:W-:Y:S05]  /*6120*/  BRA `(.L_x_459) ;  /* 0x0000000400a87947 */ /* 0x000fea0003800000 */
.L_x_466:
        /* <DEDUP_REMOVED lines=8> */
[----:B----4-:R-:W-:-:S06]  /*61b0*/  IMAD.U32 R3, R22, 0x10000, RZ ;  /* 0x0001000016037824 */ /* 0x010fcc00078e00ff */
[----:B------:R-:W0:Y:S02]  /*61c0*/  F2I.FTZ.U32.TRUNC.NTZ R3, R3 ;  /* 0x0000000300037305 */ /* 0x000e24000021f000 */
[----:B0-----:R0:W-:Y:S01]  /*61d0*/  STG.E.U16 desc[UR36][R8.64], R3 ;  /* 0x0000000308007986 */ /* 0x0011e2000c101524 */
[----:B------:R-:W-:Y:S05]  /*61e0*/  BRA `(.L_x_459) ;  /* 0x0000000400787947 */ /* 0x000fea0003800000 */
.L_x_478:
[----:B----4-:R-:W-:Y:S01]  /*61f0*/  IMAD.U32 R5, R22, 0x10000, RZ ;  /* 0x0001000016057824 */ /* 0x010fe200078e00ff */
        /* <DEDUP_REMOVED lines=16> */
.L_x_481:
[----:B------:R-:W-:-:S04]  /*6300*/  LOP3.LUT R3, R5, 0x80000000, RZ, 0xc0, !PT ;  /* 0x8000000005037812 */ /* 0x000fc800078ec0ff */
[----:B------:R-:W-:-:S04]  /*6310*/  SHF.R.U32.HI R3, RZ, 0x18, R3 ;  /* 0x00000018ff037819 */ /* 0x000fc80000011603 */
[----:B------:R-:W-:-:S04]  /*6320*/  LOP3.LUT R0, R0, R3, RZ, 0xfc, !PT ;  /* 0x0000000300007212 */ /* 0x000fc800078efcff */
[----:B------:R-:W-:-:S07]  /*6330*/  PRMT R4, R0, 0x7610, R4 ;  /* 0x0000761000047816 */ /* 0x000fce0000000004 */
.L_x_480:
[----:B------:R-:W-:Y:S05]  /*6340*/  BSYNC B0 ;  /* 0x0000000000007941 */ /* 0x000fea0003800000 */
.L_x_479:
[----:B------:R4:W-:Y:S01]  /*6350*/  STG.E.U8 desc[UR36][R8.64], R4 ;  /* 0x0000000408007986 */ /* 0x0009e2000c101124 */
[----:B------:R-:W-:Y:S05]  /*6360*/  BRA `(.L_x_459) ;  /* 0x0000000400187947 */ /* 0x000fea0003800000 */
.L_x_477:
        /* <DEDUP_REMOVED lines=17> */
.L_x_484:
[----:B------:R-:W-:-:S04]  /*6480*/  LOP3.LUT R3, R5, 0x80000000, RZ, 0xc0, !PT ;  /* 0x8000000005037812 */ /* 0x000fc800078ec0ff */
[----:B------:R-:W-:-:S04]  /*6490*/  SHF.R.U32.HI R3, RZ, 0x18, R3 ;  /* 0x00000018ff037819 */ /* 0x000fc80000011603 */
[----:B------:R-:W-:-:S04]  /*64a0*/  LOP3.LUT R0, R0, R3, RZ, 0xfc, !PT ;  /* 0x0000000300007212 */ /* 0x000fc800078efcff */
[----:B------:R-:W-:-:S07]  /*64b0*/  PRMT R4, R0, 0x7610, R4 ;  /* 0x0000761000047816 */ /* 0x000fce0000000004 */
.L_x_483:
[----:B------:R-:W-:Y:S05]  /*64c0*/  BSYNC B0 ;  /* 0x0000000000007941 */ /* 0x000fea0003800000 */
.L_x_482:
[----:B------:R0:W-:Y:S01]  /*64d0*/  STG.E.U8 desc[UR36][R8.64], R4 ;  /* 0x0000000408007986 */ /* 0x0001e2000c101124 */
[----:B------:R-:W-:Y:S05]  /*64e0*/  BRA `(.L_x_459) ;  /* 0x0000000000b87947 */ /* 0x000fea0003800000 */
.L_x_476:
[----:B------:R-:W-:-:S13]  /*64f0*/  ISETP.NE.AND P0, PT, R0, 0x1c, PT ;  /* 0x0000001c0000780c */ /* 0x000fda0003f05270 */
[----:B------:R-:W-:Y:S05]  /*6500*/  @!P0 BRA `(.L_x_485) ;  /* 0x0000000000a48947 */ /* 0x000fea0003800000 */
[----:B------:R-:W-:-:S13]  /*6510*/  ISETP.NE.AND P0, PT, R0, 0x1d, PT ;  /* 0x0000001d0000780c */ /* 0x000fda0003f05270 */
[----:B------:R-:W-:Y:S05]  /*6520*/  @!P0 BRA `(.L_x_486) ;  /* 0x00000000008c8947 */ /* 0x000fea0003800000 */
[----:B------:R-:W-:-:S13]  /*6530*/  ISETP.NE.AND P0, PT, R0, 0x2c, PT ;  /* 0x0000002c0000780c */ /* 0x000fda0003f05270 */
[----:B------:R-:W-:Y:S05]  /*6540*/  @P0 BRA `(.L_x_458) ;  /* 0x0000000000400947 */ /* 0x000fea0003800000 */
[----:B----4-:R-:W-:-:S05]  /*6550*/  IMAD.U32 R22, R22, 0x10000, RZ ;  /* 0x0001000016167824 */ /* 0x010fca00078e00ff */
        /* <DEDUP_REMOVED lines=15> */
.L_x_458:
        /* <DEDUP_REMOVED lines=16> */
.L_x_487:
[----:B------:R-:W-:Y:S05]  /*6750*/  BRA `(.L_x_459) ;  /* 0x00000000001c7947 */ /* 0x000fea0003800000 */
.L_x_486:
[----:B----4-:R-:W-:-:S06]  /*6760*/  IMAD.U32 R4, R22, 0x10000, RZ ;  /* 0x0001000016047824 */ /* 0x010fcc00078e00ff */
[----:B------:R-:W0:Y:S02]  /*6770*/  F2I.U64.TRUNC R4, R4 ;  /* 0x0000000400047311 */ /* 0x000e24000020d800 */
[----:B0-----:R2:W-:Y:S01]  /*6780*/  STG.E.64 desc[UR36][R8.64], R4 ;  /* 0x0000000408007986 */ /* 0x0015e2000c101b24 */
[----:B------:R-:W-:Y:S05]  /*6790*/  BRA `(.L_x_459) ;  /* 0x00000000000c7947 */ /* 0x000fea0003800000 */
.L_x_485:
[----:B----4-:R-:W-:-:S04]  /*67a0*/  IMAD.U32 R22, R22, 0x10000, RZ ;  /* 0x0001000016167824 */ /* 0x010fc800078e00ff */
[----:B------:R-:W0:Y:S02]  /*67b0*/  F2I.FTZ.U32.TRUNC.NTZ R3, R22 ;  /* 0x0000001600037305 */ /* 0x000e24000021f000 */
[----:B0-----:R0:W-:Y:S02]  /*67c0*/  STG.E desc[UR36][R8.64], R3 ;  /* 0x0000000308007986 */ /* 0x0011e4000c101924 */
.L_x_459:
[----:B------:R-:W-:-:S05]  /*67d0*/  VIADD R25, R25, 0x80 ;  /* 0x0000008019197836 */ /* 0x000fca0000000000 */
[----:B------:R-:W-:-:S13]  /*67e0*/  ISETP.GE.AND P0, PT, R25, R16, PT ;  /* 0x000000101900720c */ /* 0x000fda0003f06270 */
[----:B------:R-:W-:Y:S05]  /*67f0*/  @P0 BRA `(.L_x_453) ;  /* 0x0000000c00f00947 */ /* 0x000fea0003800000 */
[----:B012-4-:R-:W0:Y:S01]  /*6800*/  LDC.64 R8, c[0x0][0x218] ;  /* 0x00008600ff087b82 */ /* 0x017e220000000a00 */
        /* <DEDUP_REMOVED lines=17> */
[----:B------:R-:W-:-:S06]  /*6920*/  IMAD.U32 R17, R17, 0x10000, RZ ;  /* 0x0001000011117824 */ /* 0x000fcc00078e00ff */
[----:B------:R-:W0:Y:S02]  /*6930*/  F2I.FTZ.TRUNC.NTZ R17, R17 ;  /* 0x0000001100117305 */ /* 0x000e24000021f100 */
[----:B0-----:R0:W-:Y:S01]  /*6940*/  STG.E.U8 desc[UR36][R8.64], R17 ;  /* 0x0000001108007986 */ /* 0x0011e2000c101124 */
[----:B------:R-:W-:Y:S05]  /*6950*/  BRA `(.L_x_493) ;  /* 0x0000000c00947947 */ /* 0x000fea0003800000 */
.L_x_491:
[----:B------:R-:W-:-:S06]  /*6960*/  IMAD.U32 R5, R17, 0x10000, RZ ;  /* 0x0001000011057824 */ /* 0x000fcc00078e00ff */
[----:B------:R-:W0:Y:S02]  /*6970*/  F2I.S64.TRUNC R4, R5 ;  /* 0x0000000500047311 */ /* 0x000e24000020d900 */
[----:B0-----:R4:W-:Y:S01]  /*6980*/  STG.E.U8 desc[UR36][R8.64], R4 ;  /* 0x0000000408007986 */ /* 0x0019e2000c101124 */
[----:B------:R-:W-:Y:S05]  /*6990*/  BRA `(.L_x_493) ;  /* 0x0000000c00847947 */ /* 0x000fea0003800000 */
.L_x_490:
[----:B------:R-:W-:-:S13]  /*69a0*/  ISETP.NE.AND P0, PT, R0, 0x2, PT ;  /* 0x000000020000780c */ /* 0x000fda0003f05270 */
[----:B------:R-:W-:Y:S05]  /*69b0*/  @!P0 BRA `(.L_x_494) ;  /* 0x0000000000308947 */ /* 0x000fea0003800000 */
[----:B------:R-:W-:-:S13]  /*69c0*/  ISETP.NE.AND P0, PT, R0, 0x3, PT ;  /* 0x000000030000780c */ /* 0x000fda0003f05270 */
[----:B------:R-:W-:Y:S05]  /*69d0*/  @!P0 BRA `(.L_x_495) ;  /* 0x0000000000188947 */ /* 0x000fea0003800000 */
[----:B------:R-:W-:-:S13]  /*69e0*/  ISETP.NE.AND P0, PT, R0, 0x4, PT ;  /* 0x000000040000780c */ /* 0x000fda0003f05270 */
[----:B------:R-:W-:Y:S05]  /*69f0*/  @P0 BRA `(.L_x_492) ;  /* 0x0000000c000c0947 */ /* 0x000fea0003800000 */
[----:B------:R-:W-:-:S06]  /*6a00*/  IMAD.U32 R4, R17, 0x10000, RZ ;  /* 0x0001000011047824 */ /* 0x000fcc00078e00ff */
[----:B------:R-:W0:Y:S02]  /*6a10*/  F2I.S64.TRUNC R4, R4 ;  /* 0x0000000400047311 */ /* 0x000e24000020d900 */
[----:B0-----:R1:W-:Y:S01]  /*6a20*/  STG.E.64 desc[UR36][R8.64], R4 ;  /* 0x0000000408007986 */ /* 0x0013e2000c101b24 */
[----:B------:R-:W-:Y:S05]  /*6a30*/  BRA `(.L_x_493) ;  /* 0x0000000c005c7947 */ /* 0x000fea0003800000 */
.L_x_495:
[----:B------:R-:W-:-:S06]  /*6a40*/  IMAD.U32 R17, R17, 0x10000, RZ ;  /* 0x0001000011117824 */ /* 0x000fcc00078e00ff */
[----:B------:R-:W0:Y:S02]  /*6a50*/  F2I.FTZ.TRUNC.NTZ R17, R17 ;  /* 0x0000001100117305 */ /* 0x000e24000021f100 */
[----:B0-----:R2:W-:Y:S01]  /*6a60*/  STG.E desc[UR36][R8.64], R17 ;  /* 0x0000001108007986 */ /* 0x0015e2000c101924 */
[----:B------:R-:W-:Y:S05]  /*6a70*/  BRA `(.L_x_493) ;  /* 0x0000000c004c7947 */ /* 0x000fea0003800000 */
.L_x_494:
[----:B------:R-:W-:-:S06]  /*6a80*/  IMAD.U32 R17, R17, 0x10000, RZ ;  /* 0x0001000011117824 */ /* 0x000fcc00078e00ff */
[----:B------:R-:W0:Y:S02]  /*6a90*/  F2I.FTZ.TRUNC.NTZ R17, R17 ;  /* 0x0000001100117305 */ /* 0x000e24000021f100 */
[----:B0-----:R0:W-:Y:S01]  /*6aa0*/  STG.E.U16 desc[UR36][R8.64], R17 ;  /* 0x0000001108007986 */ /* 0x0011e2000c101524 */
[----:B------:R-:W-:Y:S05]  /*6ab0*/  BRA `(.L_x_493) ;  /* 0x0000000c003c7947 */ /* 0x000fea0003800000 */
.L_x_489:
[----:B------:R-:W-:-:S13]  /*6ac0*/  ISETP.GT.AND P0, PT, R0, 0x6, PT ;  /* 0x000000060000780c */ /* 0x000fda0003f04270 */
[----:B------:R-:W-:Y:S05]  /*6ad0*/  @P0 BRA `(.L_x_496) ;  /* 0x00000000002c0947 */ /* 0x000fea0003800000 */
[----:B------:R-:W-:-:S13]  /*6ae0*/  ISETP.NE.AND P0, PT, R0, 0x5, PT ;  /* 0x000000050000780c */ /* 0x000fda0003f05270 */
[----:B------:R-:W-:Y:S05]  /*6af0*/  @!P0 BRA `(.L_x_497) ;  /* 0x0000000000148947 */ /* 0x000fea0003800000 */
[----:B------:R-:W-:-:S13]  /*6b00*/  ISETP.NE.AND P0, PT, R0, 0x6, PT ;  /* 0x000000060000780c */ /* 0x000fda0003f05270 */
[----:B------:R-:W-:Y:S05]  /*6b10*/  @P0 BRA `(.L_x_492) ;  /* 0x0000000800c40947 */ /* 0x000fea0003800000 */
[----:B------:R-:W-:-:S05]  /*6b20*/  IMAD.U32 R17, R17, 0x10000, RZ ;  /* 0x0001000011117824 */ /* 0x000fca00078e00ff */
[----:B------:R0:W-:Y:S01]  /*6b30*/  STG.E desc[UR36][R8.64], R17 ;  /* 0x0000001108007986 */ /* 0x0001e2000c101924 */
[----:B------:R-:W-:Y:S05]  /*6b40*/  BRA `(.L_x_493) ;  /* 0x0000000c00187947 */ /* 0x000fea0003800000 */
.L_x_497:
[----:B------:R-:W-:-:S05]  /*6b50*/  IMAD.U32 R0, R17, 0x10000, RZ ;  /* 0x0001000011007824 */ /* 0x000fca00078e00ff */
[----:B------:R-:W-:-:S05]  /*6b60*/  F2FP.F16.F32.PACK_AB R0, RZ, R0 ;  /* 0x00000000ff00723e */ /* 0x000fca00000000ff */
[----:B------:R0:W-:Y:S01]  /*6b70*/  STG.E.U16 desc[UR36][R8.64], R0 ;  /* 0x0000000008007986 */ /* 0x0001e2000c101524 */
[----:B------:R-:W-:Y:S05]  /*6b80*/  BRA `(.L_x_493) ;  /* 0x0000000c00087947 */ /* 0x000fea0003800000 */
.L_x_496:
[----:B------:R-:W-:-:S13]  /*6b90*/  ISETP.NE.AND P0, PT, R0, 0x7, PT ;  /* 0x000000070000780c */ /* 0x000fda0003f05270 */
[----:B------:R-:W-:Y:S05]  /*6ba0*/  @!P0 BRA `(.L_x_498) ;  /* 0x0000000000348947 */ /* 0x000fea0003800000 */
[----:B------:R-:W-:-:S13]  /*6bb0*/  ISETP.NE.AND P0, PT, R0, 0x8, PT ;  /* 0x000000080000780c */ /* 0x000fda0003f05270 */
[----:B------:R-:W-:Y:S05]  /*6bc0*/  @!P0 BRA `(.L_x_499) ;  /* 0x0000000000188947 */ /* 0x000fea0003800000 */
[----:B------:R-:W-:-:S13]  /*6bd0*/  ISETP.NE.AND P0, PT, R0, 0x9, PT ;  /* 0x000000090000780c */ /* 0x000fda0003f05270 */
[----:B------:R-:W-:Y:S05]  /*6be0*/  @P0 BRA `(.L_x_492) ;  /* 0x0000000800900947 */ /* 0x000fea0003800000 */
[----:B------:R-:W-:Y:S02]  /*6bf0*/  IMAD.U32 R4, R17, 0x10000, RZ ;  /* 0x0001000011047824 */ /* 0x000fe400078e00ff */
[----:B------:R-:W-:-:S05]  /*6c00*/  IMAD.MOV.U32 R5, RZ, RZ, RZ ;  /* 0x000000ffff057224 */ /* 0x000fca00078e00ff */
[----:B------:R0:W-:Y:S01]  /*6c10*/  STG.E.64 desc[UR36][R8.64], R4 ;  /* 0x0000000408007986 */ /* 0x0001e2000c101b24 */
[----:B------:R-:W-:Y:S05]  /*6c20*/  BRA `(.L_x_493) ;  /* 0x0000000800e07947 */ /* 0x000fea0003800000 */
.L_x_499:
[----:B------:R-:W-:-:S05]  /*6c30*/  IMAD.U32 R17, R17, 0x10000, RZ ;  /* 0x0001000011117824 */ /* 0x000fca00078e00ff */
[----:B------:R-:W-:-:S04]  /*6c40*/  F2FP.F16.F32.PACK_AB R3, RZ, R17 ;  /* 0x00000011ff03723e */ /* 0x000fc800000000ff */
[----:B------:R-:W-:-:S05]  /*6c50*/  PRMT R3, R3, 0x5410, RZ ;  /* 0x0000541003037816 */ /* 0x000fca00000000ff */
[----:B------:R0:W-:Y:S01]  /*6c60*/  STG.E desc[UR36][R8.64], R3 ;  /* 0x0000000308007986 */ /* 0x0001e2000c101924 */
[----:B------:R-:W-:Y:S05]  /*6c70*/  BRA `(.L_x_493) ;  /* 0x0000000800cc7947 */ /* 0x000fea0003800000 */
.L_x_498:
[----:B------:R-:W-:-:S04]  /*6c80*/  IMAD.U32 R4, R17, 0x10000, RZ ;  /* 0x0001000011047824 */ /* 0x000fc800078e00ff */
[----:B------:R-:W-:-:S06]  /*6c90*/  FMUL.FTZ R4, R4, 1 ;  /* 0x3f80000004047820 */ /* 0x000fcc0000410000 */
[----:B------:R-:W0:Y:S02]  /*6ca0*/  F2F.F64.F32 R4, R4 ;  /* 0x0000000400047310 */ /* 0x000e240000201800 */
[----:B0-----:R0:W-:Y:S01]  /*6cb0*/  STG.E.64 desc[UR36][R8.64], R4 ;  /* 0x0000000408007986 */ /* 0x0011e2000c101b24 */
[----:B------:R-:W-:Y:S05]  /*6cc0*/  BRA `(.L_x_493) ;  /* 0x0000000800b87947 */ /* 0x000fea0003800000 */
.L_x_488:
        /* <DEDUP_REMOVED lines=8> */
[----:B------:R-:W-:-:S05]  /*6d50*/  IMAD.U32 R17, R17, 0x10000, RZ ;  /* 0x0001000011117824 */ /* 0x000fca00078e00ff */
[----:B------:R-:W-:-:S04]  /*6d60*/  FSETP.NEU.FTZ.AND P0, PT, R17, RZ, PT ;  /* 0x000000ff1100720b */ /* 0x000fc80003f1d000 */
[----:B------:R-:W-:-:S05]  /*6d70*/  SEL R3, RZ, 0x1, !P0 ;  /* 0x00000001ff037807 */ /* 0x000fca0004000000 */
[----:B------:R0:W-:Y:S01]  /*6d80*/  STG.E.U8 desc[UR36][R8.64], R3 ;  /* 0x0000000308007986 */ /* 0x0001e2000c101124 */
[----:B------:R-:W-:Y:S05]  /*6d90*/  BRA `(.L_x_493) ;  /* 0x0000000800847947 */ /* 0x000fea0003800000 */
.L_x_502:
[----:B------:R-:W-:Y:S01]  /*6da0*/  IMAD.U32 R17, R17, 0x10000, RZ ;  /* 0x0001000011117824 */ /* 0x000fe200078e00ff */
[----:B------:R-:W-:-:S03]  /*6db0*/  CS2R R6, SRZ ;  /* 0x0000000000067805 */ /* 0x000fc6000001ff00 */
[----:B------:R-:W-:-:S06]  /*6dc0*/  FMUL.FTZ R4, R17, 1 ;  /* 0x3f80000011047820 */ /* 0x000fcc0000410000 */
[----:B------:R-:W0:Y:S02]  /*6dd0*/  F2F.F64.F32 R4, R4 ;  /* 0x0000000400047310 */ /* 0x000e240000201800 */
[----:B0-----:R0:W-:Y:S01]  /*6de0*/  STG.E.128 desc[UR36][R8.64], R4 ;  /* 0x0000000408007986 */ /* 0x0011e2000c101d24 */
[----:B------:R-:W-:Y:S05]  /*6df0*/  BRA `(.L_x_493) ;  /* 0x00000008006c7947 */ /* 0x000fea0003800000 */
.L_x_501:
        /* <DEDUP_REMOVED lines=21> */
.L_x_506:
[----:B------:R-:W-:Y:S05]  /*6f50*/  BSYNC B0 ;  /* 0x0000000000007941 */ /* 0x000fea0003800000 */
.L_x_505:
[----:B------:R-:W-:-:S05]  /*6f60*/  LOP3.LUT R5, R0, R5, RZ, 0xfc, !PT ;  /* 0x0000000500057212 */ /* 0x000fca00078efcff */
[----:B------:R0:W-:Y:S01]  /*6f70*/  STG.E.U8 desc[UR36][R8.64], R5 ;  /* 0x0000000508007986 */ /* 0x0001e2000c101124 */
[----:B------:R-:W-:Y:S05]  /*6f80*/  BRA `(.L_x_493) ;  /* 0x0000000800087947 */ /* 0x000fea0003800000 */
.L_x_504:
        /* <DEDUP_REMOVED lines=13> */
.L_x_508:
[----:B------:R-:W-:Y:S01]  /*7060*/  IMAD.MOV.U32 R0, RZ, RZ, 0x7f ;  /* 0x0000007fff007424 */ /* 0x000fe200078e00ff */
[----:B------:R-:W-:-:S04]  /*7070*/  ISETP.GT.U32.AND P0, PT, R3, 0x7f800000, PT ;  /* 0x7f8000000300780c */ /* 0x000fc80003f04070 */
[----:B------:R-:W-:-:S09]  /*7080*/  SEL R0, R0, 0x7c, P0 ;  /* 0x0000007c00007807 */ /* 0x000fd20000000000 */
.L_x_509:
[----:B------:R-:W-:Y:S05]  /*7090*/  BSYNC B0 ;  /* 0x0000000000007941 */ /* 0x000fea0003800000 */
.L_x_507:
[----:B------:R-:W-:-:S04]  /*70a0*/  LOP3.LUT R3, R17, 0x80000000, RZ, 0xc0, !PT ;  /* 0x8000000011037812 */ /* 0x000fc800078ec0ff */
[----:B------:R-:W-:-:S04]  /*70b0*/  SHF.R.U32.HI R3, RZ, 0x18, R3 ;  /* 0x00000018ff037819 */ /* 0x000fc80000011603 */
[----:B------:R-:W-:-:S05]  /*70c0*/  LOP3.LUT R3, R0, R3, RZ, 0xfc, !PT ;  /* 0x0000000300037212 */ /* 0x000fca00078efcff */
[----:B------:R0:W-:Y:S01]  /*70d0*/  STG.E.U8 desc[UR36][R8.64], R3 ;  /* 0x0000000308007986 */ /* 0x0001e2000c101124 */
[----:B------:R-:W-:Y:S05]  /*70e0*/  BRA `(.L_x_493) ;  /* 0x0000000400b07947 */ /* 0x000fea0003800000 */
.L_x_503:
[----:B------:R0:W-:Y:S01]  /*70f0*/  STG.E.U16 desc[UR36][R8.64], R17 ;  /* 0x0000001108007986 */ /* 0x0001e2000c101524 */
[----:B------:R-:W-:Y:S05]  /*7100*/  BRA `(.L_x_493) ;  /* 0x0000000400a87947 */ /* 0x000fea0003800000 */
.L_x_500:
        /* <DEDUP_REMOVED lines=8> */
[----:B------:R-:W-:-:S06]  /*7190*/  IMAD.U32 R3, R17, 0x10000, RZ ;  /* 0x0001000011037824 */ /* 0x000fcc00078e00ff */
[----:B------:R-:W0:Y:S02]  /*71a0*/  F2I.FTZ.U32.TRUNC.NTZ R3, R3 ;  /* 0x0000000300037305 */ /* 0x000e24000021f000 */
[----:B0-----:R0:W-:Y:S01]  /*71b0*/  STG.E.U16 desc[UR36][R8.64], R3 ;  /* 0x0000000308007986 */ /* 0x0011e2000c101524 */
[----:B------:R-:W-:Y:S05]  /*71c0*/  BRA `(.L_x_493) ;  /* 0x0000000400787947 */ /* 0x000fea0003800000 */
.L_x_512:
        /* <DEDUP_REMOVED lines=17> */
.L_x_515:
[----:B------:R-:W-:-:S04]  /*72e0*/  LOP3.LUT R3, R17, 0x80000000, RZ, 0xc0, !PT ;  /* 0x8000000011037812 */ /* 0x000fc800078ec0ff */
[----:B------:R-:W-:-:S04]  /*72f0*/  SHF.R.U32.HI R3, RZ, 0x18, R3 ;  /* 0x00000018ff037819 */ /* 0x000fc80000011603 */
[----:B------:R-:W-:-:S04]  /*7300*/  LOP3.LUT R0, R0, R3, RZ, 0xfc, !PT ;  /* 0x0000000300007212 */ /* 0x000fc800078efcff */
[----:B------:R-:W-:-:S07]  /*7310*/  PRMT R4, R0, 0x7610, R4 ;  /* 0x0000761000047816 */ /* 0x000fce0000000004 */
.L_x_514:
[----:B------:R-:W-:Y:S05]  /*7320*/  BSYNC B0 ;  /* 0x0000000000007941 */ /* 0x000fea0003800000 */
.L_x_513:
[----:B------:R0:W-:Y:S01]  /*7330*/  STG.E.U8 desc[UR36][R8.64], R4 ;  /* 0x0000000408007986 */ /* 0x0001e2000c101124 */
[----:B------:R-:W-:Y:S05]  /*7340*/  BRA `(.L_x_493) ;  /* 0x0000000400187947 */ /* 0x000fea0003800000 */
.L_x_511:
        /* <DEDUP_REMOVED lines=17> */
.L_x_518:
[----:B------:R-:W-:-:S04]  /*7460*/  LOP3.LUT R3, R17, 0x80000000, RZ, 0xc0, !PT ;  /* 0x8000000011037812 */ /* 0x000fc800078ec0ff */
[----:B------:R-:W-:-:S04]  /*7470*/  SHF.R.U32.HI R3, RZ, 0x18, R3 ;  /* 0x00000018ff037819 */ /* 0x000fc80000011603 */
[----:B------:R-:W-:-:S04]  /*7480*/  LOP3.LUT R0, R0, R3, RZ, 0xfc, !PT ;  /* 0x0000000300007212 */ /* 0x000fc800078efcff */
[----:B------:R-:W-:-:S07]  /*7490*/  PRMT R4, R0, 0x7610, R4 ;  /* 0x0000761000047816 */ /* 0x000fce0000000004 */
.L_x_517:
[----:B------:R-:W-:Y:S05]  /*74a0*/  BSYNC B0 ;  /* 0x0000000000007941 */ /* 0x000fea0003800000 */
.L_x_516:
[----:B------:R0:W-:Y:S01]  /*74b0*/  STG.E.U8 desc[UR36][R8.64], R4 ;  /* 0x0000000408007986 */ /* 0x0001e2000c101124 */
[----:B------:R-:W-:Y:S05]  /*74c0*/  BRA `(.L_x_493) ;  /* 0x0000000000b87947 */ /* 0x000fea0003800000 */
.L_x_510:
[----:B------:R-:W-:-:S13]  /*74d0*/  ISETP.NE.AND P0, PT, R0, 0x1c, PT ;  /* 0x0000001c0000780c */ /* 0x000fda0003f05270 */
[----:B------:R-:W-:Y:S05]  /*74e0*/  @!P0 BRA `(.L_x_519) ;  /* 0x0000000000a48947 */ /* 0x000fea0003800000 */
[----:B------:R-:W-:-:S13]  /*74f0*/  ISETP.NE.AND P0, PT, R0, 0x1d, PT ;  /* 0x0000001d0000780c */ /* 0x000fda0003f05270 */
[----:B------:R-:W-:Y:S05]  /*7500*/  @!P0 BRA `(.L_x_520) ;  /* 0x00000000008c8947 */ /* 0x000fea0003800000 */
[----:B------:R-:W-:-:S13]  /*7510*/  ISETP.NE.AND P0, PT, R0, 0x2c, PT ;  /* 0x0000002c0000780c */ /* 0x000fda0003f05270 */
[----:B------:R-:W-:Y:S05]  /*7520*/  @P0 BRA `(.L_x_492) ;  /* 0x0000000000400947 */ /* 0x000fea0003800000 */
[----:B------:R-:W-:-:S05]  /*7530*/  IMAD.U32 R4, R17, 0x10000, RZ ;  /* 0x0001000011047824 */ /* 0x000fca00078e00ff */
        /* <DEDUP_REMOVED lines=15> */
.L_x_492:
        /* <DEDUP_REMOVED lines=15> */
[----:B0--3--:R-:W-:Y:S05]  /*7720*/  CALL.ABS.NOINC R14 ;  /* 0x000000000e007343 */ /* 0x009fea0003c00000 */
.L_x_521:
[----:B------:R-:W-:Y:S05]  /*7730*/  BRA `(.L_x_493) ;  /* 0x00000000001c7947 */ /* 0x000fea0003800000 */
.L_x_520:
[----:B------:R-:W-:-:S06]  /*7740*/  IMAD.U32 R4, R17, 0x10000, RZ ;  /* 0x0001000011047824 */ /* 0x000fcc00078e00ff */
[----:B------:R-:W0:Y:S02]  /*7750*/  F2I.U64.TRUNC R4, R4 ;  /* 0x0000000400047311 */ /* 0x000e24000020d800 */
[----:B0-----:R0:W-:Y:S01]  /*7760*/  STG.E.64 desc[UR36][R8.64], R4 ;  /* 0x0000000408007986 */ /* 0x0011e2000c101b24 */
[----:B------:R-:W-:Y:S05]  /*7770*/  BRA `(.L_x_493) ;  /* 0x00000000000c7947 */ /* 0x000fea0003800000 */
.L_x_519:
[----:B------:R-:W-:-:S06]  /*7780*/  IMAD.U32 R17, R17, 0x10000, RZ ;  /* 0x0001000011117824 */ /* 0x000fcc00078e00ff */
[----:B------:R-:W0:Y:S02]  /*7790*/  F2I.FTZ.U32.TRUNC.NTZ R17, R17 ;  /* 0x0000001100117305 */ /* 0x000e24000021f000 */
[----:B0-----:R0:W-:Y:S02]  /*77a0*/  STG.E desc[UR36][R8.64], R17 ;  /* 0x0000001108007986 */ /* 0x0011e4000c101924 */
.L_x_493:
[----:B------:R-:W-:-:S07]  /*77b0*/  VIADD R25, R25, 0x80 ;  /* 0x0000008019197836 */ /* 0x000fce0000000000 */
.L_x_453:
[----:B------:R-:W-:Y:S05]  /*77c0*/  BSYNC B6 ;  /* 0x0000000000067941 */ /* 0x000fea0003800000 */
.L_x_452:
[----:B------:R-:W-:-:S13]  /*77d0*/  ISETP.GE.AND P0, PT, R25, R16, PT ;  /* 0x000000101900720c */ /* 0x000fda0003f06270 */
[----:B------:R-:W-:Y:S05]  /*77e0*/  @P0 EXIT ;  /* 0x000000000000094d */ /* 0x000fea0003800000 */
[----:B012-4-:R-:W0:Y:S01]  /*77f0*/  LDC.64 R4, c[0x0][0x218] ;  /* 0x00008600ff047b82 */ /* 0x017e220000000a00 */
        /* <DEDUP_REMOVED lines=16> */
[----:B---3--:R-:W-:-:S06]  /*7900*/  IMAD.U32 R19, R19, 0x10000, RZ ;  /* 0x0001000013137824 */ /* 0x008fcc00078e00ff */
[----:B------:R-:W0:Y:S02]  /*7910*/  F2I.FTZ.TRUNC.NTZ R19, R19 ;  /* 0x0000001300137305 */ /* 0x000e24000021f100 */
[----:B0-----:R-:W-:Y:S01]  /*7920*/  STG.E.U8 desc[UR36][R2.64], R19 ;  /* 0x0000001302007986 */ /* 0x001fe2000c101124 */
[----:B------:R-:W-:Y:S05]  /*7930*/  EXIT ;  /* 0x000000000000794d */ /* 0x000fea0003800000 */
.L_x_525:
[----:B---3--:R-:W-:-:S06]  /*7940*/  IMAD.U32 R5, R19, 0x10000, RZ ;  /* 0x0001000013057824 */ /* 0x008fcc00078e00ff */
[----:B------:R-:W0:Y:S02]  /*7950*/  F2I.S64.TRUNC R4, R5 ;  /* 0x0000000500047311 */ /* 0x000e24000020d900 */
[----:B0-----:R-:W-:Y:S01]  /*7960*/  STG.E.U8 desc[UR36][R2.64], R4 ;  /* 0x0000000402007986 */ /* 0x001fe2000c101124 */
[----:B------:R-:W-:Y:S05]  /*7970*/  EXIT ;  /* 0x000000000000794d */ /* 0x000fea0003800000 */
.L_x_524:
[----:B------:R-:W-:-:S13]  /*7980*/  ISETP.NE.AND P0, PT, R0, 0x2, PT ;  /* 0x000000020000780c */ /* 0x000fda0003f05270 */
[----:B------:R-:W-:Y:S05]  /*7990*/  @!P0 BRA `(.L_x_527) ;  /* 0x0000000000308947 */ /* 0x000fea0003800000 */
[----:B------:R-:W-:-:S13]  /*79a0*/  ISETP.NE.AND P0, PT, R0, 0x3, PT ;  /* 0x000000030000780c */ /* 0x000fda0003f05270 */
[----:B------:R-:W-:Y:S05]  /*79b0*/  @!P0 BRA `(.L_x_528) ;  /* 0x0000000000188947 */ /* 0x000fea0003800000 */
[----:B------:R-:W-:-:S13]  /*79c0*/  ISETP.NE.AND P0, PT, R0, 0x4, PT ;  /* 0x000000040000780c */ /* 0x000fda0003f05270 */
[----:B------:R-:W-:Y:S05]  /*79d0*/  @P0 BRA `(.L_x_526) ;  /* 0x0000000c000c0947 */ /* 0x000fea0003800000 */
[----:B---3--:R-:W-:-:S06]  /*79e0*/  IMAD.U32 R4, R19, 0x10000, RZ ;  /* 0x0001000013047824 */ /* 0x008fcc00078e00ff */
[----:B------:R-:W0:Y:S02]  /*79f0*/  F2I.S64.TRUNC R4, R4 ;  /* 0x0000000400047311 */ /* 0x000e24000020d900 */
[----:B0-----:R-:W-:Y:S01]  /*7a00*/  STG.E.64 desc[UR36][R2.64], R4 ;  /* 0x0000000402007986 */ /* 0x001fe2000c101b24 */
[----:B------:R-:W-:Y:S05]  /*7a10*/  EXIT ;  /* 0x000000000000794d */ /* 0x000fea0003800000 */
.L_x_528:
[----:B---3--:R-:W-:-:S06]  /*7a20*/  IMAD.U32 R19, R19, 0x10000, RZ ;  /* 0x0001000013137824 */ /* 0x008fcc00078e00ff */
[----:B------:R-:W0:Y:S02]  /*7a30*/  F2I.FTZ.TRUNC.NTZ R19, R19 ;  /* 0x0000001300137305 */ /* 0x000e24000021f100 */
[----:B0-----:R-:W-:Y:S01]  /*7a40*/  STG.E desc[UR36][R2.64], R19 ;  /* 0x0000001302007986 */ /* 0x001fe2000c101924 */
[----:B------:R-:W-:Y:S05]  /*7a50*/  EXIT ;  /* 0x000000000000794d */ /* 0x000fea0003800000 */
.L_x_527:
[----:B---3--:R-:W-:-:S06]  /*7a60*/  IMAD.U32 R19, R19, 0x10000, RZ ;  /* 0x0001000013137824 */ /* 0x008fcc00078e00ff */
[----:B------:R-:W0:Y:S02]  /*7a70*/  F2I.FTZ.TRUNC.NTZ R19, R19 ;  /* 0x0000001300137305 */ /* 0x000e24000021f100 */
[----:B0-----:R-:W-:Y:S01]  /*7a80*/  STG.E.U16 desc[UR36][R2.64], R19 ;  /* 0x0000001302007986 */ /* 0x001fe2000c101524 */
[----:B------:R-:W-:Y:S05]  /*7a90*/  EXIT ;  /* 0x000000000000794d */ /* 0x000fea0003800000 */
.L_x_523:
[----:B------:R-:W-:-:S13]  /*7aa0*/  ISETP.GT.AND P0, PT, R0, 0x6, PT ;  /* 0x000000060000780c */ /* 0x000fda0003f04270 */
[----:B------:R-:W-:Y:S05]  /*7ab0*/  @P0 BRA `(.L_x_529) ;  /* 0x00000000002c0947 */ /* 0x000fea0003800000 */
[----:B------:R-:W-:-:S13]  /*7ac0*/  ISETP.NE.AND P0, PT, R0, 0x5, PT ;  /* 0x000000050000780c */ /* 0x000fda0003f05270 */
[----:B------:R-:W-:Y:S05]  /*7ad0*/  @!P0 BRA `(.L_x_530) ;  /* 0x0000000000148947 */ /* 0x000fea0003800000 */
[----:B------:R-:W-:-:S13]  /*7ae0*/  ISETP.NE.AND P0, PT, R0, 0x6, PT ;  /* 0x000000060000780c */ /* 0x000fda0003f05270 */
[----:B------:R-:W-:Y:S05]  /*7af0*/  @P0 BRA `(.L_x_526) ;  /* 0x0000000800c40947 */ /* 0x000fea0003800000 */
[----:B---3--:R-:W-:-:S05]  /*7b00*/  IMAD.U32 R19, R19, 0x10000, RZ ;  /* 0x0001000013137824 */ /* 0x008fca00078e00ff */
[----:B------:R-:W-:Y:S01]  /*7b10*/  STG.E desc[UR36][R2.64], R19 ;  /* 0x0000001302007986 */ /* 0x000fe2000c101924 */
[----:B------:R-:W-:Y:S05]  /*7b20*/  EXIT ;  /* 0x000000000000794d */ /* 0x000fea0003800000 */
.L_x_530:
[----:B---3--:R-:W-:-:S05]  /*7b30*/  IMAD.U32 R0, R19, 0x10000, RZ ;  /* 0x0001000013007824 */ /* 0x008fca00078e00ff */
[----:B------:R-:W-:-:S05]  /*7b40*/  F2FP.F16.F32.PACK_AB R0, RZ, R0 ;  /* 0x00000000ff00723e */ /* 0x000fca00000000ff */
[----:B------:R-:W-:Y:S01]  /*7b50*/  STG.E.U16 desc[UR36][R2.64], R0 ;  /* 0x0000000002007986 */ /* 0x000fe2000c101524 */
[----:B------:R-:W-:Y:S05]  /*7b60*/  EXIT ;  /* 0x000000000000794d */ /* 0x000fea0003800000 */
.L_x_529:
[----:B------:R-:W-:-:S13]  /*7b70*/  ISETP.NE.AND P0, PT, R0, 0x7, PT ;  /* 0x000000070000780c */ /* 0x000fda0003f05270 */
[----:B------:R-:W-:Y:S05]  /*7b80*/  @!P0 BRA `(.L_x_531) ;  /* 0x0000000000348947 */ /* 0x000fea0003800000 */
[----:B------:R-:W-:-:S13]  /*7b90*/  ISETP.NE.AND P0, PT, R0, 0x8, PT ;  /* 0x000000080000780c */ /* 0x000fda0003f05270 */
[----:B------:R-:W-:Y:S05]  /*7ba0*/  @!P0 BRA `(.L_x_532) ;  /* 0x0000000000188947 */ /* 0x000fea0003800000 */
[----:B------:R-:W-:-:S13]  /*7bb0*/  ISETP.NE.AND P0, PT, R0, 0x9, PT ;  /* 0x000000090000780c */ /* 0x000fda0003f05270 */
[----:B------:R-:W-:Y:S05]  /*7bc0*/  @P0 BRA `(.L_x_526) ;  /* 0x0000000800900947 */ /* 0x000fea0003800000 */
[----:B---3--:R-:W-:Y:S02]  /*7bd0*/  IMAD.U32 R4, R19, 0x10000, RZ ;  /* 0x0001000013047824 */ /* 0x008fe400078e00ff */
[----:B------:R-:W-:-:S05]  /*7be0*/  IMAD.MOV.U32 R5, RZ, RZ, RZ ;  /* 0x000000ffff057224 */ /* 0x000fca00078e00ff */
[----:B------:R-:W-:Y:S01]  /*7bf0*/  STG.E.64 desc[UR36][R2.64], R4 ;  /* 0x0000000402007986 */ /* 0x000fe2000c101b24 */
[----:B------:R-:W-:Y:S05]  /*7c00*/  EXIT ;  /* 0x000000000000794d */ /* 0x000fea0003800000 */
.L_x_532:
[----:B---3--:R-:W-:-:S05]  /*7c10*/  IMAD.U32 R19, R19, 0x10000, RZ ;  /* 0x0001000013137824 */ /* 0x008fca00078e00ff */
[----:B------:R-:W-:-:S04]  /*7c20*/  F2FP.F16.F32.PACK_AB R5, RZ, R19 ;  /* 0x00000013ff05723e */ /* 0x000fc800000000ff */
[----:B------:R-:W-:-:S05]  /*7c30*/  PRMT R5, R5, 0x5410, RZ ;  /* 0x0000541005057816 */ /* 0x000fca00000000ff */
[----:B------:R-:W-:Y:S01]  /*7c40*/  STG.E desc[UR36][R2.64], R5 ;  /* 0x0000000502007986 */ /* 0x000fe2000c101924 */
[----:B------:R-:W-:Y:S05]  /*7c50*/  EXIT ;  /* 0x000000000000794d */ /* 0x000fea0003800000 */
.L_x_531:
[----:B---3--:R-:W-:-:S04]  /*7c60*/  IMAD.U32 R4, R19, 0x10000, RZ ;  /* 0x0001000013047824 */ /* 0x008fc800078e00ff */
[----:B------:R-:W-:-:S06]  /*7c70*/  FMUL.FTZ R4, R4, 1 ;  /* 0x3f80000004047820 */ /* 0x000fcc0000410000 */
[----:B------:R-:W0:Y:S02]  /*7c80*/  F2F.F64.F32 R4, R4 ;  /* 0x0000000400047310 */ /* 0x000e240000201800 */
[----:B0-----:R-:W-:Y:S01]  /*7c90*/  STG.E.64 desc[UR36][R2.64], R4 ;  /* 0x0000000402007986 */ /* 0x001fe2000c101b24 */
[----:B------:R-:W-:Y:S05]  /*7ca0*/  EXIT ;  /* 0x000000000000794d */ /* 0x000fea0003800000 */
.L_x_522:
        /* <DEDUP_REMOVED lines=8> */
[----:B---3--:R-:W-:-:S05]  /*7d30*/  IMAD.U32 R19, R19, 0x10000, RZ ;  /* 0x0001000013137824 */ /* 0x008fca00078e00ff */
[----:B------:R-:W-:-:S04]  /*7d40*/  FSETP.NEU.FTZ.AND P0, PT, R19, RZ, PT ;  /* 0x000000ff1300720b */ /* 0x000fc80003f1d000 */
[----:B------:R-:W-:-:S05]  /*7d50*/  SEL R5, RZ, 0x1, !P0 ;  /* 0x00000001ff057807 */ /* 0x000fca0004000000 */
[----:B------:R-:W-:Y:S01]  /*7d60*/  STG.E.U8 desc[UR36][R2.64], R5 ;  /* 0x0000000502007986 */ /* 0x000fe2000c101124 */
[----:B------:R-:W-:Y:S05]  /*7d70*/  EXIT ;  /* 0x000000000000794d */ /* 0x000fea0003800000 */
.L_x_535:
[----:B---3--:R-:W-:Y:S01]  /*7d80*/  IMAD.U32 R19, R19, 0x10000, RZ ;  /* 0x0001000013137824 */ /* 0x008fe200078e00ff */
[----:B------:R-:W-:-:S03]  /*7d90*/  CS2R R6, SRZ ;  /* 0x0000000000067805 */ /* 0x000fc6000001ff00 */
[----:B------:R-:W-:-:S06]  /*7da0*/  FMUL.FTZ R4, R19, 1 ;  /* 0x3f80000013047820 */ /* 0x000fcc0000410000 */
[----:B------:R-:W0:Y:S02]  /*7db0*/  F2F.F64.F32 R4, R4 ;  /* 0x0000000400047310 */ /* 0x000e240000201800 */
[----:B0-----:R-:W-:Y:S01]  /*7dc0*/  STG.E.128 desc[UR36][R2.64], R4 ;  /* 0x0000000402007986 */ /* 0x001fe2000c101d24 */
[----:B------:R-:W-:Y:S05]  /*7dd0*/  EXIT ;  /* 0x000000000000794d */ /* 0x000fea0003800000 */
.L_x_534:
[----:B------:R-:W-:-:S13]  /*7de0*/  ISETP.NE.AND P0, PT, R0, 0xf, PT ;  /* 0x0000000f0000780c */ /* 0x000fda0003f05270 */
[----:B------:R-:W-:Y:S05]  /*7df0*/  @!P0 BRA `(.L_x_536) ;  /* 0x0000000000b48947 */ /* 0x000fea0003800000 */
[----:B------:R-:W-:-:S13]  /*7e00*/  ISETP.NE.AND P0, PT, R0, 0x17, PT ;  /* 0x000000170000780c */ /* 0x000fda0003f05270 */
[----:B------:R-:W-:Y:S05]  /*7e10*/  @!P0 BRA `(.L_x_537) ;  /* 0x0000000000548947 */ /* 0x000fea0003800000 */
[----:B------:R-:W-:-:S13]  /*7e20*/  ISETP.NE.AND P0, PT, R0, 0x18, PT ;  /* 0x000000180000780c */ /* 0x000fda0003f05270 */
[----:B------:R-:W-:Y:S05]  /*7e30*/  @P0 BRA `(.L_x_526) ;  /* 0x0000000400f40947 */ /* 0x000fea0003800000 */
[----:B---3--:R-:W-:Y:S01]  /*7e40*/  IMAD.U32 R19, R19, 0x10000, RZ ;  /* 0x0001000013137824 */ /* 0x008fe200078e00ff */
        /* <DEDUP_REMOVED lines=14> */
.L_x_539:
[----:B------:R-:W-:Y:S05]  /*7f30*/  BSYNC B0 ;  /* 0x0000000000007941 */ /* 0x000fea0003800000 */
.L_x_538:
[----:B------:R-:W-:-:S05]  /*7f40*/  LOP3.LUT R5, R0, R5, RZ, 0xfc, !PT ;  /* 0x0000000500057212 */ /* 0x000fca00078efcff */
[----:B------:R-:W-:Y:S01]  /*7f50*/  STG.E.U8 desc[UR36][R2.64], R5 ;  /* 0x0000000502007986 */ /* 0x000fe2000c101124 */
[----:B------:R-:W-:Y:S05]  /*7f60*/  EXIT ;  /* 0x000000000000794d */ /* 0x000fea0003800000 */
.L_x_537:
[----:B---3--:R-:W-:Y:S01]  /*7f70*/  IMAD.U32 R19, R19, 0x10000, RZ ;  /* 0x0001000013137824 */ /* 0x008fe200078e00ff */
        /* <DEDUP_REMOVED lines=12> */
.L_x_541:
[----:B------:R-:W-:Y:S01]  /*8040*/  IMAD.MOV.U32 R0, RZ, RZ, 0x7f ;  /* 0x0000007fff007424 */ /* 0x000fe200078e00ff */
[----:B------:R-:W-:-:S04]  /*8050*/  ISETP.GT.U32.AND P0, PT, R4, 0x7f800000, PT ;  /* 0x7f8000000400780c */ /* 0x000fc80003f04070 */
[----:B------:R-:W-:-:S09]  /*8060*/  SEL R0, R0, 0x7c, P0 ;  /* 0x0000007c00007807 */ /* 0x000fd20000000000 */
.L_x_542:
[----:B------:R-:W-:Y:S05]  /*8070*/  BSYNC B0 ;  /* 0x0000000000007941 */ /* 0x000fea0003800000 */
.L_x_540:
[----:B------:R-:W-:-:S04]  /*8080*/  LOP3.LUT R4, R19, 0x80000000, RZ, 0xc0, !PT ;  /* 0x8000000013047812 */ /* 0x000fc800078ec0ff */
[----:B------:R-:W-:-:S04]  /*8090*/  SHF.R.U32.HI R5, RZ, 0x18, R4 ;  /* 0x00000018ff057819 */ /* 0x000fc80000011604 */
[----:B------:R-:W-:-:S05]  /*80a0*/  LOP3.LUT R5, R0, R5, RZ, 0xfc, !PT ;  /* 0x0000000500057212 */ /* 0x000fca00078efcff */
[----:B------:R-:W-:Y:S01]  /*80b0*/  STG.E.U8 desc[UR36][R2.64], R5 ;  /* 0x0000000502007986 */ /* 0x000fe2000c101124 */
[----:B------:R-:W-:Y:S05]  /*80c0*/  EXIT ;  /* 0x000000000000794d */ /* 0x000fea0003800000 */
.L_x_536:
[----:B---3--:R-:W-:Y:S01]  /*80d0*/  STG.E.U16 desc[UR36][R2.64], R19 ;  /* 0x0000001302007986 */ /* 0x008fe2000c101524 */
[----:B------:R-:W-:Y:S05]  /*80e0*/  EXIT ;  /* 0x000000000000794d */ /* 0x000fea0003800000 */
.L_x_533:
        /* <DEDUP_REMOVED lines=8> */
[----:B---3--:R-:W-:-:S06]  /*8170*/  IMAD.U32 R5, R19, 0x10000, RZ ;  /* 0x0001000013057824 */ /* 0x008fcc00078e00ff */
[----:B------:R-:W0:Y:S02]  /*8180*/  F2I.FTZ.U32.TRUNC.NTZ R5, R5 ;  /* 0x0000000500057305 */ /* 0x000e24000021f000 */
[----:B0-----:R-:W-:Y:S01]  /*8190*/  STG.E.U16 desc[UR36][R2.64], R5 ;  /* 0x0000000502007986 */ /* 0x001fe2000c101524 */
[----:B------:R-:W-:Y:S05]  /*81a0*/  EXIT ;  /* 0x000000000000794d */ /* 0x000fea0003800000 */
.L_x_545:
[----:B---3--:R-:W-:Y:S01]  /*81b0*/  IMAD.U32 R19, R19, 0x10000, RZ ;  /* 0x0001000013137824 */ /* 0x008fe200078e00ff */
        /* <DEDUP_REMOVED lines=12> */
[----:B------:R-:W-:-:S05]  /*8280*/  FADD.FTZ R0, R5, 8192 ;  /* 0x4600000005007421 */ /* 0x000fca0000010000 */
[----:B------:R-:W-:Y:S02]  /*8290*/  LOP3.LUT P0, R4, R0, 0xff, RZ, 0xc0, !PT ;  /* 0x000000ff00047812 */ /* 0x000fe4000780c0ff */
[----:B------:R-:W-:-:S11]  /*82a0*/  PRMT R0, RZ, 0x7610, R0 ;  /* 0x00007610ff007816 */ /* 0x000fd60000000000 */
[----:B------:R-:W-:Y:S05]  /*82b0*/  @!P0 BRA `(.L_x_547) ;  /* 0x0000000000108947 */ /* 0x000fea0003800000 */
.L_x_548:
[----:B------:R-:W-:-:S04]  /*82c0*/  LOP3.LUT R0, R19, 0x80000000, RZ, 0xc0, !PT ;  /* 0x8000000013007812 */ /* 0x000fc800078ec0ff */
[----:B------:R-:W-:-:S04]  /*82d0*/  SHF.R.U32.HI R5, RZ, 0x18, R0 ;  /* 0x00000018ff057819 */ /* 0x000fc80000011600 */
[----:B------:R-:W-:-:S04]  /*82e0*/  LOP3.LUT R4, R4, R5, RZ, 0xfc, !PT ;  /* 0x0000000504047212 */ /* 0x000fc800078efcff */
[----:B------:R-:W-:-:S07]  /*82f0*/  PRMT R0, R4, 0x7610, R0 ;  /* 0x0000761004007816 */ /* 0x000fce0000000000 */
.L_x_547:
[----:B------:R-:W-:Y:S05]  /*8300*/  BSYNC B0 ;  /* 0x0000000000007941 */ /* 0x000fea0003800000 */
.L_x_546:
[----:B------:R-:W-:Y:S01]  /*8310*/  STG.E.U8 desc[UR36][R2.64], R0 ;  /* 0x0000000002007986 */ /* 0x000fe2000c101124 */
[----:B------:R-:W-:Y:S05]  /*8320*/  EXIT ;  /* 0x000000000000794d */ /* 0x000fea0003800000 */
.L_x_544:
        /* <DEDUP_REMOVED lines=17> */
.L_x_551:
[----:B------:R-:W-:-:S04]  /*8440*/  LOP3.LUT R0, R19, 0x80000000, RZ, 0xc0, !PT ;  /* 0x8000000013007812 */ /* 0x000fc800078ec0ff */
[----:B------:R-:W-:-:S04]  /*8450*/  SHF.R.U32.HI R5, RZ, 0x18, R0 ;  /* 0x00000018ff057819 */ /* 0x000fc80000011600 */
[----:B------:R-:W-:-:S04]  /*8460*/  LOP3.LUT R4, R4, R5, RZ, 0xfc, !PT ;  /* 0x0000000504047212 */ /* 0x000fc800078efcff */
[----:B------:R-:W-:-:S07]  /*8470*/  PRMT R0, R4, 0x7610, R0 ;  /* 0x0000761004007816 */ /* 0x000fce0000000000 */
.L_x_550:
[----:B------:R-:W-:Y:S05]  /*8480*/  BSYNC B0 ;  /* 0x0000000000007941 */ /* 0x000fea0003800000 */
.L_x_549:
[----:B------:R-:W-:Y:S01]  /*8490*/  STG.E.U8 desc[UR36][R2.64], R0 ;  /* 0x0000000002007986 */ /* 0x000fe2000c101124 */
[----:B------:R-:W-:Y:S05]  /*84a0*/  EXIT ;  /* 0x000000000000794d */ /* 0x000fea0003800000 */
.L_x_543:
[----:B------:R-:W-:-:S13]  /*84b0*/  ISETP.NE.AND P0, PT, R0, 0x1c, PT ;  /* 0x0000001c0000780c */ /* 0x000fda0003f05270 */
[----:B------:R-:W-:Y:S05]  /*84c0*/  @!P0 BRA `(.L_x_552) ;  /* 0x0000000000a48947 */ /* 0x000fea0003800000 */
[----:B------:R-:W-:-:S13]  /*84d0*/  ISETP.NE.AND P0, PT, R0, 0x1d, PT ;  /* 0x0000001d0000780c */ /* 0x000fda0003f05270 */
[----:B------:R-:W-:Y:S05]  /*84e0*/  @!P0 BRA `(.L_x_553) ;  /* 0x00000000008c8947 */ /* 0x000fea0003800000 */
[----:B------:R-:W-:-:S13]  /*84f0*/  ISETP.NE.AND P0, PT, R0, 0x2c, PT ;  /* 0x0000002c0000780c */ /* 0x000fda0003f05270 */
[----:B------:R-:W-:Y:S05]  /*8500*/  @P0 BRA `(.L_x_526) ;  /* 0x0000000000400947 */ /* 0x000fea0003800000 */
[----:B---3--:R-:W-:Y:S02]  /*8510*/  IMAD.U32 R19, R19, 0x10000, RZ ;  /* 0x0001000013137824 */ /* 0x008fe400078e00ff */
[----:B------:R-:W-:-:S03]  /*8520*/  IMAD.MOV.U32 R5, RZ, RZ, 0xff ;  /* 0x000000ffff057424 */ /* 0x000fc600078e00ff */
[----:B------:R-:W-:-:S04]  /*8530*/  SHF.R.U32.HI R6, RZ, 0x17, R19 ;  /* 0x00000017ff067819 */ /* 0x000fc80000011613 */
[----:B------:R-:W-:-:S04]  /*8540*/  LOP3.LUT R4, R6, 0xff, RZ, 0xc0, !PT ;  /* 0x000000ff06047812 */ /* 0x000fc800078ec0ff */
[----:B------:R-:W-:-:S13]  /*8550*/  ISETP.NE.AND P2, PT, R4, 0xff, PT ;  /* 0x000000ff0400780c */ /* 0x000fda0003f45270 */
[--C-:B------:R-:W-:Y:S02]  /*8560*/  @P2 SHF.R.U32.HI R0, RZ, 0x16, R19.reuse ;  /* 0x00000016ff002819 */ /* 0x100fe40000011613 */
[----:B------:R-:W-:Y:S02]  /*8570*/  @P2 LOP3.LUT P0, RZ, R4, 0x3fffff, R19, 0xf8, !PT ;  /* 0x003fffff04ff2812 */ /* 0x000fe4000780f813 */
        /* <DEDUP_REMOVED lines=9> */
.L_x_526:
        /* <DEDUP_REMOVED lines=15> */
[----:B-1-3--:R-:W-:Y:S05]  /*8700*/  CALL.ABS.NOINC R2 ;  /* 0x0000000002007343 */ /* 0x00afea0003c00000 */
.L_x_554:
[----:B------:R-:W-:Y:S05]  /*8710*/  EXIT ;  /* 0x000000000000794d */ /* 0x000fea0003800000 */
.L_x_553:
[----:B---3--:R-:W-:-:S06]  /*8720*/  IMAD.U32 R4, R19, 0x10000, RZ ;  /* 0x0001000013047824 */ /* 0x008fcc00078e00ff */
[----:B------:R-:W0:Y:S02]  /*8730*/  F2I.U64.TRUNC R4, R4 ;  /* 0x0000000400047311 */ /* 0x000e24000020d800 */
[----:B0-----:R-:W-:Y:S01]  /*8740*/  STG.E.64 desc[UR36][R2.64], R4 ;  /* 0x0000000402007986 */ /* 0x001fe2000c101b24 */
[----:B------:R-:W-:Y:S05]  /*8750*/  EXIT ;  /* 0x000000000000794d */ /* 0x000fea0003800000 */
.L_x_552:
[----:B---3--:R-:W-:-:S06]  /*8760*/  IMAD.U32 R19, R19, 0x10000, RZ ;  /* 0x0001000013137824 */ /* 0x008fcc00078e00ff */
[----:B------:R-:W0:Y:S02]  /*8770*/  F2I.FTZ.U32.TRUNC.NTZ R19, R19 ;  /* 0x0000001300137305 */ /* 0x000e24000021f000 */
[----:B0-----:R-:W-:Y:S01]  /*8780*/  STG.E desc[UR36][R2.64], R19 ;  /* 0x0000001302007986 */ /* 0x001fe2000c101924 */
[----:B------:R-:W-:Y:S05]  /*8790*/  EXIT ;  /* 0x000000000000794d */ /* 0x000fea0003800000 */
.L_x_555:
        /* <DEDUP_REMOVED lines=14> */
.L_x_7182:


//--------------------- .text._ZN2at6native18elementwise_kernelILi128ELi4EZNS0_22gpu_kernel_impl_nocastIZZZNS0_16tanh_kernel_cudaERNS_18TensorIteratorBaseEENKUlvE0_clEvENKUlvE2_clEvEUlN3c108BFloat16EE_EEvS4_RKT_EUliE_EEviT1_ --------------------------
	.section	.text._ZN2at6native18elementwise_kernelILi128ELi4EZNS0_22gpu_kernel_impl_nocastIZZZNS0_16tanh_kernel_cudaERNS_18TensorIteratorBaseEENKUlvE0_clEvENKUlvE2_clEvEUlN3c108BFloat16EE_EEvS4_RKT_EUliE_EEviT1_,"ax",@progbits
	.align	128
        .global         _ZN2at6native18elementwise_kernelILi128ELi4EZNS0_22gpu_kernel_impl_nocastIZZZNS0_16tanh_kernel_cudaERNS_18TensorIteratorBaseEENKUlvE0_clEvENKUlvE2_clEvEUlN3c108BFloat16EE_EEvS4_RKT_EUliE_EEviT1_
        .type           _ZN2at6native18elementwise_kernelILi128ELi4EZNS0_22gpu_kernel_impl_nocastIZZZNS0_16tanh_kernel_cudaERNS_18TensorIteratorBaseEENKUlvE0_clEvENKUlvE2_clEvEUlN3c108BFloat16EE_EEvS4_RKT_EUliE_EEviT1_,@function
        .size           _ZN2at6native18elementwise_kernelILi128ELi4EZNS0_22gpu_kernel_impl_nocastIZZZNS0_16tanh_kernel_cudaERNS_18TensorIteratorBaseEENKUlvE0_clEvENKUlvE2_clEvEUlN3c108BFloat16EE_EEvS4_RKT_EUliE_EEviT1_,(.L_x_7183 - _ZN2at6native18elementwise_kernelILi128ELi4EZNS0_22gpu_kernel_impl_nocastIZZZNS0_16tanh_kernel_cudaERNS_18TensorIteratorBaseEENKUlvE0_clEvENKUlvE2_clEvEUlN3c108BFloat16EE_EEvS4_RKT_EUliE_EEviT1_)
        .other          _ZN2at6native18elementwise_kernelILi128ELi4EZNS0_22gpu_kernel_impl_nocastIZZZNS0_16tanh_kernel_cudaERNS_18TensorIteratorBaseEENKUlvE0_clEvENKUlvE2_clEvEUlN3c108BFloat16EE_EEvS4_RKT_EUliE_EEviT1_,@"STO_CUDA_ENTRY STV_DEFAULT"
_ZN2at6native18elementwise_kernelILi128ELi4EZNS0_22gpu_kernel_impl_nocastIZZZNS0_16tanh_kernel_cudaERNS_18TensorIteratorBaseEENKUlvE0_clEvENKUlvE2_clEvEUlN3c108BFloat16EE_EEvS4_RKT_EUliE_EEviT1_:
.text._ZN2at6native18elementwise_kernelILi128ELi4EZNS0_22gpu_kernel_impl_nocastIZZZNS0_16tanh_kernel_cudaERNS_18TensorIteratorBaseEENKUlvE0_clEvENKUlvE2_clEvEUlN3c108BFloat16EE_EEvS4_RKT_EUliE_EEviT1_:
[----:B------:R-:W-:Y:S01]  /*0000*/  LDC R1, c[0x0][0x28] ;  /* 0x00000a00ff017b82 */ /* 0x000fe20000000800 */
[----:B------:R-:W0:Y:S01]  /*0010*/  S2R R0, SR_CTAID.X ;  /* 0x0000000000007919 */ /* 0x000e220000002500 */
[----:B------:R-:W-:Y:S01]  /*0020*/  ULDC UR6, c[0x0][0x210] ;  /* 0x0000840000067ab9 */ /* 0x000fe20000000800 */
[----:B------:R-:W-:Y:S01]  /*0030*/  ULDC.64 UR4, c[0x0][0x208] ;  /* 0x0000820000047ab9 */ /* 0x000fe20000000a00 */
[----:B------:R-:W-:Y:S01]  /*0040*/  BSSY B0, `(.L_x_556) ;  /* 0x000013f000007945 */ /* 0x000fe20003800000 */
[----:B------:R-:W0:Y:S02]  /*0050*/  S2R R3, SR_TID.X ;  /* 0x0000000000037919 */ /* 0x000e240000002100 */
[----:B0-----:R-:W-:-:S04]  /*0060*/  LEA R0, R0, R3, 0x9 ;  /* 0x0000000300007211 */ /* 0x001fc800078e48ff */
[----:B------:R-:W-:-:S13]  /*0070*/  ISETP.GE.AND P0, PT, R0, UR6, PT ;  /* 0x0000000600007c0c */ /* 0x000fda000bf06270 */
[----:B------:R-:W-:Y:S05]  /*0080*/  @P0 BRA `(.L_x_557) ;  /* 0x0000001000e80947 */ /* 0x000fea0003800000 */
[----:B------:R-:W0:Y:S01]  /*0090*/  LDC R8, c[0x0][0x218] ;  /* 0x00008600ff087b82 */ /* 0x000e220000000800 */
[----:B------:R-:W-:Y:S02]  /*00a0*/  CS2R R2, SRZ ;  /* 0x0000000000027805 */ /* 0x000fe4000001ff00 */
[----:B0-----:R-:W-:-:S13]  /*00b0*/  ISETP.NE.AND P0, PT, R8, RZ, PT ;  /* 0x000000ff0800720c */ /* 0x001fda0003f05270 */
[----:B------:R-:W-:Y:S05]  /*00c0*/  @!P0 BRA `(.L_x_558) ;  /* 0x0000001000a88947 */ /* 0x000fea0003800000 */
[----:B------:R-:W-:Y:S01]  /*00d0*/  HFMA2.MMA R2, -RZ, RZ, 0, 0 ;  /* 0x00000000ff027435 */ /* 0x000fe200000001ff */
[----:B------:R-:W-:Y:S01]  /*00e0*/  MOV R3, R0 ;  /* 0x0000000000037202 */ /* 0x000fe20000000f00 */
[----:B------:R-:W-:Y:S01]  /*00f0*/  ULDC.64 UR8, c[0x0][0x220] ;  /* 0x0000880000087ab9 */ /* 0x000fe20000000a00 */
[----:B------:R-:W-:Y:S01]  /*0100*/  ISETP.NE.AND P0, PT, R8, 0x1, PT ;  /* 0x000000010800780c */ /* 0x000fe20003f05270 */
[----:B------:R-:W-:-:S06]  /*0110*/  ULDC UR7, c[0x0][0x21c] ;  /* 0x0000870000077ab9 */ /* 0x000fcc0000000800 */
[----:B------:R-:W-:-:S05]  /*0120*/  IMAD.HI.U32 R4, R0, UR8, R2 ;  /* 0x0000000800047c27 */ /* 0x000fca000f8e0002 */
[----:B------:R-:W-:Y:S01]  /*0130*/  SHF.R.U32.HI R5, RZ, UR9, R4 ;  /* 0x00000009ff057c19 */ /* 0x000fe20008011604 */
[----:B------:R-:W-:-:S03]  /*0140*/  ULDC.64 UR8, c[0x0][0x348] ;  /* 0x0000d20000087ab9 */ /* 0x000fc60000000a00 */
[----:B------:R-:W-:-:S05]  /*0150*/  IADD3 R3, -R5, RZ, RZ ;  /* 0x000000ff05037210 */ /* 0x000fca0007ffe1ff */
[----:B------:R-:W-:-:S04]  /*0160*/  IMAD R2, R3, UR7, R0 ;  /* 0x0000000703027c24 */ /* 0x000fc8000f8e0200 */
[C---:B------:R-:W-:Y:S02]  /*0170*/  IMAD R3, R2.reuse, UR8, RZ ;  /* 0x0000000802037c24 */ /* 0x040fe4000f8e02ff */
[----:B------:R-:W-:Y:S01]  /*0180*/  IMAD R2, R2, UR9, RZ ;  /* 0x0000000902027c24 */ /* 0x000fe2000f8e02ff */
[----:B------:R-:W-:Y:S06]  /*0190*/  @!P0 BRA `(.L_x_558) ;  /* 0x0000001000748947 */ /* 0x000fec0003800000 */
[----:B------:R-:W-:Y:S01]  /*01a0*/  MOV R4, RZ ;  /* 0x000000ff00047202 */ /* 0x000fe20000000f00 */
[----:B------:R-:W-:Y:S01]  /*01b0*/  ULDC.64 UR8, c[0x0][0x228] ;  /* 0x00008a0000087ab9 */ /* 0x000fe20000000a00 */
[----:B------:R-:W-:Y:S01]  /*01c0*/  ULDC UR7, c[0x0][0x230] ;  /* 0x00008c0000077ab9 */ /* 0x000fe20000000800 */
[----:B------:R-:W-:Y:S02]  /*01d0*/  ISETP.NE.AND P0, PT, R8, 0x2, PT ;  /* 0x000000020800780c */ /* 0x000fe40003f05270 */
[----:B------:R-:W-:-:S05]  /*01e0*/  IMAD.HI.U32 R6, R5, UR9, R4 ;  /* 0x0000000905067c27 */ /* 0x000fca000f8e0004 */
[----:B------:R-:W-:-:S04]  /*01f0*/  SHF.R.U32.HI R7, RZ, UR7, R6 ;  /* 0x00000007ff077c19 */ /* 0x000fc80008011606 */
[----:B------:R-:W-:-:S05]  /*0200*/  IADD3 R4, -R7, RZ, RZ ;  /* 0x000000ff07047210 */ /* 0x000fca0007ffe1ff */
[----:B------:R-:W-:Y:S01]  /*0210*/  IMAD R4, R4, UR8, R5 ;  /* 0x0000000804047c24 */ /* 0x000fe2000f8e0205 */
[----:B------:R-:W-:-:S03]  /*0220*/  ULDC.64 UR8, c[0x0][0x350] ;  /* 0x0000d40000087ab9 */ /* 0x000fc60000000a00 */
[C---:B------:R-:W-:Y:S02]  /*0230*/  IMAD R3, R4.reuse, UR8, R3 ;  /* 0x0000000804037c24 */ /* 0x040fe4000f8e0203 */
[----:B------:R-:W-:Y:S01]  /*0240*/  IMAD R2, R4, UR9, R2 ;  /* 0x0000000904027c24 */ /* 0x000fe2000f8e0202 */
[----:B------:R-:W-:Y:S06]  /*0250*/  @!P0 BRA `(.L_x_558) ;  /* 0x0000001000448947 */ /* 0x000fec0003800000 */
[----:B------:R-:W-:Y:S01]  /*0260*/  HFMA2.MMA R6, -RZ, RZ, 0, 0 ;  /* 0x00000000ff067435 */ /* 0x000fe200000001ff */
[----:B------:R-:W-:Y:S01]  /*0270*/  ULDC.64 UR8, c[0x0][0x238] ;  /* 0x00008e0000087ab9 */ /* 0x000fe20000000a00 */
[----:B------:R-:W-:Y:S01]  /*0280*/  ISETP.NE.AND P0, PT, R8, 0x3, PT ;  /* 0x000000030800780c */ /* 0x000fe20003f05270 */
[----:B------:R-:W-:-:S07]  /*0290*/  ULDC UR7, c[0x0][0x234] ;  /* 0x00008d0000077ab9 */ /* 0x000fce0000000800 */
[----:B------:R-:W-:-:S05]  /*02a0*/  IMAD.HI.U32 R4, R7, UR8, R6 ;  /* 0x0000000807047c27 */ /* 0x000fca000f8e0006 */
[----:B------:R-:W-:Y:S01]  /*02b0*/  SHF.R.U32.HI R5, RZ, UR9, R4 ;  /* 0x00000009ff057c19 */ /* 0x000fe20008011604 */
[----:B------:R-:W-:-:S03]  /*02c0*/  ULDC.64 UR8, c[0x0][0x358] ;  /* 0x0000d60000087ab9 */ /* 0x000fc60000000a00 */
[----:B------:R-:W-:-:S05]  /*02d0*/  IADD3 R6, -R5, RZ, RZ ;  /* 0x000000ff05067210 */ /* 0x000fca0007ffe1ff */
[----:B------:R-:W-:-:S04]  /*02e0*/  IMAD R6, R6, UR7, R7 ;  /* 0x0000000706067c24 */ /* 0x000fc8000f8e0207 */
[C---:B------:R-:W-:Y:S02]  /*02f0*/  IMAD R3, R6.reuse, UR8, R3 ;  /* 0x0000000806037c24 */ /* 0x040fe4000f8e0203 */
[----:B------:R-:W-:Y:S01]  /*0300*/  IMAD R2, R6, UR9, R2 ;  /* 0x0000000906027c24 */ /* 0x000fe2000f8e0202 */
        /* <DEDUP_REMOVED lines=13> */
[----:B------:R-:W-:Y:S01]  /*03e0*/  IMAD.MOV.U32 R6, RZ, RZ, RZ ;  /* 0x000000ffff067224 */ /* 0x000fe200078e00ff */
[----:B------:R-:W-:Y:S01]  /*03f0*/  ULDC.64 UR8, c[0x0][0x250] ;  /* 0x0000940000087ab9 */ /* 0x000fe20000000a00 */
[----:B------:R-:W-:Y:S01]  /*0400*/  ISETP.NE.AND P0, PT, R8, 0x5, PT ;  /* 0x000000050800780c */ /* 0x000fe20003f05270 */
[----:B------:R-:W-:Y:S01]  /*0410*/  ULDC UR7, c[0x0][0x24c] ;  /* 0x0000930000077ab9 */ /* 0x000fe20000000800 */
        /* <DEDUP_REMOVED lines=44> */
[----:B------:R-:W-:Y:S01]  /*06e0*/  MOV R6, RZ ;  /* 0x000000ff00067202 */ /* 0x000fe20000000f00 */
[----:B------:R-:W-:Y:S01]  /*06f0*/  ULDC.64 UR8, c[0x0][0x280] ;  /* 0x0000a00000087ab9 */ /* 0x000fe20000000a00 */
[----:B------:R-:W-:Y:S01]  /*0700*/  ISETP.NE.AND P0, PT, R8, 0x9, PT ;  /* 0x000000090800780c */ /* 0x000fe20003f05270 */
[----:B------:R-:W-:Y:S02]  /*0710*/  ULDC UR7, c[0x0][0x27c] ;  /* 0x00009f0000077ab9 */ /* 0x000fe40000000800 */
        /* <DEDUP_REMOVED lines=56> */
[----:B------:R-:W-:Y:S01]  /*0aa0*/  HFMA2.MMA R4, -RZ, RZ, 0, 0 ;  /* 0x00000000ff047435 */ /* 0x000fe200000001ff */
[----:B------:R-:W-:Y:S01]  /*0ab0*/  ULDC.64 UR8, c[0x0][0x2b8] ;  /* 0x0000ae0000087ab9 */ /* 0x000fe20000000a00 */
[----:B------:R-:W-:Y:S01]  /*0ac0*/  ULDC UR7, c[0x0][0x2c0] ;  /* 0x0000b00000077ab9 */ /* 0x000fe20000000800 */
[----:B------:R-:W-:-:S07]  /*0ad0*/  ISETP.NE.AND P0, PT, R8, 0xe, PT ;  /* 0x0000000e0800780c */ /* 0x000fce0003f05270 */
        /* <DEDUP_REMOVED lines=116> */
[----:B------:R-:W-:Y:S01]  /*1220*/  ISETP.NE.AND P0, PT, R8, 0x18, PT ;  /* 0x000000180800780c */ /* 0x000fe20003f05270 */
[----:B------:R-:W-:Y:S01]  /*1230*/  HFMA2.MMA R4, -RZ, RZ, 0, 0 ;  /* 0x00000000ff047435 */ /* 0x000fe200000001ff */
[----:B------:R-:W-:Y:S01]  /*1240*/  ULDC.64 UR8, c[0x0][0x330] ;  /* 0x0000cc0000087ab9 */ /* 0x000fe20000000a00 */
[----:B------:R-:W-:-:S08]  /*1250*/  ULDC UR7, c[0x0][0x338] ;  /* 0x0000ce0000077ab9 */ /* 0x000fd00000000800 */
[----:B------:R-:W-:Y:S02]  /*1260*/  IMAD.HI.U32 R8, R5, UR9, R4 ;  /* 0x0000000905087c27 */ /* 0x000fe4000f8e0004 */
[----:B------:R-:W0:Y:S03]  /*1270*/  @P0 LDC.64 R12, c[0x0][0x340] ;  /* 0x0000d000ff0c0b82 */ /* 0x000e260000000a00 */
[----:B------:R-:W-:Y:S02]  /*1280*/  SHF.R.U32.HI R9, RZ, UR7, R8 ;  /* 0x00000007ff097c19 */ /* 0x000fe40008011608 */
[----:B------:R-:W-:-:S03]  /*1290*/  @P0 MOV R8, RZ ;  /* 0x000000ff00080202 */ /* 0x000fc60000000f00 */
[----:B------:R-:W1:Y:S01]  /*12a0*/  @P0 LDC R15, c[0x0][0x33c] ;  /* 0x0000cf00ff0f0b82 */ /* 0x000e620000000800 */
[----:B------:R-:W-:-:S07]  /*12b0*/  IMAD.MOV R11, RZ, RZ, -R9 ;  /* 0x000000ffff0b7224 */ /* 0x000fce00078e0a09 */
[----:B------:R-:W2:Y:S01]  /*12c0*/  @P0 LDC.64 R6, c[0x0][0x408] ;  /* 0x00010200ff060b82 */ /* 0x000ea20000000a00 */
[----:B0-----:R-:W-:-:S05]  /*12d0*/  @P0 IMAD.HI.U32 R4, R9, R12, R8 ;  /* 0x0000000c09040227 */ /* 0x001fca00078e0008 */
[----:B------:R-:W-:Y:S01]  /*12e0*/  @P0 SHF.R.U32.HI R8, RZ, R13, R4 ;  /* 0x0000000dff080219 */ /* 0x000fe20000011604 */
[----:B------:R-:W-:Y:S01]  /*12f0*/  IMAD R4, R11, UR8, R5 ;  /* 0x000000080b047c24 */ /* 0x000fe2000f8e0205 */
[----:B------:R-:W-:Y:S02]  /*1300*/  ULDC.64 UR8, c[0x0][0x400] ;  /* 0x0001000000087ab9 */ /* 0x000fe40000000a00 */
[----:B------:R-:W-:Y:S01]  /*1310*/  @P0 IADD3 R8, -R8, RZ, RZ ;  /* 0x000000ff08080210 */ /* 0x000fe20007ffe1ff */
[C---:B------:R-:W-:Y:S02]  /*1320*/  IMAD R3, R4.reuse, UR8, R3 ;  /* 0x0000000804037c24 */ /* 0x040fe4000f8e0203 */
[----:B------:R-:W-:Y:S02]  /*1330*/  IMAD R2, R4, UR9, R2 ;  /* 0x0000000904027c24 */ /* 0x000fe4000f8e0202 */
[----:B-1----:R-:W-:-:S04]  /*1340*/  @P0 IMAD R8, R8, R15, R9 ;  /* 0x0000000f08080224 */ /* 0x002fc800078e0209 */
[C---:B--2---:R-:W-:Y:S02]  /*1350*/  @P0 IMAD R3, R8.reuse, R6, R3 ;  /* 0x0000000608030224 */ /* 0x044fe400078e0203 */
[----:B------:R-:W-:-:S07]  /*1360*/  @P0 IMAD R2, R8, R7, R2 ;  /* 0x0000000708020224 */ /* 0x000fce00078e0202 */
.L_x_558:
[----:B------:R-:W-:Y:S02]  /*1370*/  ULDC.64 UR8, c[0x0][0x418] ;  /* 0x0001060000087ab9 */ /* 0x000fe40000000a00 */
[----:B------:R-:W-:-:S04]  /*1380*/  IADD3 R4, P0, R2, UR8, RZ ;  /* 0x0000000802047c10 */ /* 0x000fc8000ff1e0ff */
[----:B------:R-:W-:Y:S01]  /*1390*/  IADD3.X R5, RZ, UR9, RZ, P0, !PT ;  /* 0x00000009ff057c10 */ /* 0x000fe200087fe4ff */
[----:B------:R-:W-:-:S04]  /*13a0*/  ULDC.64 UR8, c[0x0][0x410] ;  /* 0x0001040000087ab9 */ /* 0x000fc80000000a00 */
[----:B------:R-:W2:Y:S01]  /*13b0*/  LDG.E.U16 R4, desc[UR4][R4.64] ;  /* 0x0000000404047981 */ /* 0x000ea2000c1e1500 */
[----:B------:R-:W-:Y:S02]  /*13c0*/  IADD3 R2, P0, R3, UR8, RZ ;  /* 0x0000000803027c10 */ /* 0x000fe4000ff1e0ff */
[----:B------:R-:W-:Y:S02]  /*13d0*/  IADD3 R0, R0, 0x80, RZ ;  /* 0x0000008000007810 */ /* 0x000fe40007ffe0ff */
[----:B------:R-:W-:Y:S02]  /*13e0*/  IADD3.X R3, RZ, UR9, RZ, P0, !PT ;  /* 0x00000009ff037c10 */ /* 0x000fe400087fe4ff */
[----:B--2---:R-:W-:-:S06]  /*13f0*/  SHF.L.U32 R6, R4, 0x10, RZ ;  /* 0x0000001004067819 */ /* 0x004fcc00000006ff */
[----:B------:R-:W0:Y:S02]  /*1400*/  MUFU.TANH R6, R6 ;  /* 0x0000000600067308 */ /* 0x000e240000002400 */
[----:B0-----:R-:W-:-:S05]  /*1410*/  F2FP.BF16.F32.PACK_AB R5, RZ, R6 ;  /* 0x00000006ff05723e */ /* 0x001fca00000010ff */
[----:B------:R0:W-:Y:S02]  /*1420*/  STG.E.U16 desc[UR4][R2.64], R5 ;  /* 0x0000000502007986 */ /* 0x0001e4000c101504 */
.L_x_557:
[----:B------:R-:W-:Y:S05]  /*1430*/  BSYNC B0 ;  /* 0x0000000000007941 */ /* 0x000fea0003800000 */
.L_x_556:
[----:B------:R-:W-:Y:S01]  /*1440*/  ISETP.GE.AND P0, PT, R0, UR6, PT ;  /* 0x0000000600007c0c */ /* 0x000fe2000bf06270 */
[----:B------:R-:W-:-:S12]  /*1450*/  BSSY B0, `(.L_x_559) ;  /* 0x0000278000007945 */ /* 0x000fd80003800000 */
[----:B------:R-:W-:Y:S05]  /*1460*/  @P0 BRA `(.L_x_560) ;  /* 0x0000002400d80947 */ /* 0x000fea0003800000 */
[----:B------:R-:W1:Y:S01]  /*1470*/  LDC R8, c[0x0][0x218] ;  /* 0x00008600ff087b82 */ /* 0x000e620000000800 */
[----:B0-----:R-:W-:Y:S02]  /*1480*/  CS2R R2, SRZ ;  /* 0x0000000000027805 */ /* 0x001fe4000001ff00 */
[----:B-1----:R-:W-:-:S13]  /*1490*/  ISETP.NE.AND P0, PT, R8, RZ, PT ;  /* 0x000000ff0800720c */ /* 0x002fda0003f05270 */
        /* <DEDUP_REMOVED lines=19> */
[----:B------:R-:W-:-:S05]  /*15d0*/  SHF.R.U32.HI R7, RZ, UR7, R6 ;  /* 0x00000007ff077c19 */ /* 0x000fca0008011606 */
[----:B------:R-:W-:-:S04]  /*15e0*/  IMAD.MOV R4, RZ, RZ, -R7 ;  /* 0x000000ffff047224 */ /* 0x000fc800078e0a07 */
        /* <DEDUP_REMOVED lines=264> */
[----:B------:R-:W-:Y:S02]  /*2670*/  @P0 MOV R8, RZ ;  /* 0x000000ff00080202 */ /* 0x000fe40000000f00 */
[C---:B------:R-:W-:Y:S01]  /*2680*/  IADD3 R11, -R9.reuse, RZ, RZ ;  /* 0x000000ff090b7210 */ /* 0x040fe20007ffe1ff */
[----:B------:R-:W1:Y:S08]  /*2690*/  @P0 LDC R15, c[0x0][0x33c] ;  /* 0x0000cf00ff0f0b82 */ /* 0x000e700000000800 */
        /* <DEDUP_REMOVED lines=11> */
.L_x_561:
[----:B------:R-:W-:Y:S02]  /*2750*/  ULDC.64 UR8, c[0x0][0x418] ;  /* 0x0001060000087ab9 */ /* 0x000fe40000000a00 */
[----:B------:R-:W-:-:S04]  /*2760*/  IADD3 R4, P0, R2, UR8, RZ ;  /* 0x0000000802047c10 */ /* 0x000fc8000ff1e0ff */
[----:B------:R-:W-:Y:S01]  /*2770*/  IADD3.X R5, RZ, UR9, RZ, P0, !PT ;  /* 0x00000009ff057c10 */ /* 0x000fe200087fe4ff */
[----:B------:R-:W-:-:S04]  /*2780*/  ULDC.64 UR8, c[0x0][0x410] ;  /* 0x0001040000087ab9 */ /* 0x000fc80000000a00 */
[----:B------:R-:W2:Y:S01]  /*2790*/  LDG.E.U16 R4, desc[UR4][R4.64] ;  /* 0x0000000404047981 */ /* 0x000ea2000c1e1500 */
[----:B------:R-:W-:Y:S01]  /*27a0*/  IADD3 R2, P0, R3, UR8, RZ ;  /* 0x0000000803027c10 */ /* 0x000fe2000ff1e0ff */
[----:B------:R-:W-:-:S03]  /*27b0*/  VIADD R0, R0, 0x80 ;  /* 0x0000008000007836 */ /* 0x000fc60000000000 */
[----:B------:R-:W-:Y:S02]  /*27c0*/  IADD3.X R3, RZ, UR9, RZ, P0, !PT ;  /* 0x00000009ff037c10 */ /* 0x000fe400087fe4ff */
[----:B------:R-:W-:Y:S02]  /*27d0*/  ISETP.GE.AND P0, PT, R0, UR6, PT ;  /* 0x0000000600007c0c */ /* 0x000fe4000bf06270 */
[----:B--2---:R-:W-:-:S06]  /*27e0*/  SHF.L.U32 R6, R4, 0x10, RZ ;  /* 0x0000001004067819 */ /* 0x004fcc00000006ff */
[----:B------:R-:W0:Y:S02]  /*27f0*/  MUFU.TANH R6, R6 ;  /* 0x0000000600067308 */ /* 0x000e240000002400 */
[----:B0-----:R-:W-:-:S05]  /*2800*/  F2FP.BF16.F32.PACK_AB R5, RZ, R6 ;  /* 0x00000006ff05723e */ /* 0x001fca00000010ff */
[----:B------:R1:W-:Y:S01]  /*2810*/  STG.E.U16 desc[UR4][R2.64], R5 ;  /* 0x0000000502007986 */ /* 0x0003e2000c101504 */
[----:B------:R-:W-:Y:S05]  /*2820*/  @P0 BRA `(.L_x_560) ;  /* 0x0000001000e80947 */ /* 0x000fea0003800000 */
[----:B------:R-:W0:Y:S01]  /*2830*/  LDC R8, c[0x0][0x218] ;  /* 0x00008600ff087b82 */ /* 0x000e220000000800 */
[----:B-1----:R-:W-:Y:S02]  /*2840*/  CS2R R2, SRZ ;  /* 0x0000000000027805 */ /* 0x002fe4000001ff00 */
        /* <DEDUP_REMOVED lines=280> */
[----:B------:R-:W-:Y:S01]  /*39d0*/  ULDC.64 UR8, c[0x0][0x330] ;  /* 0x0000cc0000087ab9 */ /* 0x000fe20000000a00 */
[----:B------:R-:W-:Y:S01]  /*39e0*/  MOV R4, RZ ;  /* 0x000000ff00047202 */ /* 0x000fe20000000f00 */
[----:B------:R-:W-:-:S04]  /*39f0*/  ULDC UR7, c[0x0][0x338] ;  /* 0x0000ce0000077ab9 */ /* 0x000fc80000000800 */
[----:B------:R-:W-:-:S05]  /*3a00*/  IMAD.HI.U32 R8, R5, UR9, R4 ;  /* 0x0000000905087c27 */ /* 0x000fca000f8e0004 */
[----:B------:R-:W-:Y:S01]  /*3a10*/  SHF.R.U32.HI R9, RZ, UR7, R8 ;  /* 0x00000007ff097c19 */ /* 0x000fe20008011608 */
[----:B------:R-:W0:Y:S01]  /*3a20*/  @P0 LDC.64 R12, c[0x0][0x340] ;  /* 0x0000d000ff0c0b82 */ /* 0x000e220000000a00 */
[----:B------:R-:W-:Y:S02]  /*3a30*/  @P0 MOV R8, RZ ;  /* 0x000000ff00080202 */ /* 0x000fe40000000f00 */
[----:B------:R-:W-:-:S05]  /*3a40*/  IADD3 R11, -R9, RZ, RZ ;  /* 0x000000ff090b7210 */ /* 0x000fca0007ffe1ff */
        /* <DEDUP_REMOVED lines=12> */
.L_x_562:
        /* <DEDUP_REMOVED lines=8> */
[----:B--2---:R-:W-:-:S06]  /*3b90*/  SHF.L.U32 R6, R4, 0x10, RZ ;  /* 0x0000001004067819 */ /* 0x004fcc00000006ff */
[----:B------:R-:W0:Y:S02]  /*3ba0*/  MUFU.TANH R6, R6 ;  /* 0x0000000600067308 */ /* 0x000e240000002400 */
[----:B0-----:R-:W-:-:S05]  /*3bb0*/  F2FP.BF16.F32.PACK_AB R5, RZ, R6 ;  /* 0x00000006ff05723e */ /* 0x001fca00000010ff */
[----:B------:R2:W-:Y:S02]  /*3bc0*/  STG.E.U16 desc[UR4][R2.64], R5 ;  /* 0x0000000502007986 */ /* 0x0005e4000c101504 */
.L_x_560:
[----:B------:R-:W-:Y:S05]  /*3bd0*/  BSYNC B0 ;  /* 0x0000000000007941 */ /* 0x000fea0003800000 */
.L_x_559:
[----:B------:R-:W-:-:S13]  /*3be0*/  ISETP.GE.AND P0, PT, R0, UR6, PT ;  /* 0x0000000600007c0c */ /* 0x000fda000bf06270 */
[----:B------:R-:W-:Y:S05]  /*3bf0*/  @P0 EXIT ;  /* 0x000000000000094d */ /* 0x000fea0003800000 */
[----:B------:R-:W3:Y:S01]  /*3c00*/  LDC R8, c[0x0][0x218] ;  /* 0x00008600ff087b82 */ /* 0x000ee20000000800 */
[----:B012---:R-:W-:Y:S02]  /*3c10*/  CS2R R2, SRZ ;  /* 0x0000000000027805 */ /* 0x007fe4000001ff00 */
[----:B---3--:R-:W-:-:S13]  /*3c20*/  ISETP.NE.AND P0, PT, R8, RZ, PT ;  /* 0x000000ff0800720c */ /* 0x008fda0003f05270 */
[----:B------:R-:W-:Y:S05]  /*3c30*/  @!P0 BRA `(.L_x_563) ;  /* 0x0000001000a88947 */ /* 0x000fea0003800000 */
[----:B------:R-:W-:Y:S01]  /*3c40*/  MOV R2, RZ ;  /* 0x000000ff00027202 */ /* 0x000fe20000000f00 */
[----:B------:R-:W-:Y:S01]  /*3c50*/  ULDC.64 UR6, c[0x0][0x220] ;  /* 0x0000880000067ab9 */ /* 0x000fe20000000a00 */
[----:B------:R-:W-:Y:S02]  /*3c60*/  MOV R3, R0 ;  /* 0x0000000000037202 */ /* 0x000fe40000000f00 */
[----:B------:R-:W-:Y:S01]  /*3c70*/  ISETP.NE.AND P0, PT, R8, 0x1, PT ;  /* 0x000000010800780c */ /* 0x000fe20003f05270 */
[----:B------:R-:W-:Y:S01]  /*3c80*/  IMAD.HI.U32 R4, R0, UR6, R2 ;  /* 0x0000000600047c27 */ /* 0x000fe2000f8e0002 */
[----:B------:R-:W-:-:S04]  /*3c90*/  ULDC UR6, c[0x0][0x21c] ;  /* 0x0000870000067ab9 */ /* 0x000fc80000000800 */
[----:B------:R-:W-:-:S04]  /*3ca0*/  SHF.R.U32.HI R5, RZ, UR7, R4 ;  /* 0x00000007ff057c19 */ /* 0x000fc80008011604 */
[----:B------:R-:W-:-:S05]  /*3cb0*/  IADD3 R3, -R5, RZ, RZ ;  /* 0x000000ff05037210 */ /* 0x000fca0007ffe1ff */
[----:B------:R-:W-:Y:S01]  /*3cc0*/  IMAD R0, R3, UR6, R0 ;  /* 0x0000000603007c24 */ /* 0x000fe2000f8e0200 */
[----:B------:R-:W-:-:S03]  /*3cd0*/  ULDC.64 UR6, c[0x0][0x348] ;  /* 0x0000d20000067ab9 */ /* 0x000fc60000000a00 */
[C---:B------:R-:W-:Y:S02]  /*3ce0*/  IMAD R3, R0.reuse, UR6, RZ ;  /* 0x0000000600037c24 */ /* 0x040fe4000f8e02ff */
[----:B------:R-:W-:Y:S01]  /*3cf0*/  IMAD R2, R0, UR7, RZ ;  /* 0x0000000700027c24 */ /* 0x000fe2000f8e02ff */
[----:B------:R-:W-:Y:S06]  /*3d00*/  @!P0 BRA `(.L_x_563) ;  /* 0x0000001000748947 */ /* 0x000fec0003800000 */
[----:B------:R-:W-:Y:S01]  /*3d10*/  HFMA2.MMA R4, -RZ, RZ, 0, 0 ;  /* 0x00000000ff047435 */ /* 0x000fe200000001ff */
[----:B------:R-:W-:Y:S01]  /*3d20*/  ULDC.64 UR8, c[0x0][0x228] ;  /* 0x00008a0000087ab9 */ /* 0x000fe20000000a00 */
[----:B------:R-:W-:Y:S01]  /*3d30*/  ULDC UR6, c[0x0][0x230] ;  /* 0x00008c0000067ab9 */ /* 0x000fe20000000800 */
[----:B------:R-:W-:-:S07]  /*3d40*/  ISETP.NE.AND P0, PT, R8, 0x2, PT ;  /* 0x000000020800780c */ /* 0x000fce0003f05270 */
        /* <DEDUP_REMOVED lines=10> */
[----:B------:R-:W-:-:S03]  /*3df0*/  ISETP.NE.AND P0, PT, R8, 0x3, PT ;  /* 0x000000030800780c */ /* 0x000fc60003f05270 */
[----:B------:R-:W-:Y:S01]  /*3e00*/  IMAD.HI.U32 R4, R7, UR6, R6 ;  /* 0x0000000607047c27 */ /* 0x000fe2000f8e0006 */
[----:B------:R-:W-:-:S04]  /*3e10*/  ULDC UR6, c[0x0][0x234] ;  /* 0x00008d0000067ab9 */ /* 0x000fc80000000800 */
        /* <DEDUP_REMOVED lines=21> */
[----:B------:R-:W-:-:S08]  /*3f70*/  ISETP.NE.AND P0, PT, R8, 0x5, PT ;  /* 0x000000050800780c */ /* 0x000fd00003f05270 */
        /* <DEDUP_REMOVED lines=231> */
[----:B------:R-:W-:Y:S01]  /*4df0*/  SHF.R.U32.HI R7, RZ, UR6, R6 ;  /* 0x00000006ff077c19 */ /* 0x000fe20008011606 */
[----:B------:R-:W-:Y:S01]  /*4e00*/  ULDC.64 UR6, c[0x0][0x400] ;  /* 0x0001000000067ab9 */ /* 0x000fe20000000a00 */
[----:B------:R-:W-:Y:S02]  /*4e10*/  @P0 MOV R6, RZ ;  /* 0x000000ff00060202 */ /* 0x000fe40000000f00 */
[----:B------:R-:W-:Y:S01]  /*4e20*/  IADD3 R4, -R7, RZ, RZ ;  /* 0x000000ff07047210 */ /* 0x000fe20007ffe1ff */
[----:B------:R-:W1:Y:S04]  /*4e30*/  @P0 LDC R11, c[0x0][0x33c] ;  /* 0x0000cf00ff0b0b82 */ /* 0x000e680000000800 */
[----:B------:R-:W-:-:S04]  /*4e40*/  IMAD R4, R4, UR8, R5 ;  /* 0x0000000804047c24 */ /* 0x000fc8000f8e0205 */
[----:B------:R-:W2:Y:S01]  /*4e50*/  @P0 LDC.64 R12, c[0x0][0x408] ;  /* 0x00010200ff0c0b82 */ /* 0x000ea20000000a00 */
[C---:B------:R-:W-:Y:S02]  /*4e60*/  IMAD R3, R4.reuse, UR6, R3 ;  /* 0x0000000604037c24 */ /* 0x040fe4000f8e0203 */
[----:B------:R-:W-:Y:S02]  /*4e70*/  IMAD R2, R4, UR7, R2 ;  /* 0x0000000704027c24 */ /* 0x000fe4000f8e0202 */
[----:B0-----:R-:W-:-:S05]  /*4e80*/  @P0 IMAD.HI.U32 R0, R7, R8, R6 ;  /* 0x0000000807000227 */ /* 0x001fca00078e0006 */
[----:B------:R-:W-:-:S04]  /*4e90*/  @P0 SHF.R.U32.HI R0, RZ, R9, R0 ;  /* 0x00000009ff000219 */ /* 0x000fc80000011600 */
[----:B------:R-:W-:-:S05]  /*4ea0*/  @P0 IADD3 R6, -R0, RZ, RZ ;  /* 0x000000ff00060210 */ /* 0x000fca0007ffe1ff */
[----:B-1----:R-:W-:-:S04]  /*4eb0*/  @P0 IMAD R6, R11, R6, R7 ;  /* 0x000000060b060224 */ /* 0x002fc800078e0207 */
[C---:B--2---:R-:W-:Y:S02]  /*4ec0*/  @P0 IMAD R3, R6.reuse, R12, R3 ;  /* 0x0000000c06030224 */ /* 0x044fe400078e0203 */
[----:B------:R-:W-:-:S07]  /*4ed0*/  @P0 IMAD R2, R6, R13, R2 ;  /* 0x0000000d06020224 */ /* 0x000fce00078e0202 */
.L_x_563:
[----:B------:R-:W-:Y:S02]  /*4ee0*/  ULDC.64 UR6, c[0x0][0x418] ;  /* 0x0001060000067ab9 */ /* 0x000fe40000000a00 */
[----:B------:R-:W-:-:S04]  /*4ef0*/  IADD3 R4, P0, R2, UR6, RZ ;  /* 0x0000000602047c10 */ /* 0x000fc8000ff1e0ff */
[----:B------:R-:W-:Y:S01]  /*4f00*/  IADD3.X R5, RZ, UR7, RZ, P0, !PT ;  /* 0x00000007ff057c10 */ /* 0x000fe200087fe4ff */
[----:B------:R-:W-:-:S04]  /*4f10*/  ULDC.64 UR6, c[0x0][0x410] ;  /* 0x0001040000067ab9 */ /* 0x000fc80000000a00 */
[----:B------:R-:W2:Y:S01]  /*4f20*/  LDG.E.U16 R4, desc[UR4][R4.64] ;  /* 0x0000000404047981 */ /* 0x000ea2000c1e1500 */
[----:B------:R-:W-:-:S04]  /*4f30*/  IADD3 R2, P0, R3, UR6, RZ ;  /* 0x0000000603027c10 */ /* 0x000fc8000ff1e0ff */
[----:B------:R-:W-:Y:S02]  /*4f40*/  IADD3.X R3, RZ, UR7, RZ, P0, !PT ;  /* 0x00000007ff037c10 */ /* 0x000fe400087fe4ff */
[----:B--2---:R-:W-:-:S06]  /*4f50*/  SHF.L.U32 R0, R4, 0x10, RZ ;  /* 0x0000001004007819 */ /* 0x004fcc00000006ff */
[----:B------:R-:W0:Y:S02]  /*4f60*/  MUFU.TANH R0, R0 ;  /* 0x0000000000007308 */ /* 0x000e240000002400 */
[----:B0-----:R-:W-:-:S05]  /*4f70*/  F2FP.BF16.F32.PACK_AB R5, RZ, R0 ;  /* 0x00000000ff05723e */ /* 0x001fca00000010ff */
[----:B------:R-:W-:Y:S01]  /*4f80*/  STG.E.U16 desc[UR4][R2.64], R5 ;  /* 0x0000000502007986 */ /* 0x000fe2000c101504 */
[----:B------:R-:W-:Y:S05]  /*4f90*/  EXIT ;  /* 0x000000000000794d */ /* 0x000fea0003800000 */
.L_x_564:
        /* <DEDUP_REMOVED lines=14> */
.L_x_7183:


//--------------------- .text._ZN2at6native27unrolled_elementwise_kernelIZZZNS0_16tanh_kernel_cudaERNS_18TensorIteratorBaseEENKUlvE0_clEvENKUlvE2_clEvEUlN3c108BFloat16EE_St5arrayIPcLm2EELi4E23TrivialOffsetCalculatorILi1EjESD_NS0_6memory15LoadWithoutCastENSE_16StoreWithoutCastEEEviT_T0_T2_T3_T4_T5_ --------------------------
	.section	.text._ZN2at6native27unrolled_elementwise_kernelIZZZNS0_16tanh_kernel_cudaERNS_18TensorIteratorBaseEENKUlvE0_clEvENKUlvE2_clEvEUlN3c108BFloat16EE_St5arrayIPcLm2EELi4E23TrivialOffsetCalculatorILi1EjESD_NS0_6memory15LoadWithoutCastENSE_16StoreWithoutCastEEEviT_T0_T2_T3_T4_T5_,"ax",@progbits
	.align	128
        .global         _ZN2at6native27unrolled_elementwise_kernelIZZZNS0_16tanh_kernel_cudaERNS_18TensorIteratorBaseEENKUlvE0_clEvENKUlvE2_clEvEUlN3c108BFloat16EE_St5arrayIPcLm2EELi4E23TrivialOffsetCalculatorILi1EjESD_NS0_6memory15LoadWithoutCastENSE_16StoreWithoutCastEEEviT_T0_T2_T3_T4_T5_
        .type           _ZN2at6native27unrolled_elementwise_kernelIZZZNS0_16tanh_kernel_cudaERNS_18TensorIteratorBaseEENKUlvE0_clEvENKUlvE2_clEvEUlN3c108BFloat16EE_St5arrayIPcLm2EELi4E23TrivialOffsetCalculatorILi1EjESD_NS0_6memory15LoadWithoutCastENSE_16StoreWithoutCastEEEviT_T0_T2_T3_T4_T5_,@function
        .size           _ZN2at6native27unrolled_elementwise_kernelIZZZNS0_16tanh_kernel_cudaERNS_18TensorIteratorBaseEENKUlvE0_clEvENKUlvE2_clEvEUlN3c108BFloat16EE_St5arrayIPcLm2EELi4E23TrivialOffsetCalculatorILi1EjESD_NS0_6memory15LoadWithoutCastENSE_16StoreWithoutCastEEEviT_T0_T2_T3_T4_T5_,(.L_x_7184 - _ZN2at6native27unrolled_elementwise_kernelIZZZNS0_16tanh_kernel_cudaERNS_18TensorIteratorBaseEENKUlvE0_clEvENKUlvE2_clEvEUlN3c108BFloat16EE_St5arrayIPcLm2EELi4E23TrivialOffsetCalculatorILi1EjESD_NS0_6memory15LoadWithoutCastENSE_16StoreWithoutCastEEEviT_T0_T2_T3_T4_T5_)
        .other          _ZN2at6native27unrolled_elementwise_kernelIZZZNS0_16tanh_kernel_cudaERNS_18TensorIteratorBaseEENKUlvE0_clEvENKUlvE2_clEvEUlN3c108BFloat16EE_St5arrayIPcLm2EELi4E23TrivialOffsetCalculatorILi1EjESD_NS0_6memory15LoadWithoutCastENSE_16StoreWithoutCastEEEviT_T0_T2_T3_T4_T5_,@"STO_CUDA_ENTRY STV_DEFAULT"
_ZN2at6native27unrolled_elementwise_kernelIZZZNS0_16tanh_kernel_cudaERNS_18TensorIteratorBaseEENKUlvE0_clEvENKUlvE2_clEvEUlN3c108BFloat16EE_St5arrayIPcLm2EELi4E23TrivialOffsetCalculatorILi1EjESD_NS0_6memory15LoadWithoutCastENSE_16StoreWithoutCastEEEviT_T0_T2_T3_T4_T5_:
.text._ZN2at6native27unrolled_elementwise_kernelIZZZNS0_16tanh_kernel_cudaERNS_18TensorIteratorBaseEENKUlvE0_clEvENKUlvE2_clEvEUlN3c108BFloat16EE_St5arrayIPcLm2EELi4E23TrivialOffsetCalculatorILi1EjESD_NS0_6memory15LoadWithoutCastENSE_16StoreWithoutCastEEEviT_T0_T2_T3_T4_T5_:
[----:B------:R-:W-:Y:S01]  /*0000*/  LDC R1, c[0x0][0x28] ;  /* 0x00000a00ff017b82 */ /* 0x000fe20000000800 */
[----:B------:R-:W0:Y:S07]  /*0010*/  S2R R0, SR_CTAID.X ;  /* 0x0000000000007919 */ /* 0x000e2e0000002500 */
[----:B------:R-:W0:Y:S01]  /*0020*/  LDC R7, c[0x0][0x210] ;  /* 0x00008400ff077b82 */ /* 0x000e220000000800 */
[----:B------:R-:W-:Y:S01]  /*0030*/  ULDC.64 UR4, c[0x0][0x208] ;  /* 0x0000820000047ab9 */ /* 0x000fe20000000a00 */
[----:B------:R-:W-:Y:S01]  /*0040*/  PRMT R8, RZ, 0x7610, R8 ;  /* 0x00007610ff087816 */ /* 0x000fe20000000008 */
[----:B------:R-:W1:Y:S01]  /*0050*/  S2R R9, SR_TID.X ;  /* 0x0000000000097919 */ /* 0x000e620000002100 */
[----:B0-----:R-:W-:-:S02]  /*0060*/  IMAD R2, R0, -0x200, R7 ;  /* 0xfffffe0000027824 */ /* 0x001fc400078e0207 */
[----:B-1----:R-:W-:-:S03]  /*0070*/  IMAD.MOV.U32 R19, RZ, RZ, R9 ;  /* 0x000000ffff137224 */ /* 0x002fc600078e0009 */
[----:B------:R-:W-:-:S13]  /*0080*/  ISETP.GE.AND P0, PT, R9, R2, PT ;  /* 0x000000020900720c */ /* 0x000fda0003f06270 */
[----:B------:R-:W-:Y:S01]  /*0090*/  @!P0 VIADD R19, R9, 0x80 ;  /* 0x0000008009138836 */ /* 0x000fe20000000000 */
[----:B------:R-:W0:Y:S01]  /*00a0*/  @!P0 LDC.64 R12, c[0x0][0x220] ;  /* 0x00008800ff0c8b82 */ /* 0x000e220000000a00 */
[----:B------:R-:W-:-:S03]  /*00b0*/  @!P0 IMAD R11, R0, 0x200, R9 ;  /* 0x00000200000b8824 */ /* 0x000fc600078e0209 */
[----:B------:R-:W-:-:S13]  /*00c0*/  ISETP.GE.AND P1, PT, R19, R2, PT ;  /* 0x000000021300720c */ /* 0x000fda0003f26270 */
[----:B------:R-:W-:Y:S01]  /*00d0*/  @!P1 IMAD R17, R0, 0x200, R19 ;  /* 0x0000020000119824 */ /* 0x000fe200078e0213 */
[----:B------:R-:W-:Y:S01]  /*00e0*/  @!P1 IADD3 R19, R19, 0x80, RZ ;  /* 0x0000008013139810 */ /* 0x000fe20007ffe0ff */
[----:B------:R-:W1:Y:S03]  /*00f0*/  @!P1 LDC.64 R14, c[0x0][0x220] ;  /* 0x00008800ff0e9b82 */ /* 0x000e660000000a00 */
[----:B------:R-:W-:Y:S01]  /*0100*/  ISETP.GE.AND P3, PT, R19, R2, PT ;  /* 0x000000021300720c */ /* 0x000fe20003f66270 */
[----:B0-----:R-:W-:Y:S01]  /*0110*/  @!P0 IMAD.WIDE.U32 R12, R11, 0x2, R12 ;  /* 0x000000020b0c8825 */ /* 0x001fe200078e000c */
[----:B------:R-:W-:-:S06]  /*0120*/  PRMT R11, RZ, 0x7610, R11 ;  /* 0x00007610ff0b7816 */ /* 0x000fcc000000000b */
[----:B------:R-:W2:Y:S05]  /*0130*/  @!P0 LDG.E.U16 R11, desc[UR4][R12.64] ;  /* 0x000000040c0b8981 */ /* 0x000eaa000c1e1500 */
[----:B------:R-:W0:Y:S01]  /*0140*/  @!P3 LDC.64 R6, c[0x0][0x220] ;  /* 0x00008800ff06bb82 */ /* 0x000e220000000a00 */
[----:B------:R-:W-:Y:S01]  /*0150*/  PRMT R18, RZ, 0x7610, R18 ;  /* 0x00007610ff127816 */ /* 0x000fe20000000012 */
[----:B-1----:R-:W-:-:S04]  /*0160*/  @!P1 IMAD.WIDE.U32 R14, R17, 0x2, R14 ;  /* 0x00000002110e9825 */ /* 0x002fc800078e000e */
[----:B------:R-:W-:Y:S01]  /*0170*/  @!P3 IMAD R17, R0, 0x200, R19 ;  /* 0x000002000011b824 */ /* 0x000fe200078e0213 */
[----:B------:R-:W3:Y:S01]  /*0180*/  @!P1 LDG.E.U16 R8, desc[UR4][R14.64] ;  /* 0x000000040e089981 */ /* 0x000ee2000c1e1500 */
[----:B------:R-:W-:Y:S02]  /*0190*/  @!P3 IADD3 R19, R19, 0x80, RZ ;  /* 0x000000801313b810 */ /* 0x000fe40007ffe0ff */
[----:B0-----:R-:W-:-:S05]  /*01a0*/  @!P3 IMAD.WIDE.U32 R6, R17, 0x2, R6 ;  /* 0x000000021106b825 */ /* 0x001fca00078e0006 */
[----:B------:R0:W4:Y:S01]  /*01b0*/  @!P3 LDG.E.U16 R18, desc[UR4][R6.64] ;  /* 0x000000040612b981 */ /* 0x000122000c1e1500 */
[----:B------:R-:W-:Y:S02]  /*01c0*/  ISETP.GE.AND P2, PT, R19, R2, PT ;  /* 0x000000021300720c */ /* 0x000fe40003f46270 */
[----:B------:R-:W-:Y:S01]  /*01d0*/  PRMT R10, RZ, 0x7610, R10 ;  /* 0x00007610ff0a7816 */ /* 0x000fe2000000000a */
[----:B0-----:R-:W0:Y:S10]  /*01e0*/  @!P0 LDC.64 R6, c[0x0][0x218] ;  /* 0x00008600ff068b82 */ /* 0x001e340000000a00 */
[----:B------:R-:W1:Y:S01]  /*01f0*/  @!P2 LDC.64 R16, c[0x0][0x220] ;  /* 0x00008800ff10ab82 */ /* 0x000e620000000a00 */
[----:B------:R-:W-:Y:S01]  /*0200*/  @!P2 IMAD R19, R0, 0x200, R19 ;  /* 0x000002000013a824 */ /* 0x000fe200078e0213 */
[----:B------:R-:W-:-:S04]  /*0210*/  IADD3 R13, R9, 0x100, RZ ;  /* 0x00000100090d7810 */ /* 0x000fc80007ffe0ff */
[----:B------:R-:W-:Y:S01]  /*0220*/  ISETP.GE.AND P3, PT, R13, R2, PT ;  /* 0x000000020d00720c */ /* 0x000fe20003f66270 */
[----:B------:R-:W-:Y:S02]  /*0230*/  @!P0 IMAD R15, R0, 0x200, R9 ;  /* 0x00000200000f8824 */ /* 0x000fe400078e0209 */
[----:B-1----:R-:W-:-:S04]  /*0240*/  @!P2 IMAD.WIDE.U32 R16, R19, 0x2, R16 ;  /* 0x000000021310a825 */ /* 0x002fc800078e0010 */
[----:B------:R-:W-:Y:S01]  /*0250*/  VIADD R19, R9, 0x80 ;  /* 0x0000008009137836 */ /* 0x000fe20000000000 */
[----:B------:R1:W5:Y:S04]  /*0260*/  @!P2 LDG.E.U16 R10, desc[UR4][R16.64] ;  /* 0x00000004100aa981 */ /* 0x000368000c1e1500 */
[----:B------:R-:W-:Y:S01]  /*0270*/  ISETP.GE.AND P2, PT, R19, R2, PT ;  /* 0x000000021300720c */ /* 0x000fe20003f46270 */
[----:B0-----:R-:W-:-:S04]  /*0280*/  @!P0 IMAD.WIDE.U32 R6, R15, 0x2, R6 ;  /* 0x000000020f068825 */ /* 0x001fc800078e0006 */
[----:B------:R-:W-:Y:S01]  /*0290*/  VIADD R13, R9, 0x180 ;  /* 0x00000180090d7836 */ /* 0x000fe20000000000 */
[----:B------:R-:W-:-:S04]  /*02a0*/  @!P0 MOV R9, R19 ;  /* 0x0000001300098202 */ /* 0x000fc80000000f00 */
[-C--:B------:R-:W-:Y:S01]  /*02b0*/  ISETP.GE.AND P4, PT, R9, R2.reuse, PT ;  /* 0x000000020900720c */ /* 0x080fe20003f86270 */
[----:B------:R-:W-:Y:S01]  /*02c0*/  BSSY B0, `(.L_x_565) ;  /* 0x0000018000007945 */ /* 0x000fe20003800000 */
[----:B------:R-:W-:Y:S01]  /*02d0*/  ISETP.GE.AND P1, PT, R13, R2, PT ;  /* 0x000000020d00720c */ /* 0x000fe20003f26270 */
[----:B--2---:R-:W-:-:S06]  /*02e0*/  @!P0 IMAD.U32 R11, R11, 0x10000, RZ ;  /* 0x000100000b0b8824 */ /* 0x004fcc00078e00ff */
[----:B------:R-:W0:Y:S01]  /*02f0*/  @!P0 MUFU.TANH R11, R11 ;  /* 0x0000000b000b8308 */ /* 0x000e220000002400 */
[----:B---3--:R-:W-:Y:S01]  /*0300*/  @!P2 IMAD.U32 R8, R8, 0x10000, RZ ;  /* 0x000100000808a824 */ /* 0x008fe200078e00ff */
[----:B0-----:R-:W-:-:S06]  /*0310*/  @!P0 F2FP.BF16.F32.PACK_AB R5, RZ, R11 ;  /* 0x0000000bff05823e */ /* 0x001fcc00000010ff */
[----:B------:R-:W0:Y:S01]  /*0320*/  @!P2 MUFU.TANH R8, R8 ;  /* 0x000000080008a308 */ /* 0x000e220000002400 */
[----:B------:R1:W-:Y:S01]  /*0330*/  @!P0 STG.E.U16 desc[UR4][R6.64], R5 ;  /* 0x0000000506008986 */ /* 0x0003e2000c101504 */
[----:B----4-:R-:W-:-:S06]  /*0340*/  @!P3 SHF.L.U32 R18, R18, 0x10, RZ ;  /* 0x000000101212b819 */ /* 0x010fcc00000006ff */
[----:B------:R-:W2:Y:S01]  /*0350*/  @!P3 MUFU.TANH R18, R18 ;  /* 0x000000120012b308 */ /* 0x000ea20000002400 */
[----:B0-----:R-:W-:Y:S02]  /*0360*/  @!P2 F2FP.BF16.F32.PACK_AB R4, RZ, R8 ;  /* 0x00000008ff04a23e */ /* 0x001fe400000010ff */
[----:B--2---:R-:W-:Y:S01]  /*0370*/  @!P3 F2FP.BF16.F32.PACK_AB R3, RZ, R18 ;  /* 0x00000012ff03b23e */ /* 0x004fe200000010ff */
[----:B-1----:R-:W-:Y:S06]  /*0380*/  @P4 BRA `(.L_x_566) ;  /* 0x00000000002c4947 */ /* 0x002fec0003800000 */
[----:B------:R-:W0:Y:S01]  /*0390*/  LDC.64 R6, c[0x0][0x218] ;  /* 0x00008600ff067b82 */ /* 0x000e220000000a00 */
[----:B------:R-:W-:Y:S01]  /*03a0*/  IMAD R5, R0, 0x200, R9 ;  /* 0x0000020000057824 */ /* 0x000fe200078e0209 */
[----:B------:R-:W-:Y:S01]  /*03b0*/  PRMT R8, R4, 0x7610, R8 ;  /* 0x0000761004087816 */ /* 0x000fe20000000008 */
[----:B------:R-:W-:-:S05]  /*03c0*/  VIADD R9, R9, 0x80 ;  /* 0x0000008009097836 */ /* 0x000fca0000000000 */
[----:B------:R-:W-:-:S13]  /*03d0*/  ISETP.GE.AND P0, PT, R9, R2, PT ;  /* 0x000000020900720c */ /* 0x000fda0003f06270 */
[----:B------:R-:W-:Y:S01]  /*03e0*/  @!P0 LEA R11, R0, R9, 0x9 ;  /* 0x00000009000b8211 */ /* 0x000fe200078e48ff */
[----:B------:R-:W-:Y:S02]  /*03f0*/  @!P0 VIADD R9, R9, 0x80 ;  /* 0x0000008009098836 */ /* 0x000fe40000000000 */
[----:B0-----:R-:W-:-:S04]  /*0400*/  IMAD.WIDE.U32 R4, R5, 0x2, R6 ;  /* 0x0000000205047825 */ /* 0x001fc800078e0006 */
[----:B------:R-:W-:Y:S01]  /*0410*/  @!P0 IMAD.WIDE.U32 R6, R11, 0x2, R6 ;  /* 0x000000020b068825 */ /* 0x000fe200078e0006 */
[----:B------:R0:W-:Y:S04]  /*0420*/  STG.E.U16 desc[UR4][R4.64], R8 ;  /* 0x0000000804007986 */ /* 0x0001e8000c101504 */
[----:B------:R0:W-:Y:S02]  /*0430*/  @!P0 STG.E.U16 desc[UR4][R6.64], R3 ;  /* 0x0000000306008986 */ /* 0x0001e4000c101504 */
.L_x_566:
[----:B------:R-:W-:Y:S05]  /*0440*/  BSYNC B0 ;  /* 0x0000000000007941 */ /* 0x000fea0003800000 */
.L_x_565:
[----:B------:R-:W-:Y:S01]  /*0450*/  ISETP.GE.AND P0, PT, R9, R2, PT ;  /* 0x000000020900720c */ /* 0x000fe20003f06270 */
[----:B-----5:R-:W-:-:S12]  /*0460*/  @!P1 IMAD.U32 R10, R10, 0x10000, RZ ;  /* 0x000100000a0a9824 */ /* 0x020fd800078e00ff */
[----:B------:R-:W-:Y:S05]  /*0470*/  @P0 EXIT ;  /* 0x000000000000094d */ /* 0x000fea0003800000 */
[----:B0-----:R-:W0:Y:S01]  /*0480*/  LDC.64 R2, c[0x0][0x218] ;  /* 0x00008600ff027b82 */ /* 0x001e220000000a00 */
[----:B------:R-:W1:Y:S01]  /*0490*/  @!P1 MUFU.TANH R10, R10 ;  /* 0x0000000a000a9308 */ /* 0x000e620000002400 */
[----:B------:R-:W-:Y:S02]  /*04a0*/  LEA R9, R0, R9, 0x9 ;  /* 0x0000000900097211 */ /* 0x000fe400078e48ff */
[----:B-1----:R-:W-:-:S03]  /*04b0*/  @!P1 F2FP.BF16.F32.PACK_AB R4, RZ, R10 ;  /* 0x0000000aff04923e */ /* 0x002fc600000010ff */
[----:B0-----:R-:W-:-:S05]  /*04c0*/  IMAD.WIDE.U32 R2, R9, 0x2, R2 ;  /* 0x0000000209027825 */ /* 0x001fca00078e0002 */
[----:B------:R-:W-:Y:S01]  /*04d0*/  STG.E.U16 desc[UR4][R2.64], R4 ;  /* 0x0000000402007986 */ /* 0x000fe2000c101504 */
[----:B------:R-:W-:Y:S05]  /*04e0*/  EXIT ;  /* 0x000000000000794d */ /* 0x000fea0003800000 */
.L_x_567:
        /* <DEDUP_REMOVED lines=9> */
.L_x_7184:


//--------------------- .text._ZN2at6native29vectorized_elementwise_kernelILi2EZZZNS0_16tanh_kernel_cudaERNS_18TensorIteratorBaseEENKUlvE0_clEvENKUlvE2_clEvEUlN3c108BFloat16EE_St5arrayIPcLm2EEEEviT0_T1_ --------------------------
	.section	.text._ZN2at6native29vectorized_elementwise_kernelILi2EZZZNS0_16tanh_kernel_cudaERNS_18TensorIteratorBaseEENKUlvE0_clEvENKUlvE2_clEvEUlN3c108BFloat16EE_St5arrayIPcLm2EEEEviT0_T1_,"ax",@progbits
	.align	128
        .global         _ZN2at6native29vectorized_elementwise_kernelILi2EZZZNS0_16tanh_kernel_cudaERNS_18TensorIteratorBaseEENKUlvE0_clEvENKUlvE2_clEvEUlN3c108BFloat16EE_St5arrayIPcLm2EEEEviT0_T1_
        .type           _ZN2at6native29vectorized_elementwise_kernelILi2EZZZNS0_16tanh_kernel_cudaERNS_18TensorIteratorBaseEENKUlvE0_clEvENKUlvE2_clEvEUlN3c108BFloat16EE_St5arrayIPcLm2EEEEviT0_T1_,@function
        .size           _ZN2at6native29vectorized_elementwise_kernelILi2EZZZNS0_16tanh_kernel_cudaERNS_18TensorIteratorBaseEENKUlvE0_clEvENKUlvE2_clEvEUlN3c108BFloat16EE_St5arrayIPcLm2EEEEviT0_T1_,(.L_x_7185 - _ZN2at6native29vectorized_elementwise_kernelILi2EZZZNS0_16tanh_kernel_cudaERNS_18TensorIteratorBaseEENKUlvE0_clEvENKUlvE2_clEvEUlN3c108BFloat16EE_St5arrayIPcLm2EEEEviT0_T1_)
        .other          _ZN2at6native29vectorized_elementwise_kernelILi2EZZZNS0_16tanh_kernel_cudaERNS_18TensorIteratorBaseEENKUlvE0_clEvENKUlvE2_clEvEUlN3c108BFloat16EE_St5arrayIPcLm2EEEEviT0_T1_,@"STO_CUDA_ENTRY STV_DEFAULT"
_ZN2at6native29vectorized_elementwise_kernelILi2EZZZNS0_16tanh_kernel_cudaERNS_18TensorIteratorBaseEENKUlvE0_clEvENKUlvE2_clEvEUlN3c108BFloat16EE_St5arrayIPcLm2EEEEviT0_T1_:
.text._ZN2at6native29vectorized_elementwise_kernelILi2EZZZNS0_16tanh_kernel_cudaERNS_18TensorIteratorBaseEENKUlvE0_clEvENKUlvE2_clEvEUlN3c108BFloat16EE_St5arrayIPcLm2EEEEviT0_T1_:
[----:B------:R-:W-:Y:S01]  /*0000*/  LDC R1, c[0x0][0x28] ;  /* 0x00000a00ff017b82 */ /* 0x000fe20000000800 */
[----:B------:R-:W0:Y:S01]  /*0010*/  S2R R3, SR_CTAID.X ;  /* 0x0000000000037919 */ /* 0x000e220000002500 */
[----:B------:R-:W-:Y:S01]  /*0020*/  ULDC UR4, c[0x0][0x210] ;  /* 0x0000840000047ab9 */ /* 0x000fe20000000800 */
[----:B0-----:R-:W-:-:S05]  /*0030*/  IMAD.SHL.U32 R3, R3, 0x400, RZ ;  /* 0x0000040003037824 */ /* 0x001fca00078e00ff */
[----:B------:R-:W-:Y:S01]  /*0040*/  IADD3 R5, -R3, UR4, RZ ;  /* 0x0000000403057c10 */ /* 0x000fe2000fffe1ff */
[----:B------:R-:W-:-:S03]  /*0050*/  ULDC.64 UR4, c[0x0][0x208] ;  /* 0x0000820000047ab9 */ /* 0x000fc60000000a00 */
[----:B------:R-:W-:-:S13]  /*0060*/  ISETP.GE.U32.AND P0, PT, R5, 0x400, PT ;  /* 0x000004000500780c */ /* 0x000fda0003f06070 */
[----:B------:R-:W-:Y:S05]  /*0070*/  @!P0 BRA `(.L_x_568) ;  /* 0x0000000000a08947 */ /* 0x000fea0003800000 */
[----:B------:R-:W0:Y:S01]  /*0080*/  S2R R0, SR_TID.X ;  /* 0x0000000000007919 */ /* 0x000e220000002100 */
[----:B------:R-:W1:Y:S02]  /*0090*/  LDC.64 R4, c[0x0][0x220] ;  /* 0x00008800ff047b82 */ /* 0x000e640000000a00 */
[----:B-1----:R-:W-:-:S04]  /*00a0*/  IMAD.WIDE R4, R3, 0x2, R4 ;  /* 0x0000000203047825 */ /* 0x002fc800078e0204 */
[----:B0-----:R-:W-:-:S05]  /*00b0*/  IMAD.WIDE.U32 R4, R0, 0x4, R4 ;  /* 0x0000000400047825 */ /* 0x001fca00078e0004 */
[----:B------:R-:W2:Y:S04]  /*00c0*/  LDG.E R9, desc[UR4][R4.64] ;  /* 0x0000000404097981 */ /* 0x000ea8000c1e1900 */
[----:B------:R-:W3:Y:S04]  /*00d0*/  LDG.E R11, desc[UR4][R4.64+0x200] ;  /* 0x00020004040b7981 */ /* 0x000ee8000c1e1900 */
[----:B------:R-:W4:Y:S04]  /*00e0*/  LDG.E R13, desc[UR4][R4.64+0x400] ;  /* 0x00040004040d7981 */ /* 0x000f28000c1e1900 */
[----:B------:R0:W5:Y:S02]  /*00f0*/  LDG.E R15, desc[UR4][R4.64+0x600] ;  /* 0x00060004040f7981 */ /* 0x000164000c1e1900 */
[----:B0-----:R-:W0:Y:S02]  /*0100*/  LDC.64 R4, c[0x0][0x218] ;  /* 0x00008600ff047b82 */ /* 0x001e240000000a00 */
[----:B0-----:R-:W-:-:S04]  /*0110*/  IMAD.WIDE.U32 R4, R3, 0x2, R4 ;  /* 0x0000000203047825 */ /* 0x001fc800078e0004 */
[----:B------:R-:W-:-:S04]  /*0120*/  IMAD.WIDE R4, R0, 0x4, R4 ;  /* 0x0000000400047825 */ /* 0x000fc800078e0204 */
[C---:B--2---:R-:W-:Y:S01]  /*0130*/  IMAD.U32 R2, R9.reuse, 0x10000, RZ ;  /* 0x0001000009027824 */ /* 0x044fe200078e00ff */
[----:B------:R-:W-:Y:S01]  /*0140*/  PRMT R9, R9, 0x7632, R9 ;  /* 0x0000763209097816 */ /* 0x000fe20000000009 */
[----:B---3--:R-:W-:-:S04]  /*0150*/  IMAD.U32 R6, R11, 0x10000, RZ ;  /* 0x000100000b067824 */ /* 0x008fc800078e00ff */
[----:B------:R-:W-:Y:S01]  /*0160*/  IMAD.U32 R10, R9, 0x10000, RZ ;  /* 0x00010000090a7824 */ /* 0x000fe200078e00ff */
[----:B------:R-:W-:Y:S01]  /*0170*/  PRMT R9, R11, 0x7632, R9 ;  /* 0x000076320b097816 */ /* 0x000fe20000000009 */
[----:B------:R-:W-:Y:S01]  /*0180*/  MUFU.TANH R2, R2 ;  /* 0x0000000200027308 */ /* 0x000fe20000002400 */
[----:B----4-:R-:W-:-:S03]  /*0190*/  SHF.L.U32 R7, R13, 0x10, RZ ;  /* 0x000000100d077819 */ /* 0x010fc600000006ff */
[----:B------:R-:W-:Y:S01]  /*01a0*/  IMAD.U32 R12, R9, 0x10000, RZ ;  /* 0x00010000090c7824 */ /* 0x000fe200078e00ff */
[----:B------:R-:W-:Y:S01]  /*01b0*/  PRMT R9, R13, 0x7632, R9 ;  /* 0x000076320d097816 */ /* 0x000fe20000000009 */
[----:B-----5:R-:W-:Y:S02]  /*01c0*/  IMAD.U32 R8, R15, 0x10000, RZ ;  /* 0x000100000f087824 */ /* 0x020fe400078e00ff */
[----:B------:R-:W-:Y:S01]  /*01d0*/  MUFU.TANH R6, R6 ;  /* 0x0000000600067308 */ /* 0x000fe20000002400 */
[----:B------:R-:W-:Y:S02]  /*01e0*/  SHF.L.U32 R14, R9, 0x10, RZ ;  /* 0x00000010090e7819 */ /* 0x000fe400000006ff */
[----:B------:R-:W-:-:S05]  /*01f0*/  PRMT R9, R15, 0x7632, R9 ;  /* 0x000076320f097816 */ /* 0x000fca0000000009 */
[----:B------:R-:W-:Y:S01]  /*0200*/  IMAD.U32 R9, R9, 0x10000, RZ ;  /* 0x0001000009097824 */ /* 0x000fe200078e00ff */
[----:B------:R-:W-:Y:S08]  /*0210*/  MUFU.TANH R7, R7 ;  /* 0x0000000700077308 */ /* 0x000ff00000002400 */
[----:B------:R-:W-:Y:S08]  /*0220*/  MUFU.TANH R8, R8 ;  /* 0x0000000800087308 */ /* 0x000ff00000002400 */
[----:B------:R-:W0:Y:S08]  /*0230*/  MUFU.TANH R11, R10 ;  /* 0x0000000a000b7308 */ /* 0x000e300000002400 */
[----:B------:R-:W1:Y:S08]  /*0240*/  MUFU.TANH R13, R12 ;  /* 0x0000000c000d7308 */ /* 0x000e700000002400 */
[----:B------:R-:W2:Y:S01]  /*0250*/  MUFU.TANH R14, R14 ;  /* 0x0000000e000e7308 */ /* 0x000ea20000002400 */
[----:B0-----:R-:W-:-:S05]  /*0260*/  F2FP.BF16.F32.PACK_AB R11, R11, R2 ;  /* 0x000000020b0b723e */ /* 0x001fca00000010ff */
[----:B------:R-:W-:Y:S02]  /*0270*/  STG.E desc[UR4][R4.64], R11 ;  /* 0x0000000b04007986 */ /* 0x000fe4000c101904 */
[----:B------:R-:W0:Y:S01]  /*0280*/  MUFU.TANH R9, R9 ;  /* 0x0000000900097308 */ /* 0x000e220000002400 */
[----:B-1----:R-:W-:-:S05]  /*0290*/  F2FP.BF16.F32.PACK_AB R13, R13, R6 ;  /* 0x000000060d0d723e */ /* 0x002fca00000010ff */
[----:B------:R-:W-:Y:S01]  /*02a0*/  STG.E desc[UR4][R4.64+0x200], R13 ;  /* 0x0002000d04007986 */ /* 0x000fe2000c101904 */
[----:B--2---:R-:W-:-:S05]  /*02b0*/  F2FP.BF16.F32.PACK_AB R7, R14, R7 ;  /* 0x000000070e07723e */ /* 0x004fca00000010ff */
[----:B------:R-:W-:Y:S01]  /*02c0*/  STG.E desc[UR4][R4.64+0x400], R7 ;  /* 0x0004000704007986 */ /* 0x000fe2000c101904 */
[----:B0-----:R-:W-:-:S05]  /*02d0*/  F2FP.BF16.F32.PACK_AB R3, R9, R8 ;  /* 0x000000080903723e */ /* 0x001fca00000010ff */
[----:B------:R-:W-:Y:S01]  /*02e0*/  STG.E desc[UR4][R4.64+0x600], R3 ;  /* 0x0006000304007986 */ /* 0x000fe2000c101904 */
[----:B------:R-:W-:Y:S05]  /*02f0*/  EXIT ;  /* 0x000000000000794d */ /* 0x000fea0003800000 */
.L_x_568:
[----:B------:R-:W0:Y:S01]  /*0300*/  S2R R24, SR_TID.X ;  /* 0x0000000000187919 */ /* 0x000e220000002100 */
[----:B------:R-:W-:Y:S02]  /*0310*/  PRMT R2, RZ, 0x7610, R2 ;  /* 0x00007610ff027816 */ /* 0x000fe40000000002 */
[----:B0-----:R-:W-:Y:S01]  /*0320*/  ISETP.GE.AND P0, PT, R24, R5, PT ;  /* 0x000000051800720c */ /* 0x001fe20003f06270 */
[----:B------:R-:W-:-:S12]  /*0330*/  IMAD.MOV.U32 R0, RZ, RZ, R24 ;  /* 0x000000ffff007224 */ /* 0x000fd800078e0018 */
[----:B------:R-:W-:Y:S01]  /*0340*/  @!P0 VIADD R0, R24, 0x80 ;  /* 0x0000008018008836 */ /* 0x000fe20000000000 */
[----:B------:R-:W0:Y:S01]  /*0350*/  @!P0 LDC.64 R20, c[0x0][0x220] ;  /* 0x00008800ff148b82 */ /* 0x000e220000000a00 */
[----:B------:R-:W-:Y:S01]  /*0360*/  PRMT R28, RZ, 0x7610, R28 ;  /* 0x00007610ff1c7816 */ /* 0x000fe2000000001c */
[----:B------:R-:W-:Y:S02]  /*0370*/  @!P0 IMAD.IADD R15, R3, 0x1, R24 ;  /* 0x00000001030f8824 */ /* 0x000fe400078e0218 */
[----:B------:R-:W-:-:S13]  /*0380*/  ISETP.GE.AND P5, PT, R0, R5, PT ;  /* 0x000000050000720c */ /* 0x000fda0003fa6270 */
[----:B------:R-:W-:Y:S01]  /*0390*/  @!P5 IADD3 R27, R3, R0, RZ ;  /* 0x00000000031bd210 */ /* 0x000fe20007ffe0ff */
[----:B------:R-:W-:Y:S01]  /*03a0*/  @!P5 VIADD R0, R0, 0x80 ;  /* 0x000000800000d836 */ /* 0x000fe20000000000 */
[----:B------:R-:W1:Y:S04]  /*03b0*/  @!P5 LDC.64 R12, c[0x0][0x220] ;  /* 0x00008800ff0cdb82 */ /* 0x000e680000000a00 */
[----:B------:R-:W-:Y:S01]  /*03c0*/  ISETP.GE.AND P6, PT, R0, R5, PT ;  /* 0x000000050000720c */ /* 0x000fe20003fc6270 */
[----:B0-----:R-:W-:-:S05]  /*03d0*/  @!P0 IMAD.WIDE.U32 R20, R15, 0x2, R20 ;  /* 0x000000020f148825 */ /* 0x001fca00078e0014 */
[----:B------:R-:W2:Y:S07]  /*03e0*/  @!P0 LDG.E.U16 R2, desc[UR4][R20.64] ;  /* 0x0000000414028981 */ /* 0x000eae000c1e1500 */
[----:B------:R-:W-:Y:S01]  /*03f0*/  @!P6 IMAD.IADD R29, R3, 0x1, R0 ;  /* 0x00000001031de824 */ /* 0x000fe200078e0200 */
[----:B------:R-:W0:Y:S01]  /*0400*/  @!P6 LDC.64 R18, c[0x0][0x220] ;  /* 0x00008800ff12eb82 */ /* 0x000e220000000a00 */
[----:B------:R-:W-:-:S05]  /*0410*/  @!P6 VIADD R0, R0, 0x80 ;  /* 0x000000800000e836 */ /* 0x000fca0000000000 */
[----:B------:R-:W-:Y:S01]  /*0420*/  ISETP.GE.AND P1, PT, R0, R5, PT ;  /* 0x000000050000720c */ /* 0x000fe20003f26270 */
[----:B-1----:R-:W-:-:S12]  /*0430*/  @!P5 IMAD.WIDE.U32 R12, R27, 0x2, R12 ;  /* 0x000000021b0cd825 */ /* 0x002fd800078e000c */
[----:B------:R-:W-:Y:S01]  /*0440*/  @!P1 IADD3 R4, R3, R0, RZ ;  /* 0x0000000003049210 */ /* 0x000fe20007ffe0ff */
[----:B------:R-:W-:Y:S01]  /*0450*/  @!P1 VIADD R0, R0, 0x80 ;  /* 0x0000008000009836 */ /* 0x000fe20000000000 */
[----:B------:R-:W1:Y:S04]  /*0460*/  @!P1 LDC.64 R16, c[0x0][0x220] ;  /* 0x00008800ff109b82 */ /* 0x000e680000000a00 */
[----:B------:R-:W-:-:S13]  /*0470*/  ISETP.GE.AND P2, PT, R0, R5, PT ;  /* 0x000000050000720c */ /* 0x000fda0003f46270 */
[----:B------:R-:W-:Y:S01]  /*0480*/  @!P2 IMAD.IADD R23, R3, 0x1, R0 ;  /* 0x000000010317a824 */ /* 0x000fe200078e0200 */
[----:B------:R-:W-:Y:S01]  /*0490*/  PRMT R27, RZ, 0x7610, R27 ;  /* 0x00007610ff1b7816 */ /* 0x000fe2000000001b */
[----:B------:R-:W-:Y:S01]  /*04a0*/  @!P2 VIADD R0, R0, 0x80 ;  /* 0x000000800000a836 */ /* 0x000fe20000000000 */
[----:B------:R-:W3:Y:S04]  /*04b0*/  @!P2 LDC.64 R14, c[0x0][0x220] ;  /* 0x00008800ff0eab82 */ /* 0x000ee80000000a00 */
[----:B------:R-:W-:Y:S01]  /*04c0*/  ISETP.GE.AND P3, PT, R0, R5, PT ;  /* 0x000000050000720c */ /* 0x000fe20003f66270 */
[----:B0-----:R-:W-:Y:S01]  /*04d0*/  @!P6 IMAD.WIDE.U32 R18, R29, 0x2, R18 ;  /* 0x000000021d12e825 */ /* 0x001fe200078e0012 */
[----:B------:R0:W4:Y:S03]  /*04e0*/  @!P5 LDG.E.U16 R27, desc[UR4][R12.64] ;  /* 0x000000040c1bd981 */ /* 0x000126000c1e1500 */
[----:B-1----:R-:W-:-:S08]  /*04f0*/  @!P1 IMAD.WIDE.U32 R16, R4, 0x2, R16 ;  /* 0x0000000204109825 */ /* 0x002fd000078e0010 */
[----:B------:R-:W-:Y:S01]  /*0500*/  @!P3 IADD3 R25, R3, R0, RZ ;  /* 0x000000000319b210 */ /* 0x000fe20007ffe0ff */
[----:B------:R-:W-:Y:S01]  /*0510*/  @!P3 VIADD R0, R0, 0x80 ;  /* 0x000000800000b836 */ /* 0x000fe20000000000 */
[----:B------:R-:W5:Y:S01]  /*0520*/  @!P6 LDG.E.U16 R28, desc[UR4][R18.64] ;  /* 0x00000004121ce981 */ /* 0x000f62000c1e1500 */
[----:B0-----:R-:W0:Y:S03]  /*0530*/  @!P3 LDC.64 R12, c[0x0][0x220] ;  /* 0x00008800ff0cbb82 */ /* 0x001e260000000a00 */
[----:B------:R-:W-:Y:S02]  /*0540*/  ISETP.GE.AND P4, PT, R0, R5, PT ;  /* 0x000000050000720c */ /* 0x000fe40003f86270 */
[----:B------:R-:W-:-:S06]  /*0550*/  PRMT R4, RZ, 0x7610, R4 ;  /* 0x00007610ff047816 */ /* 0x000fcc0000000004 */
[----:B------:R1:W4:Y:S05]  /*0560*/  @!P1 LDG.E.U16 R4, desc[UR4][R16.64] ;  /* 0x0000000410049981 */ /* 0x00032a000c1e1500 */
[----:B------:R-:W-:Y:S01]  /*0570*/  @!P4 IMAD.IADD R29, R3, 0x1, R0 ;  /* 0x00000001031dc824 */ /* 0x000fe200078e0200 */
[----:B------:R-:W-:Y:S01]  /*0580*/  @!P4 IADD3 R0, R0, 0x80, RZ ;  /* 0x000000800000c810 */ /* 0x000fe20007ffe0ff */
[----:B------:R-:W3:Y:S03]  /*0590*/  @!P4 LDC.64 R20, c[0x0][0x220] ;  /* 0x00008800ff14cb82 */ /* 0x000ee60000000a00 */
[----:B------:R-:W-:-:S13]  /*05a0*/  ISETP.GE.AND P5, PT, R0, R5, PT ;  /* 0x000000050000720c */ /* 0x000fda0003fa6270 */
[----:B-1----:R-:W1:Y:S01]  /*05b0*/  @!P5 LDC.64 R16, c[0x0][0x220] ;  /* 0x00008800ff10db82 */ /* 0x002e620000000a00 */
[----:B0-----:R-:W-:Y:S01]  /*05c0*/  @!P3 IMAD.WIDE.U32 R12, R25, 0x2, R12 ;  /* 0x00000002190cb825 */ /* 0x001fe200078e000c */
[----:B------:R-:W-:-:S03]  /*05d0*/  PRMT R18, RZ, 0x7610, R18 ;  /* 0x00007610ff127816 */ /* 0x000fc60000000012 */
[----:B------:R-:W-:Y:S01]  /*05e0*/  @!P5 IMAD.IADD R25, R3, 0x1, R0 ;  /* 0x000000010319d824 */ /* 0x000fe200078e0200 */
[----:B------:R-:W-:Y:S01]  /*05f0*/  PRMT R19, RZ, 0x7610, R19 ;  /* 0x00007610ff137816 */ /* 0x000fe20000000013 */
[----:B---3--:R-:W-:Y:S01]  /*0600*/  @!P2 IMAD.WIDE.U32 R14, R23, 0x2, R14 ;  /* 0x00000002170ea825 */ /* 0x008fe200078e000e */
[----:B------:R-:W-:Y:S01]  /*0610*/  PRMT R23, RZ, 0x7610, R23 ;  /* 0x00007610ff177816 */ /* 0x000fe20000000017 */
[----:B------:R-:W3:Y:S01]  /*0620*/  @!P3 LDG.E.U16 R18, desc[UR4][R12.64] ;  /* 0x000000040c12b981 */ /* 0x000ee2000c1e1500 */
[----:B------:R-:W-:Y:S01]  /*0630*/  PRMT R0, RZ, 0x7610, R0 ;  /* 0x00007610ff007816 */ /* 0x000fe20000000000 */
[----:B------:R-:W-:-:S03]  /*0640*/  @!P4 IMAD.WIDE.U32 R20, R29, 0x2, R20 ;  /* 0x000000021d14c825 */ /* 0x000fc600078e0014 */
[----:B------:R0:W3:Y:S04]  /*0650*/  @!P2 LDG.E.U16 R23, desc[UR4][R14.64] ;  /* 0x000000040e17a981 */ /* 0x0000e8000c1e1500 */
[----:B------:R0:W3:Y:S01]  /*0660*/  @!P4 LDG.E.U16 R19, desc[UR4][R20.64] ;  /* 0x000000041413c981 */ /* 0x0000e2000c1e1500 */
[----:B-1----:R-:W-:-:S05]  /*0670*/  @!P5 IMAD.WIDE.U32 R16, R25, 0x2, R16 ;  /* 0x000000021910d825 */ /* 0x002fca00078e0010 */
[----:B------:R1:W3:Y:S01]  /*0680*/  @!P5 LDG.E.U16 R0, desc[UR4][R16.64] ;  /* 0x000000041000d981 */ /* 0x0002e2000c1e1500 */
[----:B0-----:R-:W-:-:S05]  /*0690*/  VIADD R14, R24, 0x100 ;  /* 0x00000100180e7836 */ /* 0x001fca0000000000 */
[----:B------:R-:W-:Y:S01]  /*06a0*/  ISETP.GE.AND P5, PT, R14, R5, PT ;  /* 0x000000050e00720c */ /* 0x000fe20003fa6270 */
[----:B------:R-:W-:-:S05]  /*06b0*/  VIADD R12, R24, 0x180 ;  /* 0x00000180180c7836 */ /* 0x000fca0000000000 */
[----:B------:R-:W-:Y:S01]  /*06c0*/  ISETP.GE.AND P2, PT, R12, R5, PT ;  /* 0x000000050c00720c */ /* 0x000fe20003f46270 */
[----:B------:R-:W-:-:S05]  /*06d0*/  VIADD R12, R24, 0x200 ;  /* 0x00000200180c7836 */ /* 0x000fca0000000000 */
[----:B------:R-:W-:Y:S01]  /*06e0*/  ISETP.GE.AND P3, PT, R12, R5, PT ;  /* 0x000000050c00720c */ /* 0x000fe20003f66270 */
[C---:B------:R-:W-:Y:S02]  /*06f0*/  VIADD R12, R24.reuse, 0x280 ;  /* 0x00000280180c7836 */ /* 0x040fe40000000000 */
[----:B------:R-:W-:-:S03]  /*0700*/  VIADD R20, R24, 0x300 ;  /* 0x0000030018147836 */ /* 0x000fc60000000000 */
[-C--:B------:R-:W-:Y:S02]  /*0710*/  ISETP.GE.AND P4, PT, R12, R5.reuse, PT ;  /* 0x000000050c00720c */ /* 0x080fe40003f86270 */
[----:B------:R-:W0:Y:S01]  /*0720*/  @!P0 LDC.64 R12, c[0x0][0x218] ;  /* 0x00008600ff0c8b82 */ /* 0x000e220000000a00 */
[----:B------:R-:W-:Y:S01]  /*0730*/  ISETP.GE.AND P6, PT, R20, R5, PT ;  /* 0x000000051400720c */ /* 0x000fe20003fc6270 */
[C---:B------:R-:W-:Y:S02]  /*0740*/  VIADD R14, R24.reuse, 0x80 ;  /* 0x00000080180e7836 */ /* 0x040fe40000000000 */
[----:B------:R-:W-:-:S03]  /*0750*/  VIADD R20, R24, 0x380 ;  /* 0x0000038018147836 */ /* 0x000fc60000000000 */
[----:B------:R-:W-:Y:S02]  /*0760*/  ISETP.GE.AND P1, PT, R14, R5, PT ;  /* 0x000000050e00720c */ /* 0x000fe40003f26270 */
[----:B------:R-:W-:Y:S02]  /*0770*/  @!P0 IADD3 R21, R3, R24, RZ ;  /* 0x0000001803158210 */ /* 0x000fe40007ffe0ff */
[----:B------:R-:W-:-:S03]  /*0780*/  @!P0 MOV R24, R14 ;  /* 0x0000000e00188202 */ /* 0x000fc60000000f00 */
[----:B0-----:R-:W-:Y:S01]  /*0790*/  @!P0 IMAD.WIDE.U32 R12, R21, 0x2, R12 ;  /* 0x00000002150c8825 */ /* 0x001fe200078e000c */
[----:B------:R-:W-:Y:S04]  /*07a0*/  BSSY B0, `(.L_x_569) ;  /* 0x0000047000007945 */ /* 0x000fe80003800000 */
[----:B------:R-:W-:Y:S01]  /*07b0*/  BSSY B1, `(.L_x_570) ;  /* 0x000003f000017945 */ /* 0x000fe20003800000 */
[----:B--2---:R-:W-:-:S06]  /*07c0*/  @!P0 SHF.L.U32 R2, R2, 0x10, RZ ;  /* 0x0000001002028819 */ /* 0x004fcc00000006ff */
[----:B------:R-:W0:Y:S02]  /*07d0*/  @!P0 MUFU.TANH R2, R2 ;  /* 0x0000000200028308 */ /* 0x000e240000002400 */
[----:B0-----:R-:W-:Y:S01]  /*07e0*/  @!P0 F2FP.BF16.F32.PACK_AB R26, RZ, R2 ;  /* 0x00000002ff1a823e */ /* 0x001fe200000010ff */
[----:B-----5:R-:W-:-:S05]  /*07f0*/  @!P5 IMAD.U32 R28, R28, 0x10000, RZ ;  /* 0x000100001c1cd824 */ /* 0x020fca00078e00ff */
[----:B-1----:R-:W0:Y:S01]  /*0800*/  @!P5 MUFU.TANH R16, R28 ;  /* 0x0000001c0010d308 */ /* 0x002e220000002400 */
[----:B----4-:R-:W-:Y:S02]  /*0810*/  @!P1 SHF.L.U32 R15, R27, 0x10, RZ ;  /* 0x000000101b0f9819 */ /* 0x010fe400000006ff */
[----:B0-----:R-:W-:Y:S02]  /*0820*/  @!P5 F2FP.BF16.F32.PACK_AB R6, RZ, R16 ;  /* 0x00000010ff06d23e */ /* 0x001fe400000010ff */
[-C--:B------:R-:W-:Y:S01]  /*0830*/  ISETP.GE.AND P5, PT, R20, R5.reuse, PT ;  /* 0x000000051400720c */ /* 0x080fe20003fa6270 */
[----:B------:R-:W-:Y:S02]  /*0840*/  @!P2 IMAD.U32 R4, R4, 0x10000, RZ ;  /* 0x000100000404a824 */ /* 0x000fe400078e00ff */
[----:B------:R-:W0:Y:S01]  /*0850*/  @!P1 MUFU.TANH R15, R15 ;  /* 0x0000000f000f9308 */ /* 0x000e220000002400 */
[----:B------:R1:W-:Y:S01]  /*0860*/  @!P0 STG.E.U16 desc[UR4][R12.64], R26 ;  /* 0x0000001a0c008986 */ /* 0x0003e2000c101504 */
[----:B------:R-:W-:-:S06]  /*0870*/  ISETP.GE.AND P0, PT, R24, R5, PT ;  /* 0x000000051800720c */ /* 0x000fcc0003f06270 */
[----:B------:R-:W2:Y:S01]  /*0880*/  @!P2 MUFU.TANH R4, R4 ;  /* 0x000000040004a308 */ /* 0x000ea20000002400 */
[----:B---3--:R-:W-:Y:S01]  /*0890*/  @!P4 IMAD.U32 R17, R18, 0x10000, RZ ;  /* 0x000100001211c824 */ /* 0x008fe200078e00ff */
[----:B------:R-:W-:Y:S01]  /*08a0*/  @!P3 SHF.L.U32 R16, R23, 0x10, RZ ;  /* 0x000000101710b819 */ /* 0x000fe200000006ff */
[----:B------:R-:W-:-:S05]  /*08b0*/  @!P6 IMAD.U32 R19, R19, 0x10000, RZ ;  /* 0x000100001313e824 */ /* 0x000fca00078e00ff */
[----:B------:R-:W-:Y:S01]  /*08c0*/  @!P4 MUFU.TANH R17, R17 ;  /* 0x000000110011c308 */ /* 0x000fe20000002400 */
[----:B------:R-:W-:-:S07]  /*08d0*/  @!P5 IMAD.U32 R0, R0, 0x10000, RZ ;  /* 0x000100000000d824 */ /* 0x000fce00078e00ff */
[----:B------:R-:W3:Y:S08]  /*08e0*/  @!P3 MUFU.TANH R16, R16 ;  /* 0x000000100010b308 */ /* 0x000ef00000002400 */
[----:B------:R-:W4:Y:S08]  /*08f0*/  @!P6 MUFU.TANH R19, R19 ;  /* 0x000000130013e308 */ /* 0x000f300000002400 */
[----:B------:R-:W5:Y:S01]  /*0900*/  @!P5 MUFU.TANH R0, R0 ;  /* 0x000000000000d308 */ /* 0x000f620000002400 */
[----:B0-----:R-:W-:-:S02]  /*0910*/  @!P1 F2FP.BF16.F32.PACK_AB R7, RZ, R15 ;  /* 0x0000000fff07923e */ /* 0x001fc400000010ff */
[----:B--2---:R-:W-:Y:S02]  /*0920*/  @!P2 F2FP.BF16.F32.PACK_AB R8, RZ, R4 ;  /* 0x00000004ff08a23e */ /* 0x004fe400000010ff */
[----:B---3--:R-:W-:Y:S02]  /*0930*/  @!P3 F2FP.BF16.F32.PACK_AB R9, RZ, R16 ;  /* 0x00000010ff09b23e */ /* 0x008fe400000010ff */
[----:B------:R-:W-:Y:S02]  /*0940*/  @!P4 F2FP.BF16.F32.PACK_AB R10, RZ, R17 ;  /* 0x00000011ff0ac23e */ /* 0x000fe400000010ff */
[----:B----4-:R-:W-:Y:S02]  /*0950*/  @!P6 F2FP.BF16.F32.PACK_AB R11, RZ, R19 ;  /* 0x00000013ff0be23e */ /* 0x010fe400000010ff */
[----:B-----5:R-:W-:Y:S01]  /*0960*/  @!P5 F2FP.BF16.F32.PACK_AB R22, RZ, R0 ;  /* 0x00000000ff16d23e */ /* 0x020fe200000010ff */
[----:B-1----:R-:W-:Y:S06]  /*0970*/  @P0 BRA `(.L_x_571) ;  /* 0x0000000000300947 */ /* 0x002fec0003800000 */
[----:B------:R-:W0:Y:S01]  /*0980*/  LDC.64 R12, c[0x0][0x218] ;  /* 0x00008600ff0c7b82 */ /* 0x000e220000000a00 */
[----:B------:R-:W-:Y:S02]  /*0990*/  IMAD.IADD R15, R3, 0x1, R24 ;  /* 0x00000001030f7824 */ /* 0x000fe400078e0218 */
[----:B------:R-:W-:-:S05]  /*09a0*/  VIADD R24, R24, 0x80 ;  /* 0x0000008018187836 */ /* 0x000fca0000000000 */
[----:B------:R-:W-:Y:S01]  /*09b0*/  ISETP.GE.AND P0, PT, R24, R5, PT ;  /* 0x000000051800720c */ /* 0x000fe20003f06270 */
[----:B0-----:R-:W-:-:S05]  /*09c0*/  IMAD.WIDE.U32 R12, R15, 0x2, R12 ;  /* 0x000000020f0c7825 */ /* 0x001fca00078e000c */
[----:B------:R0:W-:Y:S07]  /*09d0*/  STG.E.U16 desc[UR4][R12.64], R7 ;  /* 0x000000070c007986 */ /* 0x0001ee000c101504 */
[----:B------:R-:W-:Y:S05]  /*09e0*/  @P0 BRA `(.L_x_572) ;  /* 0x0000000000300947 */ /* 0x000fea0003800000 */
[----:B0-----:R-:W0:Y:S01]  /*09f0*/  LDC.64 R12, c[0x0][0x218] ;  /* 0x00008600ff0c7b82 */ /* 0x001e220000000a00 */
[----:B------:R-:W-:Y:S01]  /*0a00*/  IADD3 R7, R3, R24, RZ ;  /* 0x0000001803077210 */ /* 0x000fe20007ffe0ff */
[----:B------:R-:W-:-:S04]  /*0a10*/  VIADD R24, R24, 0x80 ;  /* 0x0000008018187836 */ /* 0x000fc80000000000 */
[----:B0-----:R-:W-:-:S05]  /*0a20*/  IMAD.WIDE.U32 R12, R7, 0x2, R12 ;  /* 0x00000002070c7825 */ /* 0x001fca00078e000c */
[----:B------:R0:W-:Y:S02]  /*0a30*/  STG.E.U16 desc[UR4][R12.64], R6 ;  /* 0x000000060c007986 */ /* 0x0001e4000c101504 */
.L_x_571:
[----:B------:R-:W-:-:S13]  /*0a40*/  ISETP.GE.AND P0, PT, R24, R5, PT ;  /* 0x000000051800720c */ /* 0x000fda0003f06270 */
[----:B------:R-:W-:Y:S05]  /*0a50*/  @P0 BRA `(.L_x_573) ;  /* 0x0000000000300947 */ /* 0x000fea0003800000 */
[----:B0-----:R-:W0:Y:S01]  /*0a60*/  LDC.64 R6, c[0x0][0x218] ;  /* 0x00008600ff067b82 */ /* 0x001e220000000a00 */
[----:B------:R-:W-:Y:S01]  /*0a70*/  IMAD.IADD R13, R3, 0x1, R24 ;  /* 0x00000001030d7824 */ /* 0x000fe200078e0218 */
[----:B------:R-:W-:-:S03]  /*0a80*/  IADD3 R24, R24, 0x80, RZ ;  /* 0x0000008018187810 */ /* 0x000fc60007ffe0ff */
[----:B0-----:R-:W-:-:S05]  /*0a90*/  IMAD.WIDE.U32 R6, R13, 0x2, R6 ;  /* 0x000000020d067825 */ /* 0x001fca00078e0006 */
[----:B------:R1:W-:Y:S02]  /*0aa0*/  STG.E.U16 desc[UR4][R6.64], R8 ;  /* 0x0000000806007986 */ /* 0x0003e4000c101504 */
.L_x_572:
[----:B------:R-:W-:-:S13]  /*0ab0*/  ISETP.GE.AND P0, PT, R24, R5, PT ;  /* 0x000000051800720c */ /* 0x000fda0003f06270 */
[----:B------:R-:W-:Y:S05]  /*0ac0*/  @P0 BRA `(.L_x_574) ;  /* 0x0000000000340947 */ /* 0x000fea0003800000 */
[----:B01----:R-:W0:Y:S01]  /*0ad0*/  LDC.64 R6, c[0x0][0x218] ;  /* 0x00008600ff067b82 */ /* 0x003e220000000a00 */
[----:B------:R-:W-:Y:S02]  /*0ae0*/  IMAD.IADD R13, R3, 0x1, R24 ;  /* 0x00000001030d7824 */ /* 0x000fe400078e0218 */
[----:B------:R-:W-:Y:S02]  /*0af0*/  VIADD R24, R24, 0x80 ;  /* 0x0000008018187836 */ /* 0x000fe40000000000 */
[----:B0-----:R-:W-:-:S05]  /*0b00*/  IMAD.WIDE.U32 R6, R13, 0x2, R6 ;  /* 0x000000020d067825 */ /* 0x001fca00078e0006 */
[----:B------:R1:W-:Y:S02]  /*0b10*/  STG.E.U16 desc[UR4][R6.64], R9 ;  /* 0x0000000906007986 */ /* 0x0003e4000c101504 */
.L_x_573:
[----:B------:R-:W-:-:S13]  /*0b20*/  ISETP.GE.AND P0, PT, R24, R5, PT ;  /* 0x000000051800720c */ /* 0x000fda0003f06270 */
[----:B------:R-:W-:Y:S05]  /*0b30*/  @P0 BREAK B1 ;  /* 0x0000000000010942 */ /* 0x000fea0003800000 */
[----:B------:R-:W-:Y:S05]  /*0b40*/  @P0 BRA `(.L_x_575) ;  /* 0x0000000000300947 */ /* 0x000fea0003800000 */
[----:B01----:R-:W0:Y:S01]  /*0b50*/  LDC.64 R6, c[0x0][0x218] ;  /* 0x00008600ff067b82 */ /* 0x003e220000000a00 */
[----:B------:R-:W-:Y:S01]  /*0b60*/  IADD3 R9, R3, R24, RZ ;  /* 0x0000001803097210 */ /* 0x000fe20007ffe0ff */
[----:B------:R-:W-:-:S04]  /*0b70*/  VIADD R24, R24, 0x80 ;  /* 0x0000008018187836 */ /* 0x000fc80000000000 */
[----:B0-----:R-:W-:-:S05]  /*0b80*/  IMAD.WIDE.U32 R6, R9, 0x2, R6 ;  /* 0x0000000209067825 */ /* 0x001fca00078e0006 */
[----:B------:R2:W-:Y:S02]  /*0b90*/  STG.E.U16 desc[UR4][R6.64], R10 ;  /* 0x0000000a06007986 */ /* 0x0005e4000c101504 */
.L_x_574:
[----:B------:R-:W-:Y:S05]  /*0ba0*/  BSYNC B1 ;  /* 0x0000000000017941 */ /* 0x000fea0003800000 */
.L_x_570:
[----:B------:R-:W-:-:S13]  /*0bb0*/  ISETP.GE.AND P0, PT, R24, R5, PT ;  /* 0x000000051800720c */ /* 0x000fda0003f06270 */
[----:B012---:R-:W0:Y:S01]  /*0bc0*/  @!P0 LDC.64 R6, c[0x0][0x218] ;  /* 0x00008600ff068b82 */ /* 0x007e220000000a00 */
[----:B------:R-:W-:Y:S01]  /*0bd0*/  @!P0 IMAD.IADD R9, R3, 0x1, R24 ;  /* 0x0000000103098824 */ /* 0x000fe200078e0218 */
[----:B------:R-:W-:-:S03]  /*0be0*/  @!P0 IADD3 R24, R24, 0x80, RZ ;  /* 0x0000008018188810 */ /* 0x000fc60007ffe0ff */
[----:B0-----:R-:W-:-:S05]  /*0bf0*/  @!P0 IMAD.WIDE.U32 R6, R9, 0x2, R6 ;  /* 0x0000000209068825 */ /* 0x001fca00078e0006 */
[----:B------:R2:W-:Y:S02]  /*0c00*/  @!P0 STG.E.U16 desc[UR4][R6.64], R11 ;  /* 0x0000000b06008986 */ /* 0x0005e4000c101504 */
.L_x_575:
[----:B------:R-:W-:Y:S05]  /*0c10*/  BSYNC B0 ;  /* 0x0000000000007941 */ /* 0x000fea0003800000 */
.L_x_569:
[----:B------:R-:W-:Y:S05]  /*0c20*/  WARPSYNC.ALL ;  /* 0x0000000000007948 */ /* 0x000fea0003800000 */
[----:B------:R-:W-:-:S13]  /*0c30*/  ISETP.GE.AND P0, PT, R24, R5, PT ;  /* 0x000000051800720c */ /* 0x000fda0003f06270 */
[----:B------:R-:W-:Y:S05]  /*0c40*/  @P0 EXIT ;  /* 0x000000000000094d */ /* 0x000fea0003800000 */
[----:B------:R-:W3:Y:S01]  /*0c50*/  LDC.64 R4, c[0x0][0x218] ;  /* 0x00008600ff047b82 */ /* 0x000ee20000000a00 */
[----:B------:R-:W-:-:S04]  /*0c60*/  IMAD.IADD R3, R3, 0x1, R24 ;  /* 0x0000000103037824 */ /* 0x000fc800078e0218 */
[----:B---3--:R-:W-:-:S05]  /*0c70*/  IMAD.WIDE.U32 R2, R3, 0x2, R4 ;  /* 0x0000000203027825 */ /* 0x008fca00078e0004 */
[----:B------:R-:W-:Y:S01]  /*0c80*/  STG.E.U16 desc[UR4][R2.64], R22 ;  /* 0x0000001602007986 */ /* 0x000fe2000c101504 */
[----:B------:R-:W-:Y:S05]  /*0c90*/  EXIT ;  /* 0x000000000000794d */ /* 0x000fea0003800000 */
.L_x_576:
        /* <DEDUP_REMOVED lines=14> */
.L_x_7185:


//--------------------- .text._ZN2at6native29vectorized_elementwise_kernelILi4EZZZNS0_16tanh_kernel_cudaERNS_18TensorIteratorBaseEENKUlvE0_clEvENKUlvE2_clEvEUlN3c108BFloat16EE_St5arrayIPcLm2EEEEviT0_T1_ --------------------------
	.section	.text._ZN2at6native29vectorized_elementwise_kernelILi4EZZZNS0_16tanh_kernel_cudaERNS_18TensorIteratorBaseEENKUlvE0_clEvENKUlvE2_clEvEUlN3c108BFloat16EE_St5arrayIPcLm2EEEEviT0_T1_,"ax",@progbits
	.align	128
        .global         _ZN2at6native29vectorized_elementwise_kernelILi4EZZZNS0_16tanh_kernel_cudaERNS_18TensorIteratorBaseEENKUlvE0_clEvENKUlvE2_clEvEUlN3c108BFloat16EE_St5arrayIPcLm2EEEEviT0_T1_
        .type           _ZN2at6native29vectorized_elementwise_kernelILi4EZZZNS0_16tanh_kernel_cudaERNS_18TensorIteratorBaseEENKUlvE0_clEvENKUlvE2_clEvEUlN3c108BFloat16EE_St5arrayIPcLm2EEEEviT0_T1_,@function
        .size           _ZN2at6native29vectorized_elementwise_kernelILi4EZZZNS0_16tanh_kernel_cudaERNS_18TensorIteratorBaseEENKUlvE0_clEvENKUlvE2_clEvEUlN3c108BFloat16EE_St5arrayIPcLm2EEEEviT0_T1_,(.L_x_7186 - _ZN2at6native29vectorized_elementwise_kernelILi4EZZZNS0_16tanh_kernel_cudaERNS_18TensorIteratorBaseEENKUlvE0_clEvENKUlvE2_clEvEUlN3c108BFloat16EE_St5arrayIPcLm2EEEEviT0_T1_)
        .other          _ZN2at6native29vectorized_elementwise_kernelILi4EZZZNS0_16tanh_kernel_cudaERNS_18TensorIteratorBaseEENKUlvE0_clEvENKUlvE2_clEvEUlN3c108BFloat16EE_St5arrayIPcLm2EEEEviT0_T1_,@"STO_CUDA_ENTRY STV_DEFAULT"
_ZN2at6native29vectorized_elementwise_kernelILi4EZZZNS0_16tanh_kernel_cudaERNS_18TensorIteratorBaseEENKUlvE0_clEvENKUlvE2_clEvEUlN3c108BFloat16EE_St5arrayIPcLm2EEEEviT0_T1_:
.text._ZN2at6native29vectorized_elementwise_kernelILi4EZZZNS0_16tanh_kernel_cudaERNS_18TensorIteratorBaseEENKUlvE0_clEvENKUlvE2_clEvEUlN3c108BFloat16EE_St5arrayIPcLm2EEEEviT0_T1_:
        /* <DEDUP_REMOVED lines=12> */
[----:B------:R-:W2:Y:S04]  /*00c0*/  LDG.E.64 R4, desc[UR4][R6.64+0x400] ;  /* 0x0004000406047981 */ /* 0x000ea8000c1e1b00 */
[----:B------:R0:W3:Y:S02]  /*00d0*/  LDG.E.64 R12, desc[UR4][R6.64] ;  /* 0x00000004060c7981 */ /* 0x0000e4000c1e1b00 */
[----:B0-----:R-:W0:Y:S02]  /*00e0*/  LDC.64 R6, c[0x0][0x218] ;  /* 0x00008600ff067b82 */ /* 0x001e240000000a00 */
[----:B0-----:R-:W-:-:S04]  /*00f0*/  IMAD.WIDE.U32 R6, R3, 0x2, R6 ;  /* 0x0000000203067825 */ /* 0x001fc800078e0006 */
[----:B------:R-:W-:Y:S01]  /*0100*/  IMAD.WIDE R6, R0, 0x8, R6 ;  /* 0x0000000800067825 */ /* 0x000fe200078e0206 */
[----:B--2---:R-:W-:Y:S02]  /*0110*/  SHF.L.U32 R9, R4, 0x10, RZ ;  /* 0x0000001004097819 */ /* 0x004fe400000006ff */
[----:B---3--:R-:W-:-:S05]  /*0120*/  PRMT R4, R12, 0x7632, R4 ;  /* 0x000076320c047816 */ /* 0x008fca0000000004 */
[----:B------:R-:W-:Y:S01]  /*0130*/  IMAD.U32 R11, R4, 0x10000, RZ ;  /* 0x00010000040b7824 */ /* 0x000fe200078e00ff */
[----:B------:R-:W-:Y:S01]  /*0140*/  PRMT R4, R13, 0x7632, R4 ;  /* 0x000076320d047816 */ /* 0x000fe20000000004 */
[----:B------:R-:W-:Y:S02]  /*0150*/  IMAD.U32 R2, R12, 0x10000, RZ ;  /* 0x000100000c027824 */ /* 0x000fe400078e00ff */
[C---:B------:R-:W-:Y:S01]  /*0160*/  IMAD.U32 R10, R5.reuse, 0x10000, RZ ;  /* 0x00010000050a7824 */ /* 0x040fe200078e00ff */
[----:B------:R-:W-:Y:S01]  /*0170*/  PRMT R5, R5, 0x7632, R5 ;  /* 0x0000763205057816 */ /* 0x000fe20000000005 */
[C---:B------:R-:W-:Y:S01]  /*0180*/  IMAD.U32 R12, R4.reuse, 0x10000, RZ ;  /* 0x00010000040c7824 */ /* 0x040fe200078e00ff */
[----:B------:R-:W-:Y:S01]  /*0190*/  PRMT R4, R4, 0x7632, R4 ;  /* 0x0000763204047816 */ /* 0x000fe20000000004 */
[----:B------:R-:W-:Y:S02]  /*01a0*/  IMAD.U32 R8, R13, 0x10000, RZ ;  /* 0x000100000d087824 */ /* 0x000fe400078e00ff */
[----:B------:R-:W-:Y:S01]  /*01b0*/  IMAD.U32 R5, R5, 0x10000, RZ ;  /* 0x0001000005057824 */ /* 0x000fe200078e00ff */
[----:B------:R-:W-:Y:S01]  /*01c0*/  SHF.L.U32 R4, R4, 0x10, RZ ;  /* 0x0000001004047819 */ /* 0x000fe200000006ff */
[----:B------:R-:W-:Y:S08]  /*01d0*/  MUFU.TANH R13, R12 ;  /* 0x0000000c000d7308 */ /* 0x000ff00000002400 */
[----:B------:R-:W0:Y:S08]  /*01e0*/  MUFU.TANH R8, R8 ;  /* 0x0000000800087308 */ /* 0x000e300000002400 */
[----:B------:R-:W-:Y:S08]  /*01f0*/  MUFU.TANH R9, R9 ;  /* 0x0000000900097308 */ /* 0x000ff00000002400 */
[----:B------:R-:W1:Y:S08]  /*0200*/  MUFU.TANH R4, R4 ;  /* 0x0000000400047308 */ /* 0x000e700000002400 */
[----:B------:R-:W-:Y:S08]  /*0210*/  MUFU.TANH R2, R2 ;  /* 0x0000000200027308 */ /* 0x000ff00000002400 */
[----:B------:R-:W-:Y:S08]  /*0220*/  MUFU.TANH R10, R10 ;  /* 0x0000000a000a7308 */ /* 0x000ff00000002400 */
[----:B------:R-:W2:Y:S08]  /*0230*/  MUFU.TANH R11, R11 ;  /* 0x0000000b000b7308 */ /* 0x000eb00000002400 */
[----:B------:R-:W3:Y:S01]  /*0240*/  MUFU.TANH R5, R5 ;  /* 0x0000000500057308 */ /* 0x000ee20000002400 */
[----:B0-----:R-:W-:-:S02]  /*0250*/  F2FP.BF16.F32.PACK_AB R3, R13, R8 ;  /* 0x000000080d03723e */ /* 0x001fc400000010ff */
[----:B-1----:R-:W-:Y:S02]  /*0260*/  F2FP.BF16.F32.PACK_AB R8, R4, R9 ;  /* 0x000000090408723e */ /* 0x002fe400000010ff */
[----:B--2---:R-:W-:Y:S02]  /*0270*/  F2FP.BF16.F32.PACK_AB R2, R11, R2 ;  /* 0x000000020b02723e */ /* 0x004fe400000010ff */
[----:B---3--:R-:W-:-:S03]  /*0280*/  F2FP.BF16.F32.PACK_AB R9, R5, R10 ;  /* 0x0000000a0509723e */ /* 0x008fc600000010ff */
[----:B------:R-:W-:Y:S04]  /*0290*/  STG.E.64 desc[UR4][R6.64], R2 ;  /* 0x0000000206007986 */ /* 0x000fe8000c101b04 */
[----:B------:R-:W-:Y:S01]  /*02a0*/  STG.E.64 desc[UR4][R6.64+0x400], R8 ;  /* 0x0004000806007986 */ /* 0x000fe2000c101b04 */
[----:B------:R-:W-:Y:S05]  /*02b0*/  EXIT ;  /* 0x000000000000794d */ /* 0x000fea0003800000 */
.L_x_577:
        /* <DEDUP_REMOVED lines=116> */
.L_x_580:
[----:B------:R-:W-:-:S13]  /*0a00*/  ISETP.GE.AND P0, PT, R24, R5, PT ;  /* 0x000000051800720c */ /* 0x000fda0003f06270 */
[----:B------:R-:W-:Y:S05]  /*0a10*/  @P0 BRA `(.L_x_582) ;  /* 0x0000000000300947 */ /* 0x000fea0003800000 */
[----:B0-----:R-:W0:Y:S01]  /*0a20*/  LDC.64 R6, c[0x0][0x218] ;  /* 0x00008600ff067b82 */ /* 0x001e220000000a00 */
[----:B------:R-:W-:Y:S01]  /*0a30*/  IMAD.IADD R13, R3, 0x1, R24 ;  /* 0x00000001030d7824 */ /* 0x000fe200078e0218 */
[----:B------:R-:W-:-:S03]  /*0a40*/  IADD3 R24, R24, 0x80, RZ ;  /* 0x0000008018187810 */ /* 0x000fc60007ffe0ff */
[----:B0-----:R-:W-:-:S05]  /*0a50*/  IMAD.WIDE.U32 R6, R13, 0x2, R6 ;  /* 0x000000020d067825 */ /* 0x001fca00078e0006 */
[----:B------:R1:W-:Y:S02]  /*0a60*/  STG.E.U16 desc[UR4][R6.64], R8 ;  /* 0x0000000806007986 */ /* 0x0003e4000c101504 */
.L_x_581:
[----:B------:R-:W-:-:S13]  /*0a70*/  ISETP.GE.AND P0, PT, R24, R5, PT ;  /* 0x000000051800720c */ /* 0x000fda0003f06270 */
[----:B------:R-:W-:Y:S05]  /*0a80*/  @P0 BRA `(.L_x_583) ;  /* 0x0000000000340947 */ /* 0x000fea0003800000 */
[----:B01----:R-:W0:Y:S01]  /*0a90*/  LDC.64 R6, c[0x0][0x218] ;  /* 0x00008600ff067b82 */ /* 0x003e220000000a00 */
[----:B------:R-:W-:Y:S02]  /*0aa0*/  IMAD.IADD R13, R3, 0x1, R24 ;  /* 0x00000001030d7824 */ /* 0x000fe400078e0218 */
[----:B------:R-:W-:Y:S02]  /*0ab0*/  VIADD R24, R24, 0x80 ;  /* 0x0000008018187836 */ /* 0x000fe40000000000 */
[----:B0-----:R-:W-:-:S05]  /*0ac0*/  IMAD.WIDE.U32 R6, R13, 0x2, R6 ;  /* 0x000000020d067825 */ /* 0x001fca00078e0006 */
[----:B------:R1:W-:Y:S02]  /*0ad0*/  STG.E.U16 desc[UR4][R6.64], R9 ;  /* 0x0000000906007986 */ /* 0x0003e4000c101504 */
.L_x_582:
        /* <DEDUP_REMOVED lines=8> */
.L_x_583:
[----:B------:R-:W-:Y:S05]  /*0b60*/  BSYNC B1 ;  /* 0x0000000000017941 */ /* 0x000fea0003800000 */
.L_x_579:
[----:B------:R-:W-:-:S13]  /*0b70*/  ISETP.GE.AND P0, PT, R24, R5, PT ;  /* 0x000000051800720c */ /* 0x000fda0003f06270 */
[----:B012---:R-:W0:Y:S01]  /*0b80*/  @!P0 LDC.64 R6, c[0x0][0x218] ;  /* 0x00008600ff068b82 */ /* 0x007e220000000a00 */
[----:B------:R-:W-:Y:S01]  /*0b90*/  @!P0 IMAD.IADD R9, R3, 0x1, R24 ;  /* 0x0000000103098824 */ /* 0x000fe200078e0218 */
[----:B------:R-:W-:-:S03]  /*0ba0*/  @!P0 IADD3 R24, R24, 0x80, RZ ;  /* 0x0000008018188810 */ /* 0x000fc60007ffe0ff */
[----:B0-----:R-:W-:-:S05]  /*0bb0*/  @!P0 IMAD.WIDE.U32 R6, R9, 0x2, R6 ;  /* 0x0000000209068825 */ /* 0x001fca00078e0006 */
[----:B------:R2:W-:Y:S02]  /*0bc0*/  @!P0 STG.E.U16 desc[UR4][R6.64], R11 ;  /* 0x0000000b06008986 */ /* 0x0005e4000c101504 */
.L_x_584:
[----:B------:R-:W-:Y:S05]  /*0bd0*/  BSYNC B0 ;  /* 0x0000000000007941 */ /* 0x000fea0003800000 */
.L_x_578:
        /* <DEDUP_REMOVED lines=8> */
.L_x_585:
        /* <DEDUP_REMOVED lines=10> */
.L_x_7186:


//--------------------- .text._ZN2at6native29vectorized_elementwise_kernelILi8EZZZNS0_16tanh_kernel_cudaERNS_18TensorIteratorBaseEENKUlvE0_clEvENKUlvE2_clEvEUlN3c108BFloat16EE_St5arrayIPcLm2EEEEviT0_T1_ --------------------------
	.section	.text._ZN2at6native29vectorized_elementwise_kernelILi8EZZZNS0_16tanh_kernel_cudaERNS_18TensorIteratorBaseEENKUlvE0_clEvENKUlvE2_clEvEUlN3c108BFloat16EE_St5arrayIPcLm2EEEEviT0_T1_,"ax",@progbits
	.align	128
        .global         _ZN2at6native29vectorized_elementwise_kernelILi8EZZZNS0_16tanh_kernel_cudaERNS_18TensorIteratorBaseEENKUlvE0_clEvENKUlvE2_clEvEUlN3c108BFloat16EE_St5arrayIPcLm2EEEEviT0_T1_
        .type           _ZN2at6native29vectorized_elementwise_kernelILi8EZZZNS0_16tanh_kernel_cudaERNS_18TensorIteratorBaseEENKUlvE0_clEvENKUlvE2_clEvEUlN3c108BFloat16EE_St5arrayIPcLm2EEEEviT0_T1_,@function
        .size           _ZN2at6native29vectorized_elementwise_kernelILi8EZZZNS0_16tanh_kernel_cudaERNS_18TensorIteratorBaseEENKUlvE0_clEvENKUlvE2_clEvEUlN3c108BFloat16EE_St5arrayIPcLm2EEEEviT0_T1_,(.L_x_7187 - _ZN2at6native29vectorized_elementwise_kernelILi8EZZZNS0_16tanh_kernel_cudaERNS_18TensorIteratorBaseEENKUlvE0_clEvENKUlvE2_clEvEUlN3c108BFloat16EE_St5arrayIPcLm2EEEEviT0_T1_)
        .other          _ZN2at6native29vectorized_elementwise_kernelILi8EZZZNS0_16tanh_kernel_cudaERNS_18TensorIteratorBaseEENKUlvE0_clEvENKUlvE2_clEvEUlN3c108BFloat16EE_St5arrayIPcLm2EEEEviT0_T1_,@"STO_CUDA_ENTRY STV_DEFAULT"
_ZN2at6native29vectorized_elementwise_kernelILi8EZZZNS0_16tanh_kernel_cudaERNS_18TensorIteratorBaseEENKUlvE0_clEvENKUlvE2_clEvEUlN3c108BFloat16EE_St5arrayIPcLm2EEEEviT0_T1_:
.text._ZN2at6native29vectorized_elementwise_kernelILi8EZZZNS0_16tanh_kernel_cudaERNS_18TensorIteratorBaseEENKUlvE0_clEvENKUlvE2_clEvEUlN3c108BFloat16EE_St5arrayIPcLm2EEEEviT0_T1_:
        /* <DEDUP_REMOVED lines=11> */
[----:B0-----:R-:W-:-:S06]  /*00b0*/  IMAD.WIDE.U32 R4, R0, 0x10, R4 ;  /* 0x0000001000047825 */ /* 0x001fcc00078e0004 */
[----:B------:R-:W2:Y:S02]  /*00c0*/  LDG.E.128 R4, desc[UR4][R4.64] ;  /* 0x0000000404047981 */ /* 0x000ea4000c1e1d00 */
[----:B--2---:R-:W-:Y:S01]  /*00d0*/  SHF.L.U32 R2, R6, 0x10, RZ ;  /* 0x0000001006027819 */ /* 0x004fe200000006ff */
[C---:B------:R-:W-:Y:S01]  /*00e0*/  IMAD.U32 R9, R4.reuse, 0x10000, RZ ;  /* 0x0001000004097824 */ /* 0x040fe200078e00ff */
[----:B------:R-:W-:Y:S01]  /*00f0*/  PRMT R6, R4, 0x7632, R6 ;  /* 0x0000763204067816 */ /* 0x000fe20000000006 */
[----:B------:R-:W-:Y:S02]  /*0100*/  IMAD.U32 R8, R5, 0x10000, RZ ;  /* 0x0001000005087824 */ /* 0x000fe400078e00ff */
[C---:B------:R-:W-:Y:S01]  /*0110*/  IMAD.U32 R10, R7.reuse, 0x10000, RZ ;  /* 0x00010000070a7824 */ /* 0x040fe200078e00ff */
[----:B------:R-:W-:Y:S01]  /*0120*/  PRMT R7, R7, 0x7632, R7 ;  /* 0x0000763207077816 */ /* 0x000fe20000000007 */
[----:B------:R-:W-:Y:S01]  /*0130*/  IMAD.U32 R11, R6, 0x10000, RZ ;  /* 0x00010000060b7824 */ /* 0x000fe200078e00ff */
[----:B------:R-:W-:Y:S01]  /*0140*/  PRMT R6, R5, 0x7632, R6 ;  /* 0x0000763205067816 */ /* 0x000fe20000000006 */
[----:B------:R-:W-:Y:S01]  /*0150*/  MUFU.TANH R9, R9 ;  /* 0x0000000900097308 */ /* 0x000fe20000002400 */
[----:B------:R-:W0:Y:S01]  /*0160*/  LDC.64 R4, c[0x0][0x218] ;  /* 0x00008600ff047b82 */ /* 0x000e220000000a00 */
[----:B------:R-:W-:-:S02]  /*0170*/  IMAD.U32 R18, R7, 0x10000, RZ ;  /* 0x0001000007127824 */ /* 0x000fc400078e00ff */
[C---:B------:R-:W-:Y:S01]  /*0180*/  IMAD.U32 R15, R6.reuse, 0x10000, RZ ;  /* 0x00010000060f7824 */ /* 0x040fe200078e00ff */
[----:B------:R-:W-:-:S03]  /*0190*/  PRMT R6, R6, 0x7632, R6 ;  /* 0x0000763206067816 */ /* 0x000fc60000000006 */
[----:B------:R-:W-:Y:S01]  /*01a0*/  MUFU.TANH R8, R8 ;  /* 0x0000000800087308 */ /* 0x000fe20000002400 */
[----:B------:R-:W-:-:S07]  /*01b0*/  SHF.L.U32 R16, R6, 0x10, RZ ;  /* 0x0000001006107819 */ /* 0x000fce00000006ff */
[----:B------:R-:W-:Y:S08]  /*01c0*/  MUFU.TANH R2, R2 ;  /* 0x0000000200027308 */ /* 0x000ff00000002400 */
[----:B------:R-:W-:Y:S01]  /*01d0*/  MUFU.TANH R10, R10 ;  /* 0x0000000a000a7308 */ /* 0x000fe20000002400 */
[----:B0-----:R-:W-:-:S04]  /*01e0*/  IMAD.WIDE.U32 R4, R3, 0x2, R4 ;  /* 0x0000000203047825 */ /* 0x001fc800078e0004 */
[----:B------:R-:W-:-:S03]  /*01f0*/  IMAD.WIDE R12, R0, 0x10, R4 ;  /* 0x00000010000c7825 */ /* 0x000fc600078e0204 */
[----:B------:R-:W0:Y:S08]  /*0200*/  MUFU.TANH R14, R11 ;  /* 0x0000000b000e7308 */ /* 0x000e300000002400 */
[----:B------:R-:W1:Y:S08]  /*0210*/  MUFU.TANH R15, R15 ;  /* 0x0000000f000f7308 */ /* 0x000e700000002400 */
[----:B------:R-:W2:Y:S01]  /*0220*/  MUFU.TANH R17, R16 ;  /* 0x0000001000117308 */ /* 0x000ea20000002400 */
[----:B0-----:R-:W-:-:S07]  /*0230*/  F2FP.BF16.F32.PACK_AB R4, R14, R9 ;  /* 0x000000090e04723e */ /* 0x001fce00000010ff */
[----:B------:R-:W0:Y:S01]  /*0240*/  MUFU.TANH R7, R18 ;  /* 0x0000001200077308 */ /* 0x000e220000002400 */
[----:B-1----:R-:W-:Y:S02]  /*0250*/  F2FP.BF16.F32.PACK_AB R5, R15, R8 ;  /* 0x000000080f05723e */ /* 0x002fe400000010ff */
[----:B--2---:R-:W-:Y:S02]  /*0260*/  F2FP.BF16.F32.PACK_AB R6, R17, R2 ;  /* 0x000000021106723e */ /* 0x004fe400000010ff */
[----:B0-----:R-:W-:-:S05]  /*0270*/  F2FP.BF16.F32.PACK_AB R7, R7, R10 ;  /* 0x0000000a0707723e */ /* 0x001fca00000010ff */
[----:B------:R-:W-:Y:S01]  /*0280*/  STG.E.128 desc[UR4][R12.64], R4 ;  /* 0x000000040c007986 */ /* 0x000fe2000c101d04 */
[----:B------:R-:W-:Y:S05]  /*0290*/  EXIT ;  /* 0x000000000000794d */ /* 0x000fea0003800000 */
.L_x_586:
        /* <DEDUP_REMOVED lines=116> */
.L_x_589:
[----:B------:R-:W-:-:S13]  /*09e0*/  ISETP.GE.AND P0, PT, R24, R5, PT ;  /* 0x000000051800720c */ /* 0x000fda0003f06270 */
[----:B------:R-:W-:Y:S05]  /*09f0*/  @P0 BRA `(.L_x_591) ;  /* 0x0000000000300947 */ /* 0x000fea0003800000 */
[----:B0-----:R-:W0:Y:S01]  /*0a00*/  LDC.64 R6, c[0x0][0x218] ;  /* 0x00008600ff067b82 */ /* 0x001e220000000a00 */
[----:B------:R-:W-:Y:S01]  /*0a10*/  IMAD.IADD R13, R3, 0x1, R24 ;  /* 0x00000001030d7824 */ /* 0x000fe200078e0218 */
[----:B------:R-:W-:-:S03]  /*0a20*/  IADD3 R24, R24, 0x80, RZ ;  /* 0x0000008018187810 */ /* 0x000fc60007ffe0ff */
[----:B0-----:R-:W-:-:S05]  /*0a30*/  IMAD.WIDE.U32 R6, R13, 0x2, R6 ;  /* 0x000000020d067825 */ /* 0x001fca00078e0006 */
[----:B------:R1:W-:Y:S02]  /*0a40*/  STG.E.U16 desc[UR4][R6.64], R8 ;  /* 0x0000000806007986 */ /* 0x0003e4000c101504 */
.L_x_590:
[----:B------:R-:W-:-:S13]  /*0a50*/  ISETP.GE.AND P0, PT, R24, R5, PT ;  /* 0x000000051800720c */ /* 0x000fda0003f06270 */
[----:B------:R-:W-:Y:S05]  /*0a60*/  @P0 BRA `(.L_x_592) ;  /* 0x0000000000340947 */ /* 0x000fea0003800000 */
[----:B01----:R-:W0:Y:S01]  /*0a70*/  LDC.64 R6, c[0x0][0x218] ;  /* 0x00008600ff067b82 */ /* 0x003e220000000a00 */
[----:B------:R-:W-:Y:S02]  /*0a80*/  IMAD.IADD R13, R3, 0x1, R24 ;  /* 0x00000001030d7824 */ /* 0x000fe400078e0218 */
[----:B------:R-:W-:Y:S02]  /*0a90*/  VIADD R24, R24, 0x80 ;  /* 0x0000008018187836 */ /* 0x000fe40000000000 */
[----:B0-----:R-:W-:-:S05]  /*0aa0*/  IMAD.WIDE.U32 R6, R13, 0x2, R6 ;  /* 0x000000020d067825 */ /* 0x001fca00078e0006 */
[----:B------:R1:W-:Y:S02]  /*0ab0*/  STG.E.U16 desc[UR4][R6.64], R9 ;  /* 0x0000000906007986 */ /* 0x0003e4000c101504 */
.L_x_591:
        /* <DEDUP_REMOVED lines=8> */
.L_x_592:
[----:B------:R-:W-:Y:S05]  /*0b40*/  BSYNC B1 ;  /* 0x0000000000017941 */ /* 0x000fea0003800000 */
.L_x_588:
[----:B------:R-:W-:-:S13]  /*0b50*/  ISETP.GE.AND P0, PT, R24, R5, PT ;  /* 0x000000051800720c */ /* 0x000fda0003f06270 */
[----:B012---:R-:W0:Y:S01]  /*0b60*/  @!P0 LDC.64 R6, c[0x0][0x218] ;  /* 0x00008600ff068b82 */ /* 0x007e220000000a00 */
[----:B------:R-:W-:Y:S01]  /*0b70*/  @!P0 IMAD.IADD R9, R3, 0x1, R24 ;  /* 0x0000000103098824 */ /* 0x000fe200078e0218 */
[----:B------:R-:W-:-:S03]  /*0b80*/  @!P0 IADD3 R24, R24, 0x80, RZ ;  /* 0x0000008018188810 */ /* 0x000fc60007ffe0ff */
[----:B0-----:R-:W-:-:S05]  /*0b90*/  @!P0 IMAD.WIDE.U32 R6, R9, 0x2, R6 ;  /* 0x0000000209068825 */ /* 0x001fca00078e0006 */
[----:B------:R2:W-:Y:S02]  /*0ba0*/  @!P0 STG.E.U16 desc[UR4][R6.64], R11 ;  /* 0x0000000b06008986 */ /* 0x0005e4000c101504 */
.L_x_593:
[----:B------:R-:W-:Y:S05]  /*0bb0*/  BSYNC B0 ;  /* 0x0000000000007941 */ /* 0x000fea0003800000 */
.L_x_587:
        /* <DEDUP_REMOVED lines=8> */
.L_x_594:
        /* <DEDUP_REMOVED lines=12> */
.L_x_7187:


//--------------------- .text._ZN2at6native18elementwise_kernelILi128ELi4EZNS0_15gpu_kernel_implIZZZNS0_16tanh_kernel_cudaERNS_18TensorIteratorBaseEENKUlvE0_clEvENKUlvE1_clEvEUlN3c104HalfEE_EEvS4_RKT_EUliE_EEviT1_ --------------------------
	.section	.text._ZN2at6native18elementwise_kernelILi128ELi4EZNS0_15gpu_kernel_implIZZZNS0_16tanh_kernel_cudaERNS_18TensorIteratorBaseEENKUlvE0_clEvENKUlvE1_clEvEUlN3c104HalfEE_EEvS4_RKT_EUliE_EEviT1_,"ax",@progbits
	.align	128
        .global         _ZN2at6native18elementwise_kernelILi128ELi4EZNS0_15gpu_kernel_implIZZZNS0_16tanh_kernel_cudaERNS_18TensorIteratorBaseEENKUlvE0_clEvENKUlvE1_clEvEUlN3c104HalfEE_EEvS4_RKT_EUliE_EEviT1_
        .type           _ZN2at6native18elementwise_kernelILi128ELi4EZNS0_15gpu_kernel_implIZZZNS0_16tanh_kernel_cudaERNS_18TensorIteratorBaseEENKUlvE0_clEvENKUlvE1_clEvEUlN3c104HalfEE_EEvS4_RKT_EUliE_EEviT1_,@function
        .size           _ZN2at6native18elementwise_kernelILi128ELi4EZNS0_15gpu_kernel_implIZZZNS0_16tanh_kernel_cudaERNS_18TensorIteratorBaseEENKUlvE0_clEvENKUlvE1_clEvEUlN3c104HalfEE_EEvS4_RKT_EUliE_EEviT1_,(.L_x_7188 - _ZN2at6native18elementwise_kernelILi128ELi4EZNS0_15gpu_kernel_implIZZZNS0_16tanh_kernel_cudaERNS_18TensorIteratorBaseEENKUlvE0_clEvENKUlvE1_clEvEUlN3c104HalfEE_EEvS4_RKT_EUliE_EEviT1_)
        .other          _ZN2at6native18elementwise_kernelILi128ELi4EZNS0_15gpu_kernel_implIZZZNS0_16tanh_kernel_cudaERNS_18TensorIteratorBaseEENKUlvE0_clEvENKUlvE1_clEvEUlN3c104HalfEE_EEvS4_RKT_EUliE_EEviT1_,@"STO_CUDA_ENTRY STV_DEFAULT"
_ZN2at6native18elementwise_kernelILi128ELi4EZNS0_15gpu_kernel_implIZZZNS0_16tanh_kernel_cudaERNS_18TensorIteratorBaseEENKUlvE0_clEvENKUlvE1_clEvEUlN3c104HalfEE_EEvS4_RKT_EUliE_EEviT1_:
.text._ZN2at6native18elementwise_kernelILi128ELi4EZNS0_15gpu_kernel_implIZZZNS0_16tanh_kernel_cudaERNS_18TensorIteratorBaseEENKUlvE0_clEvENKUlvE1_clEvEUlN3c104HalfEE_EEvS4_RKT_EUliE_EEviT1_:
        /* <DEDUP_REMOVED lines=313> */
.L_x_597:
        /* <DEDUP_REMOVED lines=20> */
[----:B0-----:R-:W-:Y:S01]  /*14d0*/  F2FP.F16.F32.PACK_AB R0, RZ, R0 ;  /* 0x00000000ff00723e */ /* 0x001fe200000000ff */
[----:B------:R-:W-:Y:S06]  /*14e0*/  BRA `(.L_x_603) ;  /* 0x0000000c00987947 */ /* 0x000fec0003800000 */
.L_x_601:
[----:B------:R-:W2:Y:S02]  /*14f0*/  LDG.E.U8 R2, desc[UR36][R2.64] ;  /* 0x0000002402027981 */ /* 0x000ea4000c1e1100 */
[----:B--2---:R-:W-:-:S04]  /*1500*/  I2FP.F32.U32 R0, R2 ;  /* 0x0000000200007245 */ /* 0x004fc80000201000 */
[----:B------:R-:W-:Y:S01]  /*1510*/  F2FP.F16.F32.PACK_AB R0, RZ, R0 ;  /* 0x00000000ff00723e */ /* 0x000fe200000000ff */
[----:B------:R-:W-:Y:S06]  /*1520*/  BRA `(.L_x_603) ;  /* 0x0000000c00887947 */ /* 0x000fec0003800000 */
.L_x_600:
        /* <DEDUP_REMOVED lines=8> */
[----:B0-----:R-:W-:Y:S01]  /*15b0*/  F2FP.F16.F32.PACK_AB R0, RZ, R0 ;  /* 0x00000000ff00723e */ /* 0x001fe200000000ff */
[----:B------:R-:W-:Y:S06]  /*15c0*/  BRA `(.L_x_603) ;  /* 0x0000000c00607947 */ /* 0x000fec0003800000 */
.L_x_605:
[----:B------:R-:W2:Y:S02]  /*15d0*/  LDG.E R2, desc[UR36][R2.64] ;  /* 0x0000002402027981 */ /* 0x000ea4000c1e1900 */
[----:B--2---:R-:W-:-:S04]  /*15e0*/  I2FP.F32.S32 R0, R2 ;  /* 0x0000000200007245 */ /* 0x004fc80000201400 */
[----:B------:R-:W-:Y:S01]  /*15f0*/  F2FP.F16.F32.PACK_AB R0, RZ, R0 ;  /* 0x00000000ff00723e */ /* 0x000fe200000000ff */
[----:B------:R-:W-:Y:S06]  /*1600*/  BRA `(.L_x_603) ;  /* 0x0000000c00507947 */ /* 0x000fec0003800000 */
.L_x_604:
[----:B------:R-:W2:Y:S02]  /*1610*/  LDG.E.U16 R2, desc[UR36][R2.64] ;  /* 0x0000002402027981 */ /* 0x000ea4000c1e1500 */
[----:B--2---:R-:W0:Y:S02]  /*1620*/  I2F.S16 R0, R2 ;  /* 0x0000000200007306 */ /* 0x004e240000101400 */
[----:B0-----:R-:W-:Y:S01]  /*1630*/  F2FP.F16.F32.PACK_AB R0, RZ, R0 ;  /* 0x00000000ff00723e */ /* 0x001fe200000000ff */
[----:B------:R-:W-:Y:S06]  /*1640*/  BRA `(.L_x_603) ;  /* 0x0000000c00407947 */ /* 0x000fec0003800000 */
.L_x_599:
[----:B------:R-:W-:-:S13]  /*1650*/  ISETP.GT.AND P0, PT, R4, 0x6, PT ;  /* 0x000000060400780c */ /* 0x000fda0003f04270 */
[----:B------:R-:W-:Y:S05]  /*1660*/  @P0 BRA `(.L_x_606) ;  /* 0x0000000000240947 */ /* 0x000fea0003800000 */
[----:B------:R-:W-:-:S13]  /*1670*/  ISETP.NE.AND P0, PT, R4, 0x5, PT ;  /* 0x000000050400780c */ /* 0x000fda0003f05270 */
[----:B------:R-:W-:Y:S05]  /*1680*/  @!P0 BRA `(.L_x_607) ;  /* 0x0000000000148947 */ /* 0x000fea0003800000 */
[----:B------:R-:W-:-:S13]  /*1690*/  ISETP.NE.AND P0, PT, R4, 0x6, PT ;  /* 0x000000060400780c */ /* 0x000fda0003f05270 */
[----:B------:R-:W-:Y:S05]  /*16a0*/  @P0 BRA `(.L_x_602) ;  /* 0x0000000800c40947 */ /* 0x000fea0003800000 */
[----:B------:R-:W2:Y:S02]  /*16b0*/  LDG.E R2, desc[UR36][R2.64] ;  /* 0x0000002402027981 */ /* 0x000ea4000c1e1900 */
[----:B--2---:R-:W-:Y:S01]  /*16c0*/  F2FP.F16.F32.PACK_AB R0, RZ, R2 ;  /* 0x00000002ff00723e */ /* 0x004fe200000000ff */
[----:B------:R-:W-:Y:S06]  /*16d0*/  BRA `(.L_x_603) ;  /* 0x0000000c001c7947 */ /* 0x000fec0003800000 */
.L_x_607:
[----:B------:R0:W5:Y:S01]  /*16e0*/  LDG.E.U16 R0, desc[UR36][R2.64] ;  /* 0x0000002402007981 */ /* 0x000162000c1e1500 */
[----:B------:R-:W-:Y:S05]  /*16f0*/  BRA `(.L_x_603) ;  /* 0x0000000c00147947 */ /* 0x000fea0003800000 */
.L_x_606:
[----:B------:R-:W-:-:S13]  /*1700*/  ISETP.NE.AND P0, PT, R4, 0x7, PT ;  /* 0x000000070400780c */ /* 0x000fda0003f05270 */
[----:B------:R-:W-:Y:S05]  /*1710*/  @!P0 BRA `(.L_x_608) ;  /* 0x0000000000248947 */ /* 0x000fea0003800000 */
[----:B------:R-:W-:-:S13]  /*1720*/  ISETP.NE.AND P0, PT, R4, 0x8, PT ;  /* 0x000000080400780c */ /* 0x000fda0003f05270 */
[----:B------:R-:W-:Y:S05]  /*1730*/  @!P0 BRA `(.L_x_609) ;  /* 0x0000000000148947 */ /* 0x000fea0003800000 */
[----:B------:R-:W-:-:S13]  /*1740*/  ISETP.NE.AND P0, PT, R4, 0x9, PT ;  /* 0x000000090400780c */ /* 0x000fda0003f05270 */
[----:B------:R-:W-:Y:S05]  /*1750*/  @P0 BRA `(.L_x_602) ;  /* 0x0000000800980947 */ /* 0x000fea0003800000 */
[----:B------:R-:W2:Y:S02]  /*1760*/  LDG.E R2, desc[UR36][R2.64] ;  /* 0x0000002402027981 */ /* 0x000ea4000c1e1900 */
[----:B--2---:R-:W-:Y:S01]  /*1770*/  F2FP.F16.F32.PACK_AB R0, RZ, R2 ;  /* 0x00000002ff00723e */ /* 0x004fe200000000ff */
[----:B------:R-:W-:Y:S06]  /*1780*/  BRA `(.L_x_603) ;  /* 0x0000000800f07947 */ /* 0x000fec0003800000 */
.L_x_609:
[----:B------:R1:W5:Y:S01]  /*1790*/  LDG.E.U16 R0, desc[UR36][R2.64] ;  /* 0x0000002402007981 */ /* 0x000362000c1e1500 */
[----:B------:R-:W-:Y:S05]  /*17a0*/  BRA `(.L_x_603) ;  /* 0x0000000800e87947 */ /* 0x000fea0003800000 */
.L_x_608:
[----:B------:R-:W2:Y:S01]  /*17b0*/  LDG.E.64 R2, desc[UR36][R2.64] ;  /* 0x0000002402027981 */ /* 0x000ea2000c1e1b00 */
[----:B------:R-:W-:Y:S01]  /*17c0*/  UMOV UR4, 0xf0000000 ;  /* 0xf000000000047882 */ /* 0x000fe20000000000 */
[----:B------:R-:W-:Y:S01]  /*17d0*/  UMOV UR5, 0x380fffff ;  /* 0x380fffff00057882 */ /* 0x000fe20000000000 */
[----:B--2---:R-:W0:Y:S01]  /*17e0*/  F2F.F32.F64 R0, R2 ;  /* 0x0000000200007310 */ /* 0x004e220000301000 */
[----:B------:R-:W-:-:S14]  /*17f0*/  DSETP.GEU.AND P0, PT, |R2|, UR4, PT ;  /* 0x0000000402007e2a */ /* 0x000fdc000bf0e200 */
[----:B0-----:R-:W-:-:S05]  /*1800*/  @!P0 FMUL R0, R0, 1.175494350822287508e-38 ;  /* 0x0080000000008820 */ /* 0x001fca0000400000 */
[----:B------:R-:W-:Y:S01]  /*1810*/  F2FP.F16.F32.PACK_AB R0, RZ, R0 ;  /* 0x00000000ff00723e */ /* 0x000fe200000000ff */
[----:B------:R-:W-:Y:S06]  /*1820*/  BRA `(.L_x_603) ;  /* 0x0000000800c87947 */ /* 0x000fec0003800000 */
.L_x_598:
        /* <DEDUP_REMOVED lines=11> */
[----:B------:R-:W-:Y:S01]  /*18e0*/  F2FP.F16.F32.PACK_AB R0, RZ, R0 ;  /* 0x00000000ff00723e */ /* 0x000fe200000000ff */
[----:B------:R-:W-:Y:S06]  /*18f0*/  BRA `(.L_x_603) ;  /* 0x0000000800947947 */ /* 0x000fec0003800000 */
.L_x_612:
        /* <DEDUP_REMOVED lines=8> */
.L_x_611:
        /* <DEDUP_REMOVED lines=25> */
[----:B------:R-:W-:-:S04]  /*1b10*/  F2FP.F16.F32.PACK_AB R5, RZ, R5 ;  /* 0x00000005ff05723e */ /* 0x000fc800000000ff */
[----:B------:R-:W-:Y:S01]  /*1b20*/  PRMT R0, R5, 0x7610, R0 ;  /* 0x0000761005007816 */ /* 0x000fe20000000000 */
[----:B------:R-:W-:Y:S06]  /*1b30*/  BRA `(.L_x_603) ;  /* 0x0000000800047947 */ /* 0x000fec0003800000 */
.L_x_614:
        /* <DEDUP_REMOVED lines=12> */
[----:B------:R-:W-:-:S04]  /*1c00*/  F2FP.F16.F32.PACK_AB R4, RZ, R4 ;  /* 0x00000004ff04723e */ /* 0x000fc800000000ff */
[----:B------:R-:W-:Y:S01]  /*1c10*/  PRMT R0, R4, 0x7610, R0 ;  /* 0x0000761004007816 */ /* 0x000fe20000000000 */
[----:B------:R-:W-:Y:S06]  /*1c20*/  BRA `(.L_x_603) ;  /* 0x0000000400c87947 */ /* 0x000fec0003800000 */
.L_x_613:
[----:B------:R-:W2:Y:S02]  /*1c30*/  LDG.E.U16 R0, desc[UR36][R2.64] ;  /* 0x0000002402007981 */ /* 0x000ea4000c1e1500 */
[----:B--2---:R-:W-:-:S05]  /*1c40*/  IMAD.U32 R0, R0, 0x10000, RZ ;  /* 0x0001000000007824 */ /* 0x004fca00078e00ff */
[----:B------:R-:W-:Y:S01]  /*1c50*/  F2FP.F16.F32.PACK_AB R0, RZ, R0 ;  /* 0x00000000ff00723e */ /* 0x000fe200000000ff */
[----:B------:R-:W-:Y:S06]  /*1c60*/  BRA `(.L_x_603) ;  /* 0x0000000400b87947 */ /* 0x000fec0003800000 */
.L_x_610:
        /* <DEDUP_REMOVED lines=10> */
[----:B------:R-:W-:Y:S01]  /*1d10*/  F2FP.F16.F32.PACK_AB R0, RZ, R0 ;  /* 0x00000000ff00723e */ /* 0x000fe200000000ff */
[----:B------:R-:W-:Y:S06]  /*1d20*/  BRA `(.L_x_603) ;  /* 0x0000000400887947 */ /* 0x000fec0003800000 */
.L_x_617:
        /* <DEDUP_REMOVED lines=21> */
.L_x_621:
[----:B------:R-:W-:Y:S05]  /*1e80*/  BSYNC B1 ;  /* 0x0000000000017941 */ /* 0x000fea0003800000 */
.L_x_620:
[----:B------:R-:W-:Y:S01]  /*1e90*/  LEA R3, R0, 0x3b800000, 0x17 ;  /* 0x3b80000000037811 */ /* 0x000fe200078eb8ff */
[----:B------:R-:W-:-:S05]  /*1ea0*/  IMAD.SHL.U32 R0, R2, 0x100000, RZ ;  /* 0x0010000002007824 */ /* 0x000fca00078e00ff */
[----:B------:R-:W-:-:S07]  /*1eb0*/  LOP3.LUT R0, R3, R0, R4, 0xfe, !PT ;  /* 0x0000000003007212 */ /* 0x000fce00078efe04 */
.L_x_619:
[----:B------:R-:W-:Y:S05]  /*1ec0*/  BSYNC B0 ;  /* 0x0000000000007941 */ /* 0x000fea0003800000 */
.L_x_618:
[----:B------:R-:W-:Y:S01]  /*1ed0*/  F2FP.F16.F32.PACK_AB R0, RZ, R0 ;  /* 0x00000000ff00723e */ /* 0x000fe200000000ff */
[----:B------:R-:W-:Y:S06]  /*1ee0*/  BRA `(.L_x_603) ;  /* 0x0000000400187947 */ /* 0x000fec0003800000 */
.L_x_616:
        /* <DEDUP_REMOVED lines=21> */
.L_x_625:
[----:B------:R-:W-:Y:S05]  /*2040*/  BSYNC B1 ;  /* 0x0000000000017941 */ /* 0x000fea0003800000 */
.L_x_624:
[----:B------:R-:W-:Y:S01]  /*2050*/  LEA R3, R0, 0x37800000, 0x17 ;  /* 0x3780000000037811 */ /* 0x000fe200078eb8ff */
[----:B------:R-:W-:-:S05]  /*2060*/  IMAD.SHL.U32 R0, R2, 0x200000, RZ ;  /* 0x0020000002007824 */ /* 0x000fca00078e00ff */
[----:B------:R-:W-:-:S07]  /*2070*/  LOP3.LUT R0, R3, R0, R4, 0xfe, !PT ;  /* 0x0000000003007212 */ /* 0x000fce00078efe04 */
.L_x_623:
[----:B------:R-:W-:Y:S05]  /*2080*/  BSYNC B0 ;  /* 0x0000000000007941 */ /* 0x000fea0003800000 */
.L_x_622:
[----:B------:R-:W-:Y:S01]  /*2090*/  F2FP.F16.F32.PACK_AB R0, RZ, R0 ;  /* 0x00000000ff00723e */ /* 0x000fe200000000ff */
[----:B------:R-:W-:Y:S06]  /*20a0*/  BRA `(.L_x_603) ;  /* 0x0000000000a87947 */ /* 0x000fec0003800000 */
.L_x_615:
        /* <DEDUP_REMOVED lines=14> */
.L_x_629:
[----:B------:R-:W-:Y:S05]  /*2190*/  BSYNC B0 ;  /* 0x0000000000007941 */ /* 0x000fea0003800000 */
.L_x_628:
[----:B------:R-:W-:Y:S01]  /*21a0*/  F2FP.F16.F32.PACK_AB R0, RZ, R0 ;  /* 0x00000000ff00723e */ /* 0x000fe200000000ff */
[----:B------:R-:W-:Y:S06]  /*21b0*/  BRA `(.L_x_603) ;  /* 0x0000000000647947 */ /* 0x000fec0003800000 */
.L_x_602:
        /* <DEDUP_REMOVED lines=16> */
.L_x_630:
[----:B------:R-:W-:Y:S01]  /*22c0*/  PRMT R0, RZ, 0x7610, R0 ;  /* 0x00007610ff007816 */ /* 0x000fe20000000000 */
[----:B------:R-:W-:Y:S06]  /*22d0*/  BRA `(.L_x_603) ;  /* 0x00000000001c7947 */ /* 0x000fec0003800000 */
.L_x_627:
[----:B------:R-:W2:Y:S02]  /*22e0*/  LDG.E.64 R2, desc[UR36][R2.64] ;  /* 0x0000002402027981 */ /* 0x000ea4000c1e1b00 */
[----:B--2---:R-:W0:Y:S02]  /*22f0*/  I2F.U64 R0, R2 ;  /* 0x0000000200007312 */ /* 0x004e240000301000 */
[----:B0-----:R-:W-:Y:S01]  /*2300*/  F2FP.F16.F32.PACK_AB R0, RZ, R0 ;  /* 0x00000000ff00723e */ /* 0x001fe200000000ff */
[----:B------:R-:W-:Y:S06]  /*2310*/  BRA `(.L_x_603) ;  /* 0x00000000000c7947 */ /* 0x000fec0003800000 */
.L_x_626:
[----:B------:R-:W2:Y:S02]  /*2320*/  LDG.E R2, desc[UR36][R2.64] ;  /* 0x0000002402027981 */ /* 0x000ea4000c1e1900 */
[----:B--2---:R-:W-:-:S04]  /*2330*/  I2FP.F32.U32 R0, R2 ;  /* 0x0000000200007245 */ /* 0x004fc80000201000 */
[----:B------:R-:W-:-:S07]  /*2340*/  F2FP.F16.F32.PACK_AB R0, RZ, R0 ;  /* 0x00000000ff00723e */ /* 0x000fce00000000ff */
.L_x_603:
[----:B------:R-:W0:Y:S01]  /*2350*/  LDC.U8 R4, c[0x0][0x421] ;  /* 0x00010840ff047b82 */ /* 0x000e220000000000 */
[----:B-----5:R-:W-:-:S06]  /*2360*/  HADD2.F32 R0, -RZ, R0.H0_H0 ;  /* 0x20000000ff007230 */ /* 0x020fcc0000004100 */
[----:B------:R-:W2:Y:S01]  /*2370*/  MUFU.TANH R0, R0 ;  /* 0x0000000000007308 */ /* 0x000ea20000002400 */
[----:B01----:R-:W-:Y:S02]  /*2380*/  PRMT R2, R4, 0x9910, RZ ;  /* 0x0000991004027816 */ /* 0x003fe400000000ff */
[----:B--2---:R-:W-:Y:S02]  /*2390*/  F2FP.F16.F32.PACK_AB R3, RZ, R0 ;  /* 0x00000000ff03723e */ /* 0x004fe400000000ff */
        /* <DEDUP_REMOVED lines=10> */
[----:B------:R-:W-:-:S04]  /*2440*/  HADD2.F32 R0, -RZ, R3.H0_H0 ;  /* 0x20000003ff007230 */ /* 0x000fc80000004100 */
[----:B------:R-:W0:Y:S02]  /*2450*/  F2I.FTZ.TRUNC.NTZ R3, R0 ;  /* 0x0000000000037305 */ /* 0x000e24000021f100 */
[----:B0-----:R4:W-:Y:S01]  /*2460*/  STG.E.U8 desc[UR36][R16.64], R3 ;  /* 0x0000000310007986 */ /* 0x0019e2000c101124 */
[----:B------:R-:W-:Y:S05]  /*2470*/  BRA `(.L_x_636) ;  /* 0x0000000c00947947 */ /* 0x000fea0003800000 */
.L_x_634:
[----:B------:R-:W-:-:S06]  /*2480*/  HADD2.F32 R3, -RZ, R3.H0_H0 ;  /* 0x20000003ff037230 */ /* 0x000fcc0000004100 */
[----:B------:R-:W0:Y:S02]  /*2490*/  F2I.S64.TRUNC R2, R3 ;  /* 0x0000000300027311 */ /* 0x000e24000020d900 */
[----:B0-----:R3:W-:Y:S01]  /*24a0*/  STG.E.U8 desc[UR36][R16.64], R2 ;  /* 0x0000000210007986 */ /* 0x0017e2000c101124 */
[----:B------:R-:W-:Y:S05]  /*24b0*/  BRA `(.L_x_636) ;  /* 0x0000000c00847947 */ /* 0x000fea0003800000 */
.L_x_633:
[----:B------:R-:W-:-:S13]  /*24c0*/  ISETP.NE.AND P0, PT, R2, 0x2, PT ;  /* 0x000000020200780c */ /* 0x000fda0003f05270 */
[----:B------:R-:W-:Y:S05]  /*24d0*/  @!P0 BRA `(.L_x_637) ;  /* 0x0000000000308947 */ /* 0x000fea0003800000 */
[----:B------:R-:W-:-:S13]  /*24e0*/  ISETP.NE.AND P0, PT, R2, 0x3, PT ;  /* 0x000000030200780c */ /* 0x000fda0003f05270 */
[----:B------:R-:W-:Y:S05]  /*24f0*/  @!P0 BRA `(.L_x_638) ;  /* 0x0000000000188947 */ /* 0x000fea0003800000 */
[----:B------:R-:W-:-:S13]  /*2500*/  ISETP.NE.AND P0, PT, R2, 0x4, PT ;  /* 0x000000040200780c */ /* 0x000fda0003f05270 */
[----:B------:R-:W-:Y:S05]  /*2510*/  @P0 BRA `(.L_x_635) ;  /* 0x0000000c000c0947 */ /* 0x000fea0003800000 */
[----:B------:R-:W-:-:S06]  /*2520*/  HADD2.F32 R3, -RZ, R3.H0_H0 ;  /* 0x20000003ff037230 */ /* 0x000fcc0000004100 */
[----:B------:R-:W0:Y:S02]  /*2530*/  F2I.S64.TRUNC R2, R3 ;  /* 0x0000000300027311 */ /* 0x000e24000020d900 */
[----:B0-----:R0:W-:Y:S01]  /*2540*/  STG.E.64 desc[UR36][R16.64], R2 ;  /* 0x0000000210007986 */ /* 0x0011e2000c101b24 */
[----:B------:R-:W-:Y:S05]  /*2550*/  BRA `(.L_x_636) ;  /* 0x0000000c005c7947 */ /* 0x000fea0003800000 */
.L_x_638:
[----:B------:R-:W-:-:S06]  /*2560*/  HADD2.F32 R3, -RZ, R3.H0_H0 ;  /* 0x20000003ff037230 */ /* 0x000fcc0000004100 */
[----:B------:R-:W0:Y:S02]  /*2570*/  F2I.FTZ.TRUNC.NTZ R3, R3 ;  /* 0x0000000300037305 */ /* 0x000e24000021f100 */
[----:B0-----:R1:W-:Y:S01]  /*2580*/  STG.E desc[UR36][R16.64], R3 ;  /* 0x0000000310007986 */ /* 0x0013e2000c101924 */
[----:B------:R-:W-:Y:S05]  /*2590*/  BRA `(.L_x_636) ;  /* 0x0000000c004c7947 */ /* 0x000fea0003800000 */
.L_x_637:
[----:B------:R-:W-:-:S06]  /*25a0*/  HADD2.F32 R3, -RZ, R3.H0_H0 ;  /* 0x20000003ff037230 */ /* 0x000fcc0000004100 */
[----:B------:R-:W0:Y:S02]  /*25b0*/  F2I.FTZ.TRUNC.NTZ R3, R3 ;  /* 0x0000000300037305 */ /* 0x000e24000021f100 */
[----:B0-----:R2:W-:Y:S01]  /*25c0*/  STG.E.U16 desc[UR36][R16.64], R3 ;  /* 0x0000000310007986 */ /* 0x0015e2000c101524 */
[----:B------:R-:W-:Y:S05]  /*25d0*/  BRA `(.L_x_636) ;  /* 0x0000000c003c7947 */ /* 0x000fea0003800000 */
.L_x_632:
[----:B------:R-:W-:-:S13]  /*25e0*/  ISETP.GT.AND P0, PT, R2, 0x6, PT ;  /* 0x000000060200780c */ /* 0x000fda0003f04270 */
[----:B------:R-:W-:Y:S05]  /*25f0*/  @P0 BRA `(.L_x_639) ;  /* 0x0000000000240947 */ /* 0x000fea0003800000 */
[----:B------:R-:W-:-:S13]  /*2600*/  ISETP.NE.AND P0, PT, R2, 0x5, PT ;  /* 0x000000050200780c */ /* 0x000fda0003f05270 */
[----:B------:R-:W-:Y:S05]  /*2610*/  @!P0 BRA `(.L_x_640) ;  /* 0x0000000000148947 */ /* 0x000fea0003800000 */
[----:B------:R-:W-:-:S13]  /*2620*/  ISETP.NE.AND P0, PT, R2, 0x6, PT ;  /* 0x000000060200780c */ /* 0x000fda0003f05270 */
[----:B------:R-:W-:Y:S05]  /*2630*/  @P0 BRA `(.L_x_635) ;  /* 0x0000000800c40947 */ /* 0x000fea0003800000 */
[----:B------:R-:W-:-:S05]  /*2640*/  HADD2.F32 R3, -RZ, R3.H0_H0 ;  /* 0x20000003ff037230 */ /* 0x000fca0000004100 */
[----:B------:R0:W-:Y:S01]  /*2650*/  STG.E desc[UR36][R16.64], R3 ;  /* 0x0000000310007986 */ /* 0x0001e2000c101924 */
[----:B------:R-:W-:Y:S05]  /*2660*/  BRA `(.L_x_636) ;  /* 0x0000000c00187947 */ /* 0x000fea0003800000 */
.L_x_640:
[----:B------:R0:W-:Y:S01]  /*2670*/  STG.E.U16 desc[UR36][R16.64], R3 ;  /* 0x0000000310007986 */ /* 0x0001e2000c101524 */
[----:B------:R-:W-:Y:S05]  /*2680*/  BRA `(.L_x_636) ;  /* 0x0000000c00107947 */ /* 0x000fea0003800000 */
.L_x_639:
[----:B------:R-:W-:-:S13]  /*2690*/  ISETP.NE.AND P0, PT, R2, 0x7, PT ;  /* 0x000000070200780c */ /* 0x000fda0003f05270 */
[----:B------:R-:W-:Y:S05]  /*26a0*/  @!P0 BRA `(.L_x_641) ;  /* 0x0000000000348947 */ /* 0x000fea0003800000 */
[----:B------:R-:W-:-:S13]  /*26b0*/  ISETP.NE.AND P0, PT, R2, 0x8, PT ;  /* 0x000000080200780c */ /* 0x000fda0003f05270 */
[----:B------:R-:W-:Y:S05]  /*26c0*/  @!P0 BRA `(.L_x_642) ;  /* 0x0000000000188947 */ /* 0x000fea0003800000 */
[----:B------:R-:W-:-:S13]  /*26d0*/  ISETP.NE.AND P0, PT, R2, 0x9, PT ;  /* 0x000000090200780c */ /* 0x000fda0003f05270 */
[----:B------:R-:W-:Y:S05]  /*26e0*/  @P0 BRA `(.L_x_635) ;  /* 0x0000000800980947 */ /* 0x000fea0003800000 */
[----:B------:R-:W-:Y:S02]  /*26f0*/  HADD2.F32 R2, -RZ, R3.H0_H0 ;  /* 0x20000003ff027230 */ /* 0x000fe40000004100 */
[----:B------:R-:W-:-:S05]  /*2700*/  IMAD.MOV.U32 R3, RZ, RZ, RZ ;  /* 0x000000ffff037224 */ /* 0x000fca00078e00ff */
[----:B------:R0:W-:Y:S01]  /*2710*/  STG.E.64 desc[UR36][R16.64], R2 ;  /* 0x0000000210007986 */ /* 0x0001e2000c101b24 */
[----:B------:R-:W-:Y:S05]  /*2720*/  BRA `(.L_x_636) ;  /* 0x0000000800e87947 */ /* 0x000fea0003800000 */
.L_x_642:
[----:B------:R-:W-:-:S05]  /*2730*/  HADD2.F32 R0, -RZ, R3.H0_H0 ;  /* 0x20000003ff007230 */ /* 0x000fca0000004100 */
[----:B------:R-:W-:-:S04]  /*2740*/  F2FP.F16.F32.PACK_AB R0, RZ, R0 ;  /* 0x00000000ff00723e */ /* 0x000fc800000000ff */
[----:B------:R-:W-:-:S05]  /*2750*/  PRMT R0, R0, 0x5410, RZ ;  /* 0x0000541000007816 */ /* 0x000fca00000000ff */
[----:B------:R0:W-:Y:S01]  /*2760*/  STG.E desc[UR36][R16.64], R0 ;  /* 0x0000000010007986 */ /* 0x0001e2000c101924 */
[----:B------:R-:W-:Y:S05]  /*2770*/  BRA `(.L_x_636) ;  /* 0x0000000800d47947 */ /* 0x000fea0003800000 */
.L_x_641:
[----:B------:R-:W-:-:S05]  /*2780*/  HADD2.F32 R2, -RZ, R3.H0_H0 ;  /* 0x20000003ff027230 */ /* 0x000fca0000004100 */
[----:B------:R-:W-:-:S06]  /*2790*/  FMUL.FTZ R2, R2, 1 ;  /* 0x3f80000002027820 */ /* 0x000fcc0000410000 */
[----:B------:R-:W0:Y:S02]  /*27a0*/  F2F.F64.F32 R2, R2 ;  /* 0x0000000200027310 */ /* 0x000e240000201800 */
[----:B0-----:R0:W-:Y:S01]  /*27b0*/  STG.E.64 desc[UR36][R16.64], R2 ;  /* 0x0000000210007986 */ /* 0x0011e2000c101b24 */
[----:B------:R-:W-:Y:S05]  /*27c0*/  BRA `(.L_x_636) ;  /* 0x0000000800c07947 */ /* 0x000fea0003800000 */
.L_x_631:
        /* <DEDUP_REMOVED lines=8> */
[----:B------:R-:W-:-:S05]  /*2850*/  HADD2.F32 R3, -RZ, R3.H0_H0 ;  /* 0x20000003ff037230 */ /* 0x000fca0000004100 */
[----:B------:R-:W-:-:S04]  /*2860*/  FSETP.NEU.FTZ.AND P0, PT, R3, RZ, PT ;  /* 0x000000ff0300720b */ /* 0x000fc80003f1d000 */
[----:B------:R-:W-:-:S05]  /*2870*/  SEL R3, RZ, 0x1, !P0 ;  /* 0x00000001ff037807 */ /* 0x000fca0004000000 */
[----:B------:R0:W-:Y:S01]  /*2880*/  STG.E.U8 desc[UR36][R16.64], R3 ;  /* 0x0000000310007986 */ /* 0x0001e2000c101124 */
[----:B------:R-:W-:Y:S05]  /*2890*/  BRA `(.L_x_636) ;  /* 0x00000008008c7947 */ /* 0x000fea0003800000 */
.L_x_645:
[----:B------:R-:W-:Y:S01]  /*28a0*/  HADD2.F32 R3, -RZ, R3.H0_H0 ;  /* 0x20000003ff037230 */ /* 0x000fe20000004100 */
[----:B------:R-:W-:-:S04]  /*28b0*/  CS2R R6, SRZ ;  /* 0x0000000000067805 */ /* 0x000fc8000001ff00 */
[----:B------:R-:W-:-:S04]  /*28c0*/  FMUL.FTZ R3, R3, 1 ;  /* 0x3f80000003037820 */ /* 0x000fc80000410000 */
[----:B------:R-:W0:Y:S02]  /*28d0*/  F2F.F64.F32 R4, R3 ;  /* 0x0000000300047310 */ /* 0x000e240000201800 */
[----:B0-----:R0:W-:Y:S01]  /*28e0*/  STG.E.128 desc[UR36][R16.64], R4 ;  /* 0x0000000410007986 */ /* 0x0011e2000c101d24 */
[----:B------:R-:W-:Y:S05]  /*28f0*/  BRA `(.L_x_636) ;  /* 0x0000000800747947 */ /* 0x000fea0003800000 */
.L_x_644:
[----:B------:R-:W-:-:S13]  /*2900*/  ISETP.NE.AND P0, PT, R2, 0xf, PT ;  /* 0x0000000f0200780c */ /* 0x000fda0003f05270 */
[----:B------:R-:W-:Y:S05]  /*2910*/  @!P0 BRA `(.L_x_646) ;  /* 0x0000000000b48947 */ /* 0x000fea0003800000 */
[----:B------:R-:W-:-:S13]  /*2920*/  ISETP.NE.AND P0, PT, R2, 0x17, PT ;  /* 0x000000170200780c */ /* 0x000fda0003f05270 */
[----:B------:R-:W-:Y:S05]  /*2930*/  @!P0 BRA `(.L_x_647) ;  /* 0x0000000000548947 */ /* 0x000fea0003800000 */
[----:B------:R-:W-:-:S13]  /*2940*/  ISETP.NE.AND P0, PT, R2, 0x18, PT ;  /* 0x000000180200780c */ /* 0x000fda0003f05270 */
[----:B------:R-:W-:Y:S05]  /*2950*/  @P0 BRA `(.L_x_635) ;  /* 0x0000000400fc0947 */ /* 0x000fea0003800000 */
[----:B------:R-:W-:Y:S01]  /*2960*/  HADD2.F32 R5, -RZ, R3.H0_H0 ;  /* 0x20000003ff057230 */ /* 0x000fe20000004100 */
        /* <DEDUP_REMOVED lines=14> */
.L_x_649:
[----:B------:R-:W-:Y:S05]  /*2a50*/  BSYNC B0 ;  /* 0x0000000000007941 */ /* 0x000fea0003800000 */
.L_x_648:
[----:B------:R-:W-:-:S05]  /*2a60*/  LOP3.LUT R3, R0, R3, RZ, 0xfc, !PT ;  /* 0x0000000300037212 */ /* 0x000fca00078efcff */
[----:B------:R0:W-:Y:S01]  /*2a70*/  STG.E.U8 desc[UR36][R16.64], R3 ;  /* 0x0000000310007986 */ /* 0x0001e2000c101124 */
[----:B------:R-:W-:Y:S05]  /*2a80*/  BRA `(.L_x_636) ;  /* 0x0000000800107947 */ /* 0x000fea0003800000 */
.L_x_647:
[----:B------:R-:W-:Y:S01]  /*2a90*/  HADD2.F32 R3, -RZ, R3.H0_H0 ;  /* 0x20000003ff037230 */ /* 0x000fe20000004100 */
        /* <DEDUP_REMOVED lines=12> */
.L_x_651:
[----:B------:R-:W-:Y:S01]  /*2b60*/  IMAD.MOV.U32 R0, RZ, RZ, 0x7f ;  /* 0x0000007fff007424 */ /* 0x000fe200078e00ff */
[----:B------:R-:W-:-:S04]  /*2b70*/  ISETP.GT.U32.AND P0, PT, R2, 0x7f800000, PT ;  /* 0x7f8000000200780c */ /* 0x000fc80003f04070 */
[----:B------:R-:W-:-:S09]  /*2b80*/  SEL R0, R0, 0x7c, P0 ;  /* 0x0000007c00007807 */ /* 0x000fd20000000000 */
.L_x_652:
[----:B------:R-:W-:Y:S05]  /*2b90*/  BSYNC B0 ;  /* 0x0000000000007941 */ /* 0x000fea0003800000 */
.L_x_650:
[----:B------:R-:W-:-:S04]  /*2ba0*/  LOP3.LUT R2, R3, 0x80000000, RZ, 0xc0, !PT ;  /* 0x8000000003027812 */ /* 0x000fc800078ec0ff */
[----:B------:R-:W-:-:S04]  /*2bb0*/  SHF.R.U32.HI R3, RZ, 0x18, R2 ;  /* 0x00000018ff037819 */ /* 0x000fc80000011602 */
[----:B------:R-:W-:-:S05]  /*2bc0*/  LOP3.LUT R3, R0, R3, RZ, 0xfc, !PT ;  /* 0x0000000300037212 */ /* 0x000fca00078efcff */
[----:B------:R0:W-:Y:S01]  /*2bd0*/  STG.E.U8 desc[UR36][R16.64], R3 ;  /* 0x0000000310007986 */ /* 0x0001e2000c101124 */
[----:B------:R-:W-:Y:S05]  /*2be0*/  BRA `(.L_x_636) ;  /* 0x0000000400b87947 */ /* 0x000fea0003800000 */
.L_x_646:
[----:B------:R-:W-:-:S05]  /*2bf0*/  HADD2.F32 R0, -RZ, R3.H0_H0 ;  /* 0x20000003ff007230 */ /* 0x000fca0000004100 */
[----:B------:R-:W-:-:S05]  /*2c00*/  F2FP.BF16.F32.PACK_AB R0, RZ, R0 ;  /* 0x00000000ff00723e */ /* 0x000fca00000010ff */
[----:B------:R0:W-:Y:S01]  /*2c10*/  STG.E.U16 desc[UR36][R16.64], R0 ;  /* 0x0000000010007986 */ /* 0x0001e2000c101524 */
[----:B------:R-:W-:Y:S05]  /*2c20*/  BRA `(.L_x_636) ;  /* 0x0000000400a87947 */ /* 0x000fea0003800000 */
.L_x_643:
        /* <DEDUP_REMOVED lines=8> */
[----:B------:R-:W-:-:S06]  /*2cb0*/  HADD2.F32 R3, -RZ, R3.H0_H0 ;  /* 0x20000003ff037230 */ /* 0x000fcc0000004100 */
[----:B------:R-:W0:Y:S02]  /*2cc0*/  F2I.FTZ.U32.TRUNC.NTZ R3, R3 ;  /* 0x0000000300037305 */ /* 0x000e24000021f000 */
[----:B0-----:R0:W-:Y:S01]  /*2cd0*/  STG.E.U16 desc[UR36][R16.64], R3 ;  /* 0x0000000310007986 */ /* 0x0011e2000c101524 */
[----:B------:R-:W-:Y:S05]  /*2ce0*/  BRA `(.L_x_636) ;  /* 0x0000000400787947 */ /* 0x000fea0003800000 */
.L_x_655:
[----:B------:R-:W-:Y:S01]  /*2cf0*/  HADD2.F32 R3, -RZ, R3.H0_H0 ;  /* 0x20000003ff037230 */ /* 0x000fe20000004100 */
        /* <DEDUP_REMOVED lines=16> */
.L_x_658:
[----:B------:R-:W-:-:S04]  /*2e00*/  LOP3.LUT R2, R3, 0x80000000, RZ, 0xc0, !PT ;  /* 0x8000000003027812 */ /* 0x000fc800078ec0ff */
[----:B------:R-:W-:-:S04]  /*2e10*/  SHF.R.U32.HI R3, RZ, 0x18, R2 ;  /* 0x00000018ff037819 */ /* 0x000fc80000011602 */
[----:B------:R-:W-:-:S04]  /*2e20*/  LOP3.LUT R0, R0, R3, RZ, 0xfc, !PT ;  /* 0x0000000300007212 */ /* 0x000fc800078efcff */
[----:B------:R-:W-:-:S07]  /*2e30*/  PRMT R8, R0, 0x7610, R8 ;  /* 0x0000761000087816 */ /* 0x000fce0000000008 */
.L_x_657:
[----:B------:R-:W-:Y:S05]  /*2e40*/  BSYNC B0 ;  /* 0x0000000000007941 */ /* 0x000fea0003800000 */
.L_x_656:
[----:B------:R0:W-:Y:S01]  /*2e50*/  STG.E.U8 desc[UR36][R16.64], R8 ;  /* 0x0000000810007986 */ /* 0x0001e2000c101124 */
[----:B------:R-:W-:Y:S05]  /*2e60*/  BRA `(.L_x_636) ;  /* 0x0000000400187947 */ /* 0x000fea0003800000 */
.L_x_654:
        /* <DEDUP_REMOVED lines=17> */
.L_x_661:
[----:B------:R-:W-:-:S04]  /*2f80*/  LOP3.LUT R2, R3, 0x80000000, RZ, 0xc0, !PT ;  /* 0x8000000003027812 */ /* 0x000fc800078ec0ff */
[----:B------:R-:W-:-:S04]  /*2f90*/  SHF.R.U32.HI R3, RZ, 0x18, R2 ;  /* 0x00000018ff037819 */ /* 0x000fc80000011602 */
[----:B------:R-:W-:-:S04]  /*2fa0*/  LOP3.LUT R0, R0, R3, RZ, 0xfc, !PT ;  /* 0x0000000300007212 */ /* 0x000fc800078efcff */
[----:B------:R-:W-:-:S07]  /*2fb0*/  PRMT R8, R0, 0x7610, R8 ;  /* 0x0000761000087816 */ /* 0x000fce0000000008 */
.L_x_660:
[----:B------:R-:W-:Y:S05]  /*2fc0*/  BSYNC B0 ;  /* 0x0000000000007941 */ /* 0x000fea0003800000 */
.L_x_659:
[----:B------:R0:W-:Y:S01]  /*2fd0*/  STG.E.U8 desc[UR36][R16.64], R8 ;  /* 0x0000000810007986 */ /* 0x0001e2000c101124 */
[----:B------:R-:W-:Y:S05]  /*2fe0*/  BRA `(.L_x_636) ;  /* 0x0000000000b87947 */ /* 0x000fea0003800000 */
.L_x_653:
[----:B------:R-:W-:-:S13]  /*2ff0*/  ISETP.NE.AND P0, PT, R2, 0x1c, PT ;  /* 0x0000001c0200780c */ /* 0x000fda0003f05270 */
[----:B------:R-:W-:Y:S05]  /*3000*/  @!P0 BRA `(.L_x_662) ;  /* 0x0000000000a48947 */ /* 0x000fea0003800000 */
[----:B------:R-:W-:-:S13]  /*3010*/  ISETP.NE.AND P0, PT, R2, 0x1d, PT ;  /* 0x0000001d0200780c */ /* 0x000fda0003f05270 */
[----:B------:R-:W-:Y:S05]  /*3020*/  @!P0 BRA `(.L_x_663) ;  /* 0x00000000008c8947 */ /* 0x000fea0003800000 */
[----:B------:R-:W-:-:S13]  /*3030*/  ISETP.NE.AND P0, PT, R2, 0x2c, PT ;  /* 0x0000002c0200780c */ /* 0x000fda0003f05270 */
[----:B------:R-:W-:Y:S05]  /*3040*/  @P0 BRA `(.L_x_635) ;  /* 0x0000000000400947 */ /* 0x000fea0003800000 */
[----:B------:R-:W-:-:S05]  /*3050*/  HADD2.F32 R3, -RZ, R3.H0_H0 ;  /* 0x20000003ff037230 */ /* 0x000fca0000004100 */
        /* <DEDUP_REMOVED lines=15> */
.L_x_635:
        /* <DEDUP_REMOVED lines=16> */
.L_x_664:
[----:B------:R-:W-:Y:S05]  /*3250*/  BRA `(.L_x_636) ;  /* 0x00000000001c7947 */ /* 0x000fea0003800000 */
.L_x_663:
[----:B------:R-:W-:-:S06]  /*3260*/  HADD2.F32 R3, -RZ, R3.H0_H0 ;  /* 0x20000003ff037230 */ /* 0x000fcc0000004100 */
[----:B------:R-:W0:Y:S02]  /*3270*/  F2I.U64.TRUNC R2, R3 ;  /* 0x0000000300027311 */ /* 0x000e24000020d800 */
[----:B0-----:R0:W-:Y:S01]  /*3280*/  STG.E.64 desc[UR36][R16.64], R2 ;  /* 0x0000000210007986 */ /* 0x0011e2000c101b24 */
[----:B------:R-:W-:Y:S05]  /*3290*/  BRA `(.L_x_636) ;  /* 0x00000000000c7947 */ /* 0x000fea0003800000 */
.L_x_662:
[----:B------:R-:W-:-:S06]  /*32a0*/  HADD2.F32 R3, -RZ, R3.H0_H0 ;  /* 0x20000003ff037230 */ /* 0x000fcc0000004100 */
[----:B------:R-:W0:Y:S02]  /*32b0*/  F2I.FTZ.U32.TRUNC.NTZ R3, R3 ;  /* 0x0000000300037305 */ /* 0x000e24000021f000 */
[----:B0-----:R0:W-:Y:S02]  /*32c0*/  STG.E desc[UR36][R16.64], R3 ;  /* 0x0000000310007986 */ /* 0x0011e4000c101924 */
.L_x_636:
[----:B------:R-:W-:-:S04]  /*32d0*/  IMAD R18, R23, 0x200, R18 ;  /* 0x0000020017127824 */ /* 0x000fc800078e0212 */
[----:B------:R-:W-:-:S07]  /*32e0*/  VIADD R19, R18, 0x80 ;  /* 0x0000008012137836 */ /* 0x000fce0000000000 */
.L_x_596:
[----:B------:R-:W-:Y:S05]  /*32f0*/  BSYNC B6 ;  /* 0x0000000000067941 */ /* 0x000fea0003800000 */
.L_x_595:
        /* <DEDUP_REMOVED lines=307> */
.L_x_667:
        /* <DEDUP_REMOVED lines=22> */
.L_x_671:
[----:B------:R-:W2:Y:S02]  /*4790*/  LDG.E.U8 R2, desc[UR36][R2.64] ;  /* 0x0000002402027981 */ /* 0x000ea4000c1e1100 */
[----:B--2---:R-:W-:-:S04]  /*47a0*/  I2FP.F32.U32 R0, R2 ;  /* 0x0000000200007245 */ /* 0x004fc80000201000 */
[----:B------:R-:W-:Y:S01]  /*47b0*/  F2FP.F16.F32.PACK_AB R0, RZ, R0 ;  /* 0x00000000ff00723e */ /* 0x000fe200000000ff */
[----:B------:R-:W-:Y:S06]  /*47c0*/  BRA `(.L_x_673) ;  /* 0x0000000c00887947 */ /* 0x000fec0003800000 */
.L_x_670:
        /* <DEDUP_REMOVED lines=10> */
.L_x_675:
[----:B------:R-:W2:Y:S02]  /*4870*/  LDG.E R2, desc[UR36][R2.64] ;  /* 0x0000002402027981 */ /* 0x000ea4000c1e1900 */
[----:B--2---:R-:W-:-:S04]  /*4880*/  I2FP.F32.S32 R0, R2 ;  /* 0x0000000200007245 */ /* 0x004fc80000201400 */
[----:B------:R-:W-:Y:S01]  /*4890*/  F2FP.F16.F32.PACK_AB R0, RZ, R0 ;  /* 0x00000000ff00723e */ /* 0x000fe200000000ff */
[----:B------:R-:W-:Y:S06]  /*48a0*/  BRA `(.L_x_673) ;  /* 0x0000000c00507947 */ /* 0x000fec0003800000 */
.L_x_674:
[----:B------:R-:W2:Y:S02]  /*48b0*/  LDG.E.U16 R2, desc[UR36][R2.64] ;  /* 0x0000002402027981 */ /* 0x000ea4000c1e1500 */
[----:B--2---:R-:W0:Y:S02]  /*48c0*/  I2F.S16 R0, R2 ;  /* 0x0000000200007306 */ /* 0x004e240000101400 */
[----:B0-----:R-:W-:Y:S01]  /*48d0*/  F2FP.F16.F32.PACK_AB R0, RZ, R0 ;  /* 0x00000000ff00723e */ /* 0x001fe200000000ff */
[----:B------:R-:W-:Y:S06]  /*48e0*/  BRA `(.L_x_673) ;  /* 0x0000000c00407947 */ /* 0x000fec0003800000 */
.L_x_669:
        /* <DEDUP_REMOVED lines=9> */
.L_x_677:
[----:B------:R0:W5:Y:S01]  /*4980*/  LDG.E.U16 R0, desc[UR36][R2.64] ;  /* 0x0000002402007981 */ /* 0x000162000c1e1500 */
[----:B------:R-:W-:Y:S05]  /*4990*/  BRA `(.L_x_673) ;  /* 0x0000000c00147947 */ /* 0x000fea0003800000 */
.L_x_676:
        /* <DEDUP_REMOVED lines=9> */
.L_x_679:
[----:B------:R1:W5:Y:S01]  /*4a30*/  LDG.E.U16 R0, desc[UR36][R2.64] ;  /* 0x0000002402007981 */ /* 0x000362000c1e1500 */
[----:B------:R-:W-:Y:S05]  /*4a40*/  BRA `(.L_x_673) ;  /* 0x0000000800e87947 */ /* 0x000fea0003800000 */
.L_x_678:
        /* <DEDUP_REMOVED lines=8> */
.L_x_668:
        /* <DEDUP_REMOVED lines=13> */
.L_x_682:
        /* <DEDUP_REMOVED lines=8> */
.L_x_681:
        /* <DEDUP_REMOVED lines=28> */
.L_x_684:
        /* <DEDUP_REMOVED lines=15> */
.L_x_683:
[----:B------:R-:W2:Y:S02]  /*4ed0*/  LDG.E.U16 R0, desc[UR36][R2.64] ;  /* 0x0000002402007981 */ /* 0x000ea4000c1e1500 */
[----:B--2---:R-:W-:-:S05]  /*4ee0*/  IMAD.U32 R0, R0, 0x10000, RZ ;  /* 0x0001000000007824 */ /* 0x004fca00078e00ff */
[----:B------:R-:W-:Y:S01]  /*4ef0*/  F2FP.F16.F32.PACK_AB R0, RZ, R0 ;  /* 0x00000000ff00723e */ /* 0x000fe200000000ff */
[----:B------:R-:W-:Y:S06]  /*4f00*/  BRA `(.L_x_673) ;  /* 0x0000000400b87947 */ /* 0x000fec0003800000 */
.L_x_680:
        /* <DEDUP_REMOVED lines=12> */
.L_x_687:
        /* <DEDUP_REMOVED lines=21> */
.L_x_691:
[----:B------:R-:W-:Y:S05]  /*5120*/  BSYNC B1 ;  /* 0x0000000000017941 */ /* 0x000fea0003800000 */
.L_x_690:
[----:B------:R-:W-:Y:S01]  /*5130*/  LEA R3, R0, 0x3b800000, 0x17 ;  /* 0x3b80000000037811 */ /* 0x000fe200078eb8ff */
[----:B------:R-:W-:-:S05]  /*5140*/  IMAD.SHL.U32 R0, R2, 0x100000, RZ ;  /* 0x0010000002007824 */ /* 0x000fca00078e00ff */
[----:B------:R-:W-:-:S07]  /*5150*/  LOP3.LUT R0, R3, R0, R4, 0xfe, !PT ;  /* 0x0000000003007212 */ /* 0x000fce00078efe04 */
.L_x_689:
[----:B------:R-:W-:Y:S05]  /*5160*/  BSYNC B0 ;  /* 0x0000000000007941 */ /* 0x000fea0003800000 */
.L_x_688:
[----:B------:R-:W-:Y:S01]  /*5170*/  F2FP.F16.F32.PACK_AB R0, RZ, R0 ;  /* 0x00000000ff00723e */ /* 0x000fe200000000ff */
[----:B------:R-:W-:Y:S06]  /*5180*/  BRA `(.L_x_673) ;  /* 0x0000000400187947 */ /* 0x000fec0003800000 */
.L_x_686:
        /* <DEDUP_REMOVED lines=21> */
.L_x_695:
[----:B------:R-:W-:Y:S05]  /*52e0*/  BSYNC B1 ;  /* 0x0000000000017941 */ /* 0x000fea0003800000 */
.L_x_694:
[----:B------:R-:W-:Y:S01]  /*52f0*/  LEA R3, R0, 0x37800000, 0x17 ;  /* 0x3780000000037811 */ /* 0x000fe200078eb8ff */
[----:B------:R-:W-:-:S05]  /*5300*/  IMAD.SHL.U32 R0, R2, 0x200000, RZ ;  /* 0x0020000002007824 */ /* 0x000fca00078e00ff */
[----:B------:R-:W-:-:S07]  /*5310*/  LOP3.LUT R0, R3, R0, R4, 0xfe, !PT ;  /* 0x0000000003007212 */ /* 0x000fce00078efe04 */
.L_x_693:
[----:B------:R-:W-:Y:S05]  /*5320*/  BSYNC B0 ;  /* 0x0000000000007941 */ /* 0x000fea0003800000 */
.L_x_692:
[----:B------:R-:W-:Y:S01]  /*5330*/  F2FP.F16.F32.PACK_AB R0, RZ, R0 ;  /* 0x00000000ff00723e */ /* 0x000fe200000000ff */
[----:B------:R-:W-:Y:S06]  /*5340*/  BRA `(.L_x_673) ;  /* 0x0000000000a87947 */ /* 0x000fec0003800000 */
.L_x_685:
        /* <DEDUP_REMOVED lines=14> */
.L_x_699:
[----:B------:R-:W-:Y:S05]  /*5430*/  BSYNC B0 ;  /* 0x0000000000007941 */ /* 0x000fea0003800000 */
.L_x_698:
[----:B------:R-:W-:Y:S01]  /*5440*/  F2FP.F16.F32.PACK_AB R0, RZ, R0 ;  /* 0x00000000ff00723e */ /* 0x000fe200000000ff */
[----:B------:R-:W-:Y:S06]  /*5450*/  BRA `(.L_x_673) ;  /* 0x0000000000647947 */ /* 0x000fec0003800000 */
.L_x_672:
        /* <DEDUP_REMOVED lines=16> */
.L_x_700:
[----:B------:R-:W-:Y:S01]  /*5560*/  PRMT R0, RZ, 0x7610, R0 ;  /* 0x00007610ff007816 */ /* 0x000fe20000000000 */
[----:B------:R-:W-:Y:S06]  /*5570*/  BRA `(.L_x_673) ;  /* 0x00000000001c7947 */ /* 0x000fec0003800000 */
.L_x_697:
[----:B------:R-:W2:Y:S02]  /*5580*/  LDG.E.64 R2, desc[UR36][R2.64] ;  /* 0x0000002402027981 */ /* 0x000ea4000c1e1b00 */
[----:B--2---:R-:W0:Y:S02]  /*5590*/  I2F.U64 R0, R2 ;  /* 0x0000000200007312 */ /* 0x004e240000301000 */
[----:B0-----:R-:W-:Y:S01]  /*55a0*/  F2FP.F16.F32.PACK_AB R0, RZ, R0 ;  /* 0x00000000ff00723e */ /* 0x001fe200000000ff */
[----:B------:R-:W-:Y:S06]  /*55b0*/  BRA `(.L_x_673) ;  /* 0x00000000000c7947 */ /* 0x000fec0003800000 */
.L_x_696:
[----:B------:R-:W2:Y:S02]  /*55c0*/  LDG.E R2, desc[UR36][R2.64] ;  /* 0x0000002402027981 */ /* 0x000ea4000c1e1900 */
[----:B--2---:R-:W-:-:S04]  /*55d0*/  I2FP.F32.U32 R0, R2 ;  /* 0x0000000200007245 */ /* 0x004fc80000201000 */
[----:B------:R-:W-:-:S07]  /*55e0*/  F2FP.F16.F32.PACK_AB R0, RZ, R0 ;  /* 0x00000000ff00723e */ /* 0x000fce00000000ff */
.L_x_673:
        /* <DEDUP_REMOVED lines=19> */
.L_x_704:
[----:B------:R-:W-:-:S06]  /*5720*/  HADD2.F32 R3, -RZ, R2.H0_H0 ;  /* 0x20000002ff037230 */ /* 0x000fcc0000004100 */
[----:B------:R-:W0:Y:S02]  /*5730*/  F2I.S64.TRUNC R2, R3 ;  /* 0x0000000300027311 */ /* 0x000e24000020d900 */
[----:B0-----:R0:W-:Y:S01]  /*5740*/  STG.E.U8 desc[UR36][R16.64], R2 ;  /* 0x0000000210007986 */ /* 0x0011e2000c101124 */
[----:B------:R-:W-:Y:S05]  /*5750*/  BRA `(.L_x_706) ;  /* 0x0000000c00847947 */ /* 0x000fea0003800000 */
.L_x_703:
        /* <DEDUP_REMOVED lines=10> */
.L_x_708:
[----:B------:R-:W-:-:S04]  /*5800*/  HADD2.F32 R2, -RZ, R2.H0_H0 ;  /* 0x20000002ff027230 */ /* 0x000fc80000004100 */
[----:B------:R-:W0:Y:S02]  /*5810*/  F2I.FTZ.TRUNC.NTZ R3, R2 ;  /* 0x0000000200037305 */ /* 0x000e24000021f100 */
[----:B0-----:R0:W-:Y:S01]  /*5820*/  STG.E desc[UR36][R16.64], R3 ;  /* 0x0000000310007986 */ /* 0x0011e2000c101924 */
[----:B------:R-:W-:Y:S05]  /*5830*/  BRA `(.L_x_706) ;  /* 0x0000000c004c7947 */ /* 0x000fea0003800000 */
.L_x_707:
[----:B------:R-:W-:-:S04]  /*5840*/  HADD2.F32 R2, -RZ, R2.H0_H0 ;  /* 0x20000002ff027230 */ /* 0x000fc80000004100 */
[----:B------:R-:W0:Y:S02]  /*5850*/  F2I.FTZ.TRUNC.NTZ R3, R2 ;  /* 0x0000000200037305 */ /* 0x000e24000021f100 */
[----:B0-----:R0:W-:Y:S01]  /*5860*/  STG.E.U16 desc[UR36][R16.64], R3 ;  /* 0x0000000310007986 */ /* 0x0011e2000c101524 */
[----:B------:R-:W-:Y:S05]  /*5870*/  BRA `(.L_x_706) ;  /* 0x0000000c003c7947 */ /* 0x000fea0003800000 */
.L_x_702:
        /* <DEDUP_REMOVED lines=9> */
.L_x_710:
[----:B------:R0:W-:Y:S01]  /*5910*/  STG.E.U16 desc[UR36][R16.64], R2 ;  /* 0x0000000210007986 */ /* 0x0001e2000c101524 */
[----:B------:R-:W-:Y:S05]  /*5920*/  BRA `(.L_x_706) ;  /* 0x0000000c00107947 */ /* 0x000fea0003800000 */
.L_x_709:
        /* <DEDUP_REMOVED lines=10> */
.L_x_712:
[----:B------:R-:W-:-:S05]  /*59d0*/  HADD2.F32 R0, -RZ, R2.H0_H0 ;  /* 0x20000002ff007230 */ /* 0x000fca0000004100 */
[----:B------:R-:W-:-:S04]  /*59e0*/  F2FP.F16.F32.PACK_AB R0, RZ, R0 ;  /* 0x00000000ff00723e */ /* 0x000fc800000000ff */
[----:B------:R-:W-:-:S05]  /*59f0*/  PRMT R0, R0, 0x5410, RZ ;  /* 0x0000541000007816 */ /* 0x000fca00000000ff */
[----:B------:R0:W-:Y:S01]  /*5a00*/  STG.E desc[UR36][R16.64], R0 ;  /* 0x0000000010007986 */ /* 0x0001e2000c101924 */
[----:B------:R-:W-:Y:S05]  /*5a10*/  BRA `(.L_x_706) ;  /* 0x0000000800d47947 */ /* 0x000fea0003800000 */
.L_x_711:
[----:B------:R-:W-:-:S05]  /*5a20*/  HADD2.F32 R2, -RZ, R2.H0_H0 ;  /* 0x20000002ff027230 */ /* 0x000fca0000004100 */
[----:B------:R-:W-:-:S06]  /*5a30*/  FMUL.FTZ R2, R2, 1 ;  /* 0x3f80000002027820 */ /* 0x000fcc0000410000 */
[----:B------:R-:W0:Y:S02]  /*5a40*/  F2F.F64.F32 R2, R2 ;  /* 0x0000000200027310 */ /* 0x000e240000201800 */
[----:B0-----:R0:W-:Y:S01]  /*5a50*/  STG.E.64 desc[UR36][R16.64], R2 ;  /* 0x0000000210007986 */ /* 0x0011e2000c101b24 */
[----:B------:R-:W-:Y:S05]  /*5a60*/  BRA `(.L_x_706) ;  /* 0x0000000800c07947 */ /* 0x000fea0003800000 */
.L_x_701:
        /* <DEDUP_REMOVED lines=13> */
.L_x_715:
[----:B------:R-:W-:Y:S01]  /*5b40*/  HADD2.F32 R2, -RZ, R2.H0_H0 ;  /* 0x20000002ff027230 */ /* 0x000fe20000004100 */
[----:B------:R-:W-:-:S04]  /*5b50*/  CS2R R6, SRZ ;  /* 0x0000000000067805 */ /* 0x000fc8000001ff00 */
[----:B------:R-:W-:-:S04]  /*5b60*/  FMUL.FTZ R2, R2, 1 ;  /* 0x3f80000002027820 */ /* 0x000fc80000410000 */
[----:B------:R-:W0:Y:S02]  /*5b70*/  F2F.F64.F32 R4, R2 ;  /* 0x0000000200047310 */ /* 0x000e240000201800 */
[----:B0-----:R0:W-:Y:S01]  /*5b80*/  STG.E.128 desc[UR36][R16.64], R4 ;  /* 0x0000000410007986 */ /* 0x0011e2000c101d24 */
[----:B------:R-:W-:Y:S05]  /*5b90*/  BRA `(.L_x_706) ;  /* 0x0000000800747947 */ /* 0x000fea0003800000 */
.L_x_714:
        /* <DEDUP_REMOVED lines=21> */
.L_x_719:
[----:B------:R-:W-:Y:S05]  /*5cf0*/  BSYNC B0 ;  /* 0x0000000000007941 */ /* 0x000fea0003800000 */
.L_x_718:
[----:B------:R-:W-:-:S05]  /*5d00*/  LOP3.LUT R3, R0, R3, RZ, 0xfc, !PT ;  /* 0x0000000300037212 */ /* 0x000fca00078efcff */
[----:B------:R0:W-:Y:S01]  /*5d10*/  STG.E.U8 desc[UR36][R16.64], R3 ;  /* 0x0000000310007986 */ /* 0x0001e2000c101124 */
[----:B------:R-:W-:Y:S05]  /*5d20*/  BRA `(.L_x_706) ;  /* 0x0000000800107947 */ /* 0x000fea0003800000 */
.L_x_717:
        /* <DEDUP_REMOVED lines=13> */
.L_x_721:
[----:B------:R-:W-:Y:S01]  /*5e00*/  IMAD.MOV.U32 R0, RZ, RZ, 0x7f ;  /* 0x0000007fff007424 */ /* 0x000fe200078e00ff */
[----:B------:R-:W-:-:S04]  /*5e10*/  ISETP.GT.U32.AND P0, PT, R2, 0x7f800000, PT ;  /* 0x7f8000000200780c */ /* 0x000fc80003f04070 */
[----:B------:R-:W-:-:S09]  /*5e20*/  SEL R0, R0, 0x7c, P0 ;  /* 0x0000007c00007807 */ /* 0x000fd20000000000 */
.L_x_722:
[----:B------:R-:W-:Y:S05]  /*5e30*/  BSYNC B0 ;  /* 0x0000000000007941 */ /* 0x000fea0003800000 */
.L_x_720:
[----:B------:R-:W-:-:S04]  /*5e40*/  LOP3.LUT R2, R3, 0x80000000, RZ, 0xc0, !PT ;  /* 0x8000000003027812 */ /* 0x000fc800078ec0ff */
[----:B------:R-:W-:-:S04]  /*5e50*/  SHF.R.U32.HI R3, RZ, 0x18, R2 ;  /* 0x00000018ff037819 */ /* 0x000fc80000011602 */
[----:B------:R-:W-:-:S05]  /*5e60*/  LOP3.LUT R3, R0, R3, RZ, 0xfc, !PT ;  /* 0x0000000300037212 */ /* 0x000fca00078efcff */
[----:B------:R0:W-:Y:S01]  /*5e70*/  STG.E.U8 desc[UR36][R16.64], R3 ;  /* 0x0000000310007986 */ /* 0x0001e2000c101124 */
[----:B------:R-:W-:Y:S05]  /*5e80*/  BRA `(.L_x_706) ;  /* 0x0000000400b87947 */ /* 0x000fea0003800000 */
.L_x_716:
[----:B------:R-:W-:-:S05]  /*5e90*/  HADD2.F32 R0, -RZ, R2.H0_H0 ;  /* 0x20000002ff007230 */ /* 0x000fca0000004100 */
[----:B------:R-:W-:-:S05]  /*5ea0*/  F2FP.BF16.F32.PACK_AB R0, RZ, R0 ;  /* 0x00000000ff00723e */ /* 0x000fca00000010ff */
[----:B------:R0:W-:Y:S01]  /*5eb0*/  STG.E.U16 desc[UR36][R16.64], R0 ;  /* 0x0000000010007986 */ /* 0x0001e2000c101524 */
[----:B------:R-:W-:Y:S05]  /*5ec0*/  BRA `(.L_x_706) ;  /* 0x0000000400a87947 */ /* 0x000fea0003800000 */
.L_x_713:
        /* <DEDUP_REMOVED lines=12> */
.L_x_725:
        /* <DEDUP_REMOVED lines=17> */
.L_x_728:
[----:B------:R-:W-:-:S04]  /*60a0*/  LOP3.LUT R2, R3, 0x80000000, RZ, 0xc0, !PT ;  /* 0x8000000003027812 */ /* 0x000fc800078ec0ff */
[----:B------:R-:W-:-:S04]  /*60b0*/  SHF.R.U32.HI R3, RZ, 0x18, R2 ;  /* 0x00000018ff037819 */ /* 0x000fc80000011602 */
[----:B------:R-:W-:-:S04]  /*60c0*/  LOP3.LUT R0, R0, R3, RZ, 0xfc, !PT ;  /* 0x0000000300007212 */ /* 0x000fc800078efcff */
[----:B------:R-:W-:-:S07]  /*60d0*/  PRMT R8, R0, 0x7610, R8 ;  /* 0x0000761000087816 */ /* 0x000fce0000000008 */
.L_x_727:
[----:B------:R-:W-:Y:S05]  /*60e0*/  BSYNC B0 ;  /* 0x0000000000007941 */ /* 0x000fea0003800000 */
.L_x_726:
[----:B------:R3:W-:Y:S01]  /*60f0*/  STG.E.U8 desc[UR36][R16.64], R8 ;  /* 0x0000000810007986 */ /* 0x0007e2000c101124 */
[----:B------:R-:W-:Y:S05]  /*6100*/  BRA `(.L_x_706) ;  /* 0x0000000400187947 */ /* 0x000fea0003800000 */
.L_x_724:
        /* <DEDUP_REMOVED lines=17> */
.L_x_731:
[----:B------:R-:W-:-:S04]  /*6220*/  LOP3.LUT R2, R3, 0x80000000, RZ, 0xc0, !PT ;  /* 0x8000000003027812 */ /* 0x000fc800078ec0ff */
[----:B------:R-:W-:-:S04]  /*6230*/  SHF.R.U32.HI R3, RZ, 0x18, R2 ;  /* 0x00000018ff037819 */ /* 0x000fc80000011602 */
[----:B------:R-:W-:-:S04]  /*6240*/  LOP3.LUT R0, R0, R3, RZ, 0xfc, !PT ;  /* 0x0000000300007212 */ /* 0x000fc800078efcff */
[----:B------:R-:W-:-:S07]  /*6250*/  PRMT R8, R0, 0x7610, R8 ;  /* 0x0000761000087816 */ /* 0x000fce0000000008 */
.L_x_730:
[----:B------:R-:W-:Y:S05]  /*6260*/  BSYNC B0 ;  /* 0x0000000000007941 */ /* 0x000fea0003800000 */
.L_x_729:
[----:B------:R0:W-:Y:S01]  /*6270*/  STG.E.U8 desc[UR36][R16.64], R8 ;  /* 0x0000000810007986 */ /* 0x0001e2000c101124 */
[----:B------:R-:W-:Y:S05]  /*6280*/  BRA `(.L_x_706) ;  /* 0x0000000000b87947 */ /* 0x000fea0003800000 */
.L_x_723:
        /* <DEDUP_REMOVED lines=22> */
.L_x_705:
        /* <DEDUP_REMOVED lines=16> */
.L_x_734:
[----:B------:R-:W-:Y:S05]  /*64f0*/  BRA `(.L_x_706) ;  /* 0x00000000001c7947 */ /* 0x000fea0003800000 */
.L_x_733:
[----:B------:R-:W-:-:S06]  /*6500*/  HADD2.F32 R2, -RZ, R2.H0_H0 ;  /* 0x20000002ff027230 */ /* 0x000fcc0000004100 */
[----:B------:R-:W0:Y:S02]  /*6510*/  F2I.U64.TRUNC R2, R2 ;  /* 0x0000000200027311 */ /* 0x000e24000020d800 */
[----:B0-----:R2:W-:Y:S01]  /*6520*/  STG.E.64 desc[UR36][R16.64], R2 ;  /* 0x0000000210007986 */ /* 0x0015e2000c101b24 */
[----:B------:R-:W-:Y:S05]  /*6530*/  BRA `(.L_x_706) ;  /* 0x00000000000c7947 */ /* 0x000fea0003800000 */
.L_x_732:
[----:B------:R-:W-:-:S04]  /*6540*/  HADD2.F32 R2, -RZ, R2.H0_H0 ;  /* 0x20000002ff027230 */ /* 0x000fc80000004100 */
[----:B------:R-:W0:Y:S02]  /*6550*/  F2I.FTZ.U32.TRUNC.NTZ R3, R2 ;  /* 0x0000000200037305 */ /* 0x000e24000021f000 */
[----:B0-----:R0:W-:Y:S02]  /*6560*/  STG.E desc[UR36][R16.64], R3 ;  /* 0x0000000310007986 */ /* 0x0011e4000c101924 */
.L_x_706:
[----:B------:R-:W-:-:S07]  /*6570*/  VIADD R19, R19, 0x80 ;  /* 0x0000008013137836 */ /* 0x000fce0000000000 */
.L_x_666:
[----:B------:R-:W-:Y:S05]  /*6580*/  BSYNC B6 ;  /* 0x0000000000067941 */ /* 0x000fea0003800000 */
.L_x_665:
        /* <DEDUP_REMOVED lines=307> */
.L_x_737:
        /* <DEDUP_REMOVED lines=22> */
.L_x_741:
[----:B------:R-:W2:Y:S02]  /*7a20*/  LDG.E.U8 R2, desc[UR36][R2.64] ;  /* 0x0000002402027981 */ /* 0x000ea4000c1e1100 */
[----:B--2---:R-:W-:-:S04]  /*7a30*/  I2FP.F32.U32 R0, R2 ;  /* 0x0000000200007245 */ /* 0x004fc80000201000 */
[----:B------:R-:W-:Y:S01]  /*7a40*/  F2FP.F16.F32.PACK_AB R0, RZ, R0 ;  /* 0x00000000ff00723e */ /* 0x000fe200000000ff */
[----:B------:R-:W-:Y:S06]  /*7a50*/  BRA `(.L_x_743) ;  /* 0x0000000c00887947 */ /* 0x000fec0003800000 */
.L_x_740:
        /* <DEDUP_REMOVED lines=10> */
.L_x_745:
[----:B------:R-:W2:Y:S02]  /*7b00*/  LDG.E R2, desc[UR36][R2.64] ;  /* 0x0000002402027981 */ /* 0x000ea4000c1e1900 */
[----:B--2---:R-:W-:-:S04]  /*7b10*/  I2FP.F32.S32 R0, R2 ;  /* 0x0000000200007245 */ /* 0x004fc80000201400 */
[----:B------:R-:W-:Y:S01]  /*7b20*/  F2FP.F16.F32.PACK_AB R0, RZ, R0 ;  /* 0x00000000ff00723e */ /* 0x000fe200000000ff */
[----:B------:R-:W-:Y:S06]  /*7b30*/  BRA `(.L_x_743) ;  /* 0x0000000c00507947 */ /* 0x000fec0003800000 */
.L_x_744:
[----:B------:R-:W2:Y:S02]  /*7b40*/  LDG.E.U16 R2, desc[UR36][R2.64] ;  /* 0x0000002402027981 */ /* 0x000ea4000c1e1500 */
[----:B--2---:R-:W0:Y:S02]  /*7b50*/  I2F.S16 R0, R2 ;  /* 0x0000000200007306 */ /* 0x004e240000101400 */
[----:B0-----:R-:W-:Y:S01]  /*7b60*/  F2FP.F16.F32.PACK_AB R0, RZ, R0 ;  /* 0x00000000ff00723e */ /* 0x001fe200000000ff */
[----:B------:R-:W-:Y:S06]  /*7b70*/  BRA `(.L_x_743) ;  /* 0x0000000c00407947 */ /* 0x000fec0003800000 */
.L_x_739:
        /* <DEDUP_REMOVED lines=9> */
.L_x_747:
[----:B------:R1:W5:Y:S01]  /*7c10*/  LDG.E.U16 R0, desc[UR36][R2.64] ;  /* 0x0000002402007981 */ /* 0x000362000c1e1500 */
[----:B------:R-:W-:Y:S05]  /*7c20*/  BRA `(.L_x_743) ;  /* 0x0000000c00147947 */ /* 0x000fea0003800000 */
.L_x_746:
        /* <DEDUP_REMOVED lines=9> */
.L_x_749:
[----:B------:R0:W5:Y:S01]  /*7cc0*/  LDG.E.U16 R0, desc[UR36][R2.64] ;  /* 0x0000002402007981 */ /* 0x000162000c1e1500 */
[----:B------:R-:W-:Y:S05]  /*7cd0*/  BRA `(.L_x_743) ;  /* 0x0000000800e87947 */ /* 0x000fea0003800000 */
.L_x_748:
        /* <DEDUP_REMOVED lines=8> */
.L_x_738:
        /* <DEDUP_REMOVED lines=13> */
.L_x_752:
        /* <DEDUP_REMOVED lines=8> */
.L_x_751:
        /* <DEDUP_REMOVED lines=28> */
.L_x_754:
        /* <DEDUP_REMOVED lines=15> */
.L_x_753:
[----:B------:R-:W2:Y:S02]  /*8160*/  LDG.E.U16 R0, desc[UR36][R2.64] ;  /* 0x0000002402007981 */ /* 0x000ea4000c1e1500 */
[----:B--2---:R-:W-:-:S05]  /*8170*/  IMAD.U32 R0, R0, 0x10000, RZ ;  /* 0x0001000000007824 */ /* 0x004fca00078e00ff */
[----:B------:R-:W-:Y:S01]  /*8180*/  F2FP.F16.F32.PACK_AB R0, RZ, R0 ;  /* 0x00000000ff00723e */ /* 0x000fe200000000ff */
[----:B------:R-:W-:Y:S06]  /*8190*/  BRA `(.L_x_743) ;  /* 0x0000000400b87947 */ /* 0x000fec0003800000 */
.L_x_750:
        /* <DEDUP_REMOVED lines=12> */
.L_x_757:
        /* <DEDUP_REMOVED lines=21> */
.L_x_761:
[----:B------:R-:W-:Y:S05]  /*83b0*/  BSYNC B1 ;  /* 0x0000000000017941 */ /* 0x000fea0003800000 */
.L_x_760:
[----:B------:R-:W-:Y:S01]  /*83c0*/  LEA R3, R0, 0x3b800000, 0x17 ;  /* 0x3b80000000037811 */ /* 0x000fe200078eb8ff */
[----:B------:R-:W-:-:S05]  /*83d0*/  IMAD.SHL.U32 R0, R2, 0x100000, RZ ;  /* 0x0010000002007824 */ /* 0x000fca00078e00ff */
[----:B------:R-:W-:-:S07]  /*83e0*/  LOP3.LUT R0, R3, R0, R4, 0xfe, !PT ;  /* 0x0000000003007212 */ /* 0x000fce00078efe04 */
.L_x_759:
[----:B------:R-:W-:Y:S05]  /*83f0*/  BSYNC B0 ;  /* 0x0000000000007941 */ /* 0x000fea0003800000 */
.L_x_758:
[----:B------:R-:W-:Y:S01]  /*8400*/  F2FP.F16.F32.PACK_AB R0, RZ, R0 ;  /* 0x00000000ff00723e */ /* 0x000fe200000000ff */
[----:B------:R-:W-:Y:S06]  /*8410*/  BRA `(.L_x_743) ;  /* 0x0000000400187947 */ /* 0x000fec0003800000 */
.L_x_756:
        /* <DEDUP_REMOVED lines=21> */
.L_x_765:
[----:B------:R-:W-:Y:S05]  /*8570*/  BSYNC B1 ;  /* 0x0000000000017941 */ /* 0x000fea0003800000 */
.L_x_764:
[----:B------:R-:W-:Y:S01]  /*8580*/  LEA R3, R0, 0x37800000, 0x17 ;  /* 0x3780000000037811 */ /* 0x000fe200078eb8ff */
[----:B------:R-:W-:-:S05]  /*8590*/  IMAD.SHL.U32 R0, R2, 0x200000, RZ ;  /* 0x0020000002007824 */ /* 0x000fca00078e00ff */
[----:B------:R-:W-:-:S07]  /*85a0*/  LOP3.LUT R0, R3, R0, R4, 0xfe, !PT ;  /* 0x0000000003007212 */ /* 0x000fce00078efe04 */
.L_x_763:
[----:B------:R-:W-:Y:S05]  /*85b0*/  BSYNC B0 ;  /* 0x0000000000007941 */ /* 0x000fea0003800000 */
.L_x_762:
[----:B------:R-:W-:Y:S01]  /*85c0*/  F2FP.F16.F32.PACK_AB R0, RZ, R0 ;  /* 0x00000000ff00723e */ /* 0x000fe200000000ff */
[----:B------:R-:W-:Y:S06]  /*85d0*/  BRA `(.L_x_743) ;  /* 0x0000000000a87947 */ /* 0x000fec0003800000 */
.L_x_755:
        /* <DEDUP_REMOVED lines=14> */
.L_x_769:
[----:B------:R-:W-:Y:S05]  /*86c0*/  BSYNC B0 ;  /* 0x0000000000007941 */ /* 0x000fea0003800000 */
.L_x_768:
[----:B------:R-:W-:Y:S01]  /*86d0*/  F2FP.F16.F32.PACK_AB R0, RZ, R0 ;  /* 0x00000000ff00723e */ /* 0x000fe200000000ff */
[----:B------:R-:W-:Y:S06]  /*86e0*/  BRA `(.L_x_743) ;  /* 0x0000000000647947 */ /* 0x000fec0003800000 */
.L_x_742:
        /* <DEDUP_REMOVED lines=16> */
.L_x_770:
[----:B------:R-:W-:Y:S01]  /*87f0*/  PRMT R0, RZ, 0x7610, R0 ;  /* 0x00007610ff007816 */ /* 0x000fe20000000000 */
[----:B------:R-:W-:Y:S06]  /*8800*/  BRA `(.L_x_743) ;  /* 0x00000000001c7947 */ /* 0x000fec0003800000 */
.L_x_767:
[----:B------:R-:W2:Y:S02]  /*8810*/  LDG.E.64 R2, desc[UR36][R2.64] ;  /* 0x0000002402027981 */ /* 0x000ea4000c1e1b00 */
[----:B--2---:R-:W0:Y:S02]  /*8820*/  I2F.U64 R0, R2 ;  /* 0x0000000200007312 */ /* 0x004e240000301000 */
[----:B0-----:R-:W-:Y:S01]  /*8830*/  F2FP.F16.F32.PACK_AB R0, RZ, R0 ;  /* 0x00000000ff00723e */ /* 0x001fe200000000ff */
[----:B------:R-:W-:Y:S06]  /*8840*/  BRA `(.L_x_743) ;  /* 0x00000000000c7947 */ /* 0x000fec0003800000 */
.L_x_766:
[----:B------:R-:W2:Y:S02]  /*8850*/  LDG.E R2, desc[UR36][R2.64] ;  /* 0x0000002402027981 */ /* 0x000ea4000c1e1900 */
[----:B--2---:R-:W-:-:S04]  /*8860*/  I2FP.F32.U32 R0, R2 ;  /* 0x0000000200007245 */ /* 0x004fc80000201000 */
[----:B------:R-:W-:-:S07]  /*8870*/  F2FP.F16.F32.PACK_AB R0, RZ, R0 ;  /* 0x00000000ff00723e */ /* 0x000fce00000000ff */
.L_x_743:
        /* <DEDUP_REMOVED lines=19> */
.L_x_774:
[----:B------:R-:W-:-:S06]  /*89b0*/  HADD2.F32 R3, -RZ, R2.H0_H0 ;  /* 0x20000002ff037230 */ /* 0x000fcc0000004100 */
[----:B------:R-:W0:Y:S02]  /*89c0*/  F2I.S64.TRUNC R2, R3 ;  /* 0x0000000300027311 */ /* 0x000e24000020d900 */
[----:B0-----:R3:W-:Y:S01]  /*89d0*/  STG.E.U8 desc[UR36][R16.64], R2 ;  /* 0x0000000210007986 */ /* 0x0017e2000c101124 */
[----:B------:R-:W-:Y:S05]  /*89e0*/  BRA `(.L_x_776) ;  /* 0x0000000c00847947 */ /* 0x000fea0003800000 */
.L_x_773:
        /* <DEDUP_REMOVED lines=10> */
.L_x_778:
[----:B------:R-:W-:-:S04]  /*8a90*/  HADD2.F32 R2, -RZ, R2.H0_H0 ;  /* 0x20000002ff027230 */ /* 0x000fc80000004100 */
[----:B------:R-:W0:Y:S02]  /*8aa0*/  F2I.FTZ.TRUNC.NTZ R3, R2 ;  /* 0x0000000200037305 */ /* 0x000e24000021f100 */
[----:B0-----:R2:W-:Y:S01]  /*8ab0*/  STG.E desc[UR36][R16.64], R3 ;  /* 0x0000000310007986 */ /* 0x0015e2000c101924 */
[----:B------:R-:W-:Y:S05]  /*8ac0*/  BRA `(.L_x_776) ;  /* 0x0000000c004c7947 */ /* 0x000fea0003800000 */
.L_x_777:
[----:B------:R-:W-:-:S04]  /*8ad0*/  HADD2.F32 R2, -RZ, R2.H0_H0 ;  /* 0x20000002ff027230 */ /* 0x000fc80000004100 */
[----:B------:R-:W0:Y:S02]  /*8ae0*/  F2I.FTZ.TRUNC.NTZ R3, R2 ;  /* 0x0000000200037305 */ /* 0x000e24000021f100 */
[----:B0-----:R0:W-:Y:S01]  /*8af0*/  STG.E.U16 desc[UR36][R16.64], R3 ;  /* 0x0000000310007986 */ /* 0x0011e2000c101524 */
[----:B------:R-:W-:Y:S05]  /*8b00*/  BRA `(.L_x_776) ;  /* 0x0000000c003c7947 */ /* 0x000fea0003800000 */
.L_x_772:
        /* <DEDUP_REMOVED lines=9> */
.L_x_780:
[----:B------:R0:W-:Y:S01]  /*8ba0*/  STG.E.U16 desc[UR36][R16.64], R2 ;  /* 0x0000000210007986 */ /* 0x0001e2000c101524 */
[----:B------:R-:W-:Y:S05]  /*8bb0*/  BRA `(.L_x_776) ;  /* 0x0000000c00107947 */ /* 0x000fea0003800000 */
.L_x_779:
        /* <DEDUP_REMOVED lines=10> */
.L_x_782:
[----:B------:R-:W-:-:S05]  /*8c60*/  HADD2.F32 R0, -RZ, R2.H0_H0 ;  /* 0x20000002ff007230 */ /* 0x000fca0000004100 */
[----:B------:R-:W-:-:S04]  /*8c70*/  F2FP.F16.F32.PACK_AB R0, RZ, R0 ;  /* 0x00000000ff00723e */ /* 0x000fc800000000ff */
[----:B------:R-:W-:-:S05]  /*8c80*/  PRMT R0, R0, 0x5410, RZ ;  /* 0x0000541000007816 */ /* 0x000fca00000000ff */
[----:B------:R0:W-:Y:S01]  /*8c90*/  STG.E desc[UR36][R16.64], R0 ;  /* 0x0000000010007986 */ /* 0x0001e2000c101924 */
[----:B------:R-:W-:Y:S05]  /*8ca0*/  BRA `(.L_x_776) ;  /* 0x0000000800d47947 */ /* 0x000fea0003800000 */
.L_x_781:
[----:B------:R-:W-:-:S05]  /*8cb0*/  HADD2.F32 R2, -RZ, R2.H0_H0 ;  /* 0x20000002ff027230 */ /* 0x000fca0000004100 */
[----:B------:R-:W-:-:S06]  /*8cc0*/  FMUL.FTZ R2, R2, 1 ;  /* 0x3f80000002027820 */ /* 0x000fcc0000410000 */
[----:B------:R-:W0:Y:S02]  /*8cd0*/  F2F.F64.F32 R2, R2 ;  /* 0x0000000200027310 */ /* 0x000e240000201800 */
[----:B0-----:R0:W-:Y:S01]  /*8ce0*/  STG.E.64 desc[UR36][R16.64], R2 ;  /* 0x0000000210007986 */ /* 0x0011e2000c101b24 */
[----:B------:R-:W-:Y:S05]  /*8cf0*/  BRA `(.L_x_776) ;  /* 0x0000000800c07947 */ /* 0x000fea0003800000 */
.L_x_771:
        /* <DEDUP_REMOVED lines=13> */
.L_x_785:
[----:B------:R-:W-:Y:S01]  /*8dd0*/  HADD2.F32 R2, -RZ, R2.H0_H0 ;  /* 0x20000002ff027230 */ /* 0x000fe20000004100 */
[----:B------:R-:W-:-:S04]  /*8de0*/  CS2R R6, SRZ ;  /* 0x0000000000067805 */ /* 0x000fc8000001ff00 */
[----:B------:R-:W-:-:S04]  /*8df0*/  FMUL.FTZ R2, R2, 1 ;  /* 0x3f80000002027820 */ /* 0x000fc80000410000 */
[----:B------:R-:W0:Y:S02]  /*8e00*/  F2F.F64.F32 R4, R2 ;  /* 0x0000000200047310 */ /* 0x000e240000201800 */
[----:B0-----:R0:W-:Y:S01]  /*8e10*/  STG.E.128 desc[UR36][R16.64], R4 ;  /* 0x0000000410007986 */ /* 0x0011e2000c101d24 */
[----:B------:R-:W-:Y:S05]  /*8e20*/  BRA `(.L_x_776) ;  /* 0x0000000800747947 */ /* 0x000fea0003800000 */
.L_x_784:
        /* <DEDUP_REMOVED lines=21> */
.L_x_789:
[----:B------:R-:W-:Y:S05]  /*8f80*/  BSYNC B0 ;  /* 0x0000000000007941 */ /* 0x000fea0003800000 */
.L_x_788:
[----:B------:R-:W-:-:S05]  /*8f90*/  LOP3.LUT R3, R0, R3, RZ, 0xfc, !PT ;  /* 0x0000000300037212 */ /* 0x000fca00078efcff */
[----:B------:R0:W-:Y:S01]  /*8fa0*/  STG.E.U8 desc[UR36][R16.64], R3 ;  /* 0x0000000310007986 */ /* 0x0001e2000c101124 */
[----:B------:R-:W-:Y:S05]  /*8fb0*/  BRA `(.L_x_776) ;  /* 0x0000000800107947 */ /* 0x000fea0003800000 */
.L_x_787:
        /* <DEDUP_REMOVED lines=13> */
.L_x_791:
[----:B------:R-:W-:Y:S01]  /*9090*/  IMAD.MOV.U32 R0, RZ, RZ, 0x7f ;  /* 0x0000007fff007424 */ /* 0x000fe200078e00ff */
[----:B------:R-:W-:-:S04]  /*90a0*/  ISETP.GT.U32.AND P0, PT, R2, 0x7f800000, PT ;  /* 0x7f8000000200780c */ /* 0x000fc80003f04070 */
[----:B------:R-:W-:-:S09]  /*90b0*/  SEL R0, R0, 0x7c, P0 ;  /* 0x0000007c00007807 */ /* 0x000fd20000000000 */
.L_x_792:
[----:B------:R-:W-:Y:S05]  /*90c0*/  BSYNC B0 ;  /* 0x0000000000007941 */ /* 0x000fea0003800000 */
.L_x_790:
[----:B------:R-:W-:-:S04]  /*90d0*/  LOP3.LUT R2, R3, 0x80000000, RZ, 0xc0, !PT ;  /* 0x8000000003027812 */ /* 0x000fc800078ec0ff */
[----:B------:R-:W-:-:S04]  /*90e0*/  SHF.R.U32.HI R3, RZ, 0x18, R2 ;  /* 0x00000018ff037819 */ /* 0x000fc80000011602 */
[----:B------:R-:W-:-:S05]  /*90f0*/  LOP3.LUT R3, R0, R3, RZ, 0xfc, !PT ;  /* 0x0000000300037212 */ /* 0x000fca00078efcff */
[----:B------:R0:W-:Y:S01]  /*9100*/  STG.E.U8 desc[UR36][R16.64], R3 ;  /* 0x0000000310007986 */ /* 0x0001e2000c101124 */
[----:B------:R-:W-:Y:S05]  /*9110*/  BRA `(.L_x_776) ;  /* 0x0000000400b87947 */ /* 0x000fea0003800000 */
.L_x_786:
[----:B------:R-:W-:-:S05]  /*9120*/  HADD2.F32 R0, -RZ, R2.H0_H0 ;  /* 0x20000002ff007230 */ /* 0x000fca0000004100 */
[----:B------:R-:W-:-:S05]  /*9130*/  F2FP.BF16.F32.PACK_AB R0, RZ, R0 ;  /* 0x00000000ff00723e */ /* 0x000fca00000010ff */
[----:B------:R0:W-:Y:S01]  /*9140*/  STG.E.U16 desc[UR36][R16.64], R0 ;  /* 0x0000000010007986 */ /* 0x0001e2000c101524 */
[----:B------:R-:W-:Y:S05]  /*9150*/  BRA `(.L_x_776) ;  /* 0x0000000400a87947 */ /* 0x000fea0003800000 */
.L_x_783:
        /* <DEDUP_REMOVED lines=12> */
.L_x_795:
        /* <DEDUP_REMOVED lines=17> */
.L_x_798:
[----:B------:R-:W-:-:S04]  /*9330*/  LOP3.LUT R2, R3, 0x80000000, RZ, 0xc0, !PT ;  /* 0x8000000003027812 */ /* 0x000fc800078ec0ff */
[----:B------:R-:W-:-:S04]  /*9340*/  SHF.R.U32.HI R3, RZ, 0x18, R2 ;  /* 0x00000018ff037819 */ /* 0x000fc80000011602 */
[----:B------:R-:W-:-:S04]  /*9350*/  LOP3.LUT R0, R0, R3, RZ, 0xfc, !PT ;  /* 0x0000000300007212 */ /* 0x000fc800078efcff */
[----:B------:R-:W-:-:S07]  /*9360*/  PRMT R8, R0, 0x7610, R8 ;  /* 0x0000761000087816 */ /* 0x000fce0000000008 */
.L_x_797:
[----:B------:R-:W-:Y:S05]  /*9370*/  BSYNC B0 ;  /* 0x0000000000007941 */ /* 0x000fea0003800000 */
.L_x_796:
[----:B------:R0:W-:Y:S01]  /*9380*/  STG.E.U8 desc[UR36][R16.64], R8 ;  /* 0x0000000810007986 */ /* 0x0001e2000c101124 */
[----:B------:R-:W-:Y:S05]  /*9390*/  BRA `(.L_x_776) ;  /* 0x0000000400187947 */ /* 0x000fea0003800000 */
.L_x_794:
        /* <DEDUP_REMOVED lines=17> */
.L_x_801:
[----:B------:R-:W-:-:S04]  /*94b0*/  LOP3.LUT R2, R3, 0x80000000, RZ, 0xc0, !PT ;  /* 0x8000000003027812 */ /* 0x000fc800078ec0ff */
[----:B------:R-:W-:-:S04]  /*94c0*/  SHF.R.U32.HI R3, RZ, 0x18, R2 ;  /* 0x00000018ff037819 */ /* 0x000fc80000011602 */
[----:B------:R-:W-:-:S04]  /*94d0*/  LOP3.LUT R0, R0, R3, RZ, 0xfc, !PT ;  /* 0x0000000300007212 */ /* 0x000fc800078efcff */
[----:B------:R-:W-:-:S07]  /*94e0*/  PRMT R8, R0, 0x7610, R8 ;  /* 0x0000761000087816 */ /* 0x000fce0000000008 */
.L_x_800:
[----:B------:R-:W-:Y:S05]  /*94f0*/  BSYNC B0 ;  /* 0x0000000000007941 */ /* 0x000fea0003800000 */
.L_x_799:
[----:B------:R0:W-:Y:S01]  /*9500*/  STG.E.U8 desc[UR36][R16.64], R8 ;  /* 0x0000000810007986 */ /* 0x0001e2000c101124 */
[----:B------:R-:W-:Y:S05]  /*9510*/  BRA `(.L_x_776) ;  /* 0x0000000000b87947 */ /* 0x000fea0003800000 */
.L_x_793:
        /* <DEDUP_REMOVED lines=22> */
.L_x_775:
        /* <DEDUP_REMOVED lines=16> */
.L_x_804:
[----:B------:R-:W-:Y:S05]  /*9780*/  BRA `(.L_x_776) ;  /* 0x00000000001c7947 */ /* 0x000fea0003800000 */
.L_x_803:
[----:B------:R-:W-:-:S06]  /*9790*/  HADD2.F32 R2, -RZ, R2.H0_H0 ;  /* 0x20000002ff027230 */ /* 0x000fcc0000004100 */
[----:B------:R-:W0:Y:S02]  /*97a0*/  F2I.U64.TRUNC R2, R2 ;  /* 0x0000000200027311 */ /* 0x000e24000020d800 */
[----:B0-----:R0:W-:Y:S01]  /*97b0*/  STG.E.64 desc[UR36][R16.64], R2 ;  /* 0x0000000210007986 */ /* 0x0011e2000c101b24 */
[----:B------:R-:W-:Y:S05]  /*97c0*/  BRA `(.L_x_776) ;  /* 0x00000000000c7947 */ /* 0x000fea0003800000 */
.L_x_802:
[----:B------:R-:W-:-:S04]  /*97d0*/  HADD2.F32 R2, -RZ, R2.H0_H0 ;  /* 0x20000002ff027230 */ /* 0x000fc80000004100 */
[----:B------:R-:W0:Y:S02]  /*97e0*/  F2I.FTZ.U32.TRUNC.NTZ R3, R2 ;  /* 0x0000000200037305 */ /* 0x000e24000021f000 */
[----:B0-----:R0:W-:Y:S02]  /*97f0*/  STG.E desc[UR36][R16.64], R3 ;  /* 0x0000000310007986 */ /* 0x0011e4000c101924 */
.L_x_776:
[----:B------:R-:W-:-:S07]  /*9800*/  VIADD R19, R19, 0x80 ;  /* 0x0000008013137836 */ /* 0x000fce0000000000 */
.L_x_736:
[----:B------:R-:W-:Y:S05]  /*9810*/  BSYNC B6 ;  /* 0x0000000000067941 */ /* 0x000fea0003800000 */
.L_x_735:
        /* <DEDUP_REMOVED lines=306> */
.L_x_805:
        /* <DEDUP_REMOVED lines=22> */
.L_x_809:
[----:B------:R-:W2:Y:S02]  /*aca0*/  LDG.E.U8 R2, desc[UR36][R2.64] ;  /* 0x0000002402027981 */ /* 0x000ea4000c1e1100 */
[----:B--2---:R-:W-:-:S04]  /*acb0*/  I2FP.F32.U32 R0, R2 ;  /* 0x0000000200007245 */ /* 0x004fc80000201000 */
[----:B------:R-:W-:Y:S01]  /*acc0*/  F2FP.F16.F32.PACK_AB R0, RZ, R0 ;  /* 0x00000000ff00723e */ /* 0x000fe200000000ff */
[----:B------:R-:W-:Y:S06]  /*acd0*/  BRA `(.L_x_811) ;  /* 0x0000000c00887947 */ /* 0x000fec0003800000 */
.L_x_808:
        /* <DEDUP_REMOVED lines=10> */
.L_x_813:
[----:B------:R-:W2:Y:S02]  /*ad80*/  LDG.E R2, desc[UR36][R2.64] ;  /* 0x0000002402027981 */ /* 0x000ea4000c1e1900 */
[----:B--2---:R-:W-:-:S04]  /*ad90*/  I2FP.F32.S32 R0, R2 ;  /* 0x0000000200007245 */ /* 0x004fc80000201400 */
[----:B------:R-:W-:Y:S01]  /*ada0*/  F2FP.F16.F32.PACK_AB R0, RZ, R0 ;  /* 0x00000000ff00723e */ /* 0x000fe200000000ff */
[----:B------:R-:W-:Y:S06]  /*adb0*/  BRA `(.L_x_811) ;  /* 0x0000000c00507947 */ /* 0x000fec0003800000 */
.L_x_812:
[----:B------:R-:W2:Y:S02]  /*adc0*/  LDG.E.U16 R2, desc[UR36][R2.64] ;  /* 0x0000002402027981 */ /* 0x000ea4000c1e1500 */
[----:B--2---:R-:W0:Y:S02]  /*add0*/  I2F.S16 R0, R2 ;  /* 0x0000000200007306 */ /* 0x004e240000101400 */
[----:B0-----:R-:W-:Y:S01]  /*ade0*/  F2FP.F16.F32.PACK_AB R0, RZ, R0 ;  /* 0x00000000ff00723e */ /* 0x001fe200000000ff */
[----:B------:R-:W-:Y:S06]  /*adf0*/  BRA `(.L_x_811) ;  /* 0x0000000c00407947 */ /* 0x000fec0003800000 */
.L_x_807:
        /* <DEDUP_REMOVED lines=9> */
.L_x_815:
[----:B------:R1:W5:Y:S01]  /*ae90*/  LDG.E.U16 R0, desc[UR36][R2.64] ;  /* 0x0000002402007981 */ /* 0x000362000c1e1500 */
[----:B------:R-:W-:Y:S05]  /*aea0*/  BRA `(.L_x_811) ;  /* 0x0000000c00147947 */ /* 0x000fea0003800000 */
.L_x_814:
        /* <DEDUP_REMOVED lines=9> */
.L_x_817:
[----:B------:R0:W5:Y:S01]  /*af40*/  LDG.E.U16 R0, desc[UR36][R2.64] ;  /* 0x0000002402007981 */ /* 0x000162000c1e1500 */
[----:B------:R-:W-:Y:S05]  /*af50*/  BRA `(.L_x_811) ;  /* 0x0000000800e87947 */ /* 0x000fea0003800000 */
.L_x_816:
        /* <DEDUP_REMOVED lines=8> */
.L_x_806:
        /* <DEDUP_REMOVED lines=13> */
.L_x_820:
        /* <DEDUP_REMOVED lines=8> */
.L_x_819:
        /* <DEDUP_REMOVED lines=28> */
.L_x_822:
        /* <DEDUP_REMOVED lines=15> */
.L_x_821:
[----:B------:R-:W2:Y:S02]  /*b3e0*/  LDG.E.U16 R0, desc[UR36][R2.64] ;  /* 0x0000002402007981 */ /* 0x000ea4000c1e1500 */
[----:B--2---:R-:W-:-:S05]  /*b3f0*/  IMAD.U32 R0, R0, 0x10000, RZ ;  /* 0x0001000000007824 */ /* 0x004fca00078e00ff */
[----:B------:R-:W-:Y:S01]  /*b400*/  F2FP.F16.F32.PACK_AB R0, RZ, R0 ;  /* 0x00000000ff00723e */ /* 0x000fe200000000ff */
[----:B------:R-:W-:Y:S06]  /*b410*/  BRA `(.L_x_811) ;  /* 0x0000000400b87947 */ /* 0x000fec0003800000 */
.L_x_818:
        /* <DEDUP_REMOVED lines=12> */
.L_x_825:
        /* <DEDUP_REMOVED lines=21> */
.L_x_829:
[----:B------:R-:W-:Y:S05]  /*b630*/  BSYNC B1 ;  /* 0x0000000000017941 */ /* 0x000fea0003800000 */
.L_x_828:
[----:B------:R-:W-:Y:S01]  /*b640*/  LEA R3, R0, 0x3b800000, 0x17 ;  /* 0x3b80000000037811 */ /* 0x000fe200078eb8ff */
[----:B------:R-:W-:-:S05]  /*b650*/  IMAD.SHL.U32 R0, R2, 0x100000, RZ ;  /* 0x0010000002007824 */ /* 0x000fca00078e00ff */
[----:B------:R-:W-:-:S07]  /*b660*/  LOP3.LUT R0, R3, R0, R4, 0xfe, !PT ;  /* 0x0000000003007212 */ /* 0x000fce00078efe04 */
.L_x_827:
[----:B------:R-:W-:Y:S05]  /*b670*/  BSYNC B0 ;  /* 0x0000000000007941 */ /* 0x000fea0003800000 */
.L_x_826:
[----:B------:R-:W-:Y:S01]  /*b680*/  F2FP.F16.F32.PACK_AB R0, RZ, R0 ;  /* 0x00000000ff00723e */ /* 0x000fe200000000ff */
[----:B------:R-:W-:Y:S06]  /*b690*/  BRA `(.L_x_811) ;  /* 0x0000000400187947 */ /* 0x000fec0003800000 */
.L_x_824:
        /* <DEDUP_REMOVED lines=21> */
.L_x_833:
[----:B------:R-:W-:Y:S05]  /*b7f0*/  BSYNC B1 ;  /* 0x0000000000017941 */ /* 0x000fea0003800000 */
.L_x_832:
[----:B------:R-:W-:Y:S01]  /*b800*/  LEA R3, R0, 0x37800000, 0x17 ;  /* 0x3780000000037811 */ /* 0x000fe200078eb8ff */
[----:B------:R-:W-:-:S05]  /*b810*/  IMAD.SHL.U32 R0, R2, 0x200000, RZ ;  /* 0x0020000002007824 */ /* 0x000fca00078e00ff */
[----:B------:R-:W-:-:S07]  /*b820*/  LOP3.LUT R0, R3, R0, R4, 0xfe, !PT ;  /* 0x0000000003007212 */ /* 0x000fce00078efe04 */
.L_x_831:
[----:B------:R-:W-:Y:S05]  /*b830*/  BSYNC B0 ;  /* 0x0000000000007941 */ /* 0x000fea0003800000 */
.L_x_830:
[----:B------:R-:W-:Y:S01]  /*b840*/  F2FP.F16.F32.PACK_AB R0, RZ, R0 ;  /* 0x00000000ff00723e */ /* 0x000fe200000000ff */
[----:B------:R-:W-:Y:S06]  /*b850*/  BRA `(.L_x_811) ;  /* 0x0000000000a87947 */ /* 0x000fec0003800000 */
.L_x_823:
        /* <DEDUP_REMOVED lines=14> */
.L_x_837:
[----:B------:R-:W-:Y:S05]  /*b940*/  BSYNC B0 ;  /* 0x0000000000007941 */ /* 0x000fea0003800000 */
.L_x_836:
[----:B------:R-:W-:Y:S01]  /*b950*/  F2FP.F16.F32.PACK_AB R0, RZ, R0 ;  /* 0x00000000ff00723e */ /* 0x000fe200000000ff */
[----:B------:R-:W-:Y:S06]  /*b960*/  BRA `(.L_x_811) ;  /* 0x0000000000647947 */ /* 0x000fec0003800000 */
.L_x_810:
        /* <DEDUP_REMOVED lines=16> */
.L_x_838:
[----:B------:R-:W-:Y:S01]  /*ba70*/  PRMT R0, RZ, 0x7610, R0 ;  /* 0x00007610ff007816 */ /* 0x000fe20000000000 */
[----:B------:R-:W-:Y:S06]  /*ba80*/  BRA `(.L_x_811) ;  /* 0x00000000001c7947 */ /* 0x000fec0003800000 */
.L_x_835:
[----:B------:R-:W2:Y:S02]  /*ba90*/  LDG.E.64 R2, desc[UR36][R2.64] ;  /* 0x0000002402027981 */ /* 0x000ea4000c1e1b00 */
[----:B--2---:R-:W0:Y:S02]  /*baa0*/  I2F.U64 R0, R2 ;  /* 0x0000000200007312 */ /* 0x004e240000301000 */
[----:B0-----:R-:W-:Y:S01]  /*bab0*/  F2FP.F16.F32.PACK_AB R0, RZ, R0 ;  /* 0x00000000ff00723e */ /* 0x001fe200000000ff */
[----:B------:R-:W-:Y:S06]  /*bac0*/  BRA `(.L_x_811) ;  /* 0x00000000000c7947 */ /* 0x000fec0003800000 */
.L_x_834:
[----:B------:R-:W2:Y:S02]  /*bad0*/  LDG.E R2, desc[UR36][R2.64] ;  /* 0x0000002402027981 */ /* 0x000ea4000c1e1900 */
[----:B--2---:R-:W-:-:S04]  /*bae0*/  I2FP.F32.U32 R0, R2 ;  /* 0x0000000200007245 */ /* 0x004fc80000201000 */
[----:B------:R-:W-:-:S07]  /*baf0*/  F2FP.F16.F32.PACK_AB R0, RZ, R0 ;  /* 0x00000000ff00723e */ /* 0x000fce00000000ff */
.L_x_811:
        /* <DEDUP_REMOVED lines=17> */
[----:B0-----:R-:W-:Y:S01]  /*bc10*/  STG.E.U8 desc[UR36][R16.64], R3 ;  /* 0x0000000310007986 */ /* 0x001fe2000c101124 */
[----:B------:R-:W-:Y:S05]  /*bc20*/  EXIT ;  /* 0x000000000000794d */ /* 0x000fea0003800000 */
.L_x_842:
[----:B------:R-:W-:-:S06]  /*bc30*/  HADD2.F32 R3, -RZ, R2.H0_H0 ;  /* 0x20000002ff037230 */ /* 0x000fcc0000004100 */
[----:B------:R-:W0:Y:S02]  /*bc40*/  F2I.S64.TRUNC R2, R3 ;  /* 0x0000000300027311 */ /* 0x000e24000020d900 */
[----:B0-----:R-:W-:Y:S01]  /*bc50*/  STG.E.U8 desc[UR36][R16.64], R2 ;  /* 0x0000000210007986 */ /* 0x001fe2000c101124 */
[----:B------:R-:W-:Y:S05]  /*bc60*/  EXIT ;  /* 0x000000000000794d */ /* 0x000fea0003800000 */
.L_x_841:
        /* <DEDUP_REMOVED lines=8> */
[----:B0-----:R-:W-:Y:S01]  /*bcf0*/  STG.E.64 desc[UR36][R16.64], R2 ;  /* 0x0000000210007986 */ /* 0x001fe2000c101b24 */
[----:B------:R-:W-:Y:S05]  /*bd00*/  EXIT ;  /* 0x000000000000794d */ /* 0x000fea0003800000 */
.L_x_845:
[----:B------:R-:W-:-:S04]  /*bd10*/  HADD2.F32 R2, -RZ, R2.H0_H0 ;  /* 0x20000002ff027230 */ /* 0x000fc80000004100 */
[----:B------:R-:W0:Y:S02]  /*bd20*/  F2I.FTZ.TRUNC.NTZ R3, R2 ;  /* 0x0000000200037305 */ /* 0x000e24000021f100 */
[----:B0-----:R-:W-:Y:S01]  /*bd30*/  STG.E desc[UR36][R16.64], R3 ;  /* 0x0000000310007986 */ /* 0x001fe2000c101924 */
[----:B------:R-:W-:Y:S05]  /*bd40*/  EXIT ;  /* 0x000000000000794d */ /* 0x000fea0003800000 */
.L_x_844:
[----:B------:R-:W-:-:S04]  /*bd50*/  HADD2.F32 R2, -RZ, R2.H0_H0 ;  /* 0x20000002ff027230 */ /* 0x000fc80000004100 */
[----:B------:R-:W0:Y:S02]  /*bd60*/  F2I.FTZ.TRUNC.NTZ R3, R2 ;  /* 0x0000000200037305 */ /* 0x000e24000021f100 */
[----:B0-----:R-:W-:Y:S01]  /*bd70*/  STG.E.U16 desc[UR36][R16.64], R3 ;  /* 0x0000000310007986 */ /* 0x001fe2000c101524 */
[----:B------:R-:W-:Y:S05]  /*bd80*/  EXIT ;  /* 0x000000000000794d */ /* 0x000fea0003800000 */
.L_x_840:
[----:B------:R-:W-:-:S13]  /*bd90*/  ISETP.GT.AND P0, PT, R3, 0x6, PT ;  /* 0x000000060300780c */ /* 0x000fda0003f04270 */
[----:B------:R-:W-:Y:S05]  /*bda0*/  @P0 BRA `(.L_x_846) ;  /* 0x0000000000240947 */ /* 0x000fea0003800000 */
[----:B------:R-:W-:-:S13]  /*bdb0*/  ISETP.NE.AND P0, PT, R3, 0x5, PT ;  /* 0x000000050300780c */ /* 0x000fda0003f05270 */
[----:B------:R-:W-:Y:S05]  /*bdc0*/  @!P0 BRA `(.L_x_847) ;  /* 0x0000000000148947 */ /* 0x000fea0003800000 */
[----:B------:R-:W-:-:S13]  /*bdd0*/  ISETP.NE.AND P0, PT, R3, 0x6, PT ;  /* 0x000000060300780c */ /* 0x000fda0003f05270 */
[----:B------:R-:W-:Y:S05]  /*bde0*/  @P0 BRA `(.L_x_843) ;  /* 0x0000000800c40947 */ /* 0x000fea0003800000 */
[----:B------:R-:W-:-:S05]  /*bdf0*/  HADD2.F32 R3, -RZ, R2.H0_H0 ;  /* 0x20000002ff037230 */ /* 0x000fca0000004100 */
[----:B------:R-:W-:Y:S01]  /*be00*/  STG.E desc[UR36][R16.64], R3 ;  /* 0x0000000310007986 */ /* 0x000fe2000c101924 */
[----:B------:R-:W-:Y:S05]  /*be10*/  EXIT ;  /* 0x000000000000794d */ /* 0x000fea0003800000 */
.L_x_847:
[----:B------:R-:W-:Y:S01]  /*be20*/  STG.E.U16 desc[UR36][R16.64], R2 ;  /* 0x0000000210007986 */ /* 0x000fe2000c101524 */
[----:B------:R-:W-:Y:S05]  /*be30*/  EXIT ;  /* 0x000000000000794d */ /* 0x000fea0003800000 */
.L_x_846:
        /* <DEDUP_REMOVED lines=8> */
[----:B------:R-:W-:Y:S01]  /*bec0*/  STG.E.64 desc[UR36][R16.64], R2 ;  /* 0x0000000210007986 */ /* 0x000fe2000c101b24 */
[----:B------:R-:W-:Y:S05]  /*bed0*/  EXIT ;  /* 0x000000000000794d */ /* 0x000fea0003800000 */
.L_x_849:
[----:B------:R-:W-:-:S05]  /*bee0*/  HADD2.F32 R0, -RZ, R2.H0_H0 ;  /* 0x20000002ff007230 */ /* 0x000fca0000004100 */
[----:B------:R-:W-:-:S04]  /*bef0*/  F2FP.F16.F32.PACK_AB R0, RZ, R0 ;  /* 0x00000000ff00723e */ /* 0x000fc800000000ff */
[----:B------:R-:W-:-:S05]  /*bf00*/  PRMT R0, R0, 0x5410, RZ ;  /* 0x0000541000007816 */ /* 0x000fca00000000ff */
[----:B------:R-:W-:Y:S01]  /*bf10*/  STG.E desc[UR36][R16.64], R0 ;  /* 0x0000000010007986 */ /* 0x000fe2000c101924 */
[----:B------:R-:W-:Y:S05]  /*bf20*/  EXIT ;  /* 0x000000000000794d */ /* 0x000fea0003800000 */
.L_x_848:
[----:B------:R-:W-:-:S05]  /*bf30*/  HADD2.F32 R2, -RZ, R2.H0_H0 ;  /* 0x20000002ff027230 */ /* 0x000fca0000004100 */
[----:B------:R-:W-:-:S06]  /*bf40*/  FMUL.FTZ R2, R2, 1 ;  /* 0x3f80000002027820 */ /* 0x000fcc0000410000 */
[----:B------:R-:W0:Y:S02]  /*bf50*/  F2F.F64.F32 R2, R2 ;  /* 0x0000000200027310 */ /* 0x000e240000201800 */
[----:B0-----:R-:W-:Y:S01]  /*bf60*/  STG.E.64 desc[UR36][R16.64], R2 ;  /* 0x0000000210007986 */ /* 0x001fe2000c101b24 */
[----:B------:R-:W-:Y:S05]  /*bf70*/  EXIT ;  /* 0x000000000000794d */ /* 0x000fea0003800000 */
.L_x_839:
        /* <DEDUP_REMOVED lines=11> */
[----:B------:R-:W-:Y:S01]  /*c030*/  STG.E.U8 desc[UR36][R16.64], R3 ;  /* 0x0000000310007986 */ /* 0x000fe2000c101124 */
[----:B------:R-:W-:Y:S05]  /*c040*/  EXIT ;  /* 0x000000000000794d */ /* 0x000fea0003800000 */
.L_x_852:
[----:B------:R-:W-:Y:S01]  /*c050*/  HADD2.F32 R2, -RZ, R2.H0_H0 ;  /* 0x20000002ff027230 */ /* 0x000fe20000004100 */
[----:B------:R-:W-:-:S04]  /*c060*/  CS2R R6, SRZ ;  /* 0x0000000000067805 */ /* 0x000fc8000001ff00 */
[----:B------:R-:W-:-:S04]  /*c070*/  FMUL.FTZ R2, R2, 1 ;  /* 0x3f80000002027820 */ /* 0x000fc80000410000 */
[----:B------:R-:W0:Y:S02]  /*c080*/  F2F.F64.F32 R4, R2 ;  /* 0x0000000200047310 */ /* 0x000e240000201800 */
[----:B0-----:R-:W-:Y:S01]  /*c090*/  STG.E.128 desc[UR36][R16.64], R4 ;  /* 0x0000000410007986 */ /* 0x001fe2000c101d24 */
[----:B------:R-:W-:Y:S05]  /*c0a0*/  EXIT ;  /* 0x000000000000794d */ /* 0x000fea0003800000 */
.L_x_851:
        /* <DEDUP_REMOVED lines=21> */
.L_x_856:
[----:B------:R-:W-:Y:S05]  /*c200*/  BSYNC B0 ;  /* 0x0000000000007941 */ /* 0x000fea0003800000 */
.L_x_855:
[----:B------:R-:W-:-:S05]  /*c210*/  LOP3.LUT R3, R0, R3, RZ, 0xfc, !PT ;  /* 0x0000000300037212 */ /* 0x000fca00078efcff */
[----:B------:R-:W-:Y:S01]  /*c220*/  STG.E.U8 desc[UR36][R16.64], R3 ;  /* 0x0000000310007986 */ /* 0x000fe2000c101124 */
[----:B------:R-:W-:Y:S05]  /*c230*/  EXIT ;  /* 0x000000000000794d */ /* 0x000fea0003800000 */
.L_x_854:
        /* <DEDUP_REMOVED lines=13> */
.L_x_858:
[----:B------:R-:W-:Y:S01]  /*c310*/  IMAD.MOV.U32 R0, RZ, RZ, 0x7f ;  /* 0x0000007fff007424 */ /* 0x000fe200078e00ff */
[----:B------:R-:W-:-:S04]  /*c320*/  ISETP.GT.U32.AND P0, PT, R2, 0x7f800000, PT ;  /* 0x7f8000000200780c */ /* 0x000fc80003f04070 */
[----:B------:R-:W-:-:S09]  /*c330*/  SEL R0, R0, 0x7c, P0 ;  /* 0x0000007c00007807 */ /* 0x000fd20000000000 */
.L_x_859:
[----:B------:R-:W-:Y:S05]  /*c340*/  BSYNC B0 ;  /* 0x0000000000007941 */ /* 0x000fea0003800000 */
.L_x_857:
[----:B------:R-:W-:-:S04]  /*c350*/  LOP3.LUT R2, R3, 0x80000000, RZ, 0xc0, !PT ;  /* 0x8000000003027812 */ /* 0x000fc800078ec0ff */
[----:B------:R-:W-:-:S04]  /*c360*/  SHF.R.U32.HI R3, RZ, 0x18, R2 ;  /* 0x00000018ff037819 */ /* 0x000fc80000011602 */
[----:B------:R-:W-:-:S05]  /*c370*/  LOP3.LUT R3, R0, R3, RZ, 0xfc, !PT ;  /* 0x0000000300037212 */ /* 0x000fca00078efcff */
[----:B------:R-:W-:Y:S01]  /*c380*/  STG.E.U8 desc[UR36][R16.64], R3 ;  /* 0x0000000310007986 */ /* 0x000fe2000c101124 */
[----:B------:R-:W-:Y:S05]  /*c390*/  EXIT ;  /* 0x000000000000794d */ /* 0x000fea0003800000 */
.L_x_853:
[----:B------:R-:W-:-:S05]  /*c3a0*/  HADD2.F32 R0, -RZ, R2.H0_H0 ;  /* 0x20000002ff007230 */ /* 0x000fca0000004100 */
[----:B------:R-:W-:-:S05]  /*c3b0*/  F2FP.BF16.F32.PACK_AB R0, RZ, R0 ;  /* 0x00000000ff00723e */ /* 0x000fca00000010ff */
[----:B------:R-:W-:Y:S01]  /*c3c0*/  STG.E.U16 desc[UR36][R16.64], R0 ;  /* 0x0000000010007986 */ /* 0x000fe2000c101524 */
[----:B------:R-:W-:Y:S05]  /*c3d0*/  EXIT ;  /* 0x000000000000794d */ /* 0x000fea0003800000 */
.L_x_850:
        /* <DEDUP_REMOVED lines=10> */
[----:B0-----:R-:W-:Y:S01]  /*c480*/  STG.E.U16 desc[UR36][R16.64], R3 ;  /* 0x0000000310007986 */ /* 0x001fe2000c101524 */
[----:B------:R-:W-:Y:S05]  /*c490*/  EXIT ;  /* 0x000000000000794d */ /* 0x000fea0003800000 */
.L_x_862:
        /* <DEDUP_REMOVED lines=17> */
.L_x_865:
[----:B------:R-:W-:-:S04]  /*c5b0*/  LOP3.LUT R2, R3, 0x80000000, RZ, 0xc0, !PT ;  /* 0x8000000003027812 */ /* 0x000fc800078ec0ff */
[----:B------:R-:W-:-:S04]  /*c5c0*/  SHF.R.U32.HI R3, RZ, 0x18, R2 ;  /* 0x00000018ff037819 */ /* 0x000fc80000011602 */
[----:B------:R-:W-:-:S04]  /*c5d0*/  LOP3.LUT R0, R0, R3, RZ, 0xfc, !PT ;  /* 0x0000000300007212 */ /* 0x000fc800078efcff */
[----:B------:R-:W-:-:S07]  /*c5e0*/  PRMT R8, R0, 0x7610, R8 ;  /* 0x0000761000087816 */ /* 0x000fce0000000008 */
.L_x_864:
[----:B------:R-:W-:Y:S05]  /*c5f0*/  BSYNC B0 ;  /* 0x0000000000007941 */ /* 0x000fea0003800000 */
.L_x_863:
[----:B------:R-:W-:Y:S01]  /*c600*/  STG.E.U8 desc[UR36][R16.64], R8 ;  /* 0x0000000810007986 */ /* 0x000fe2000c101124 */
[----:B------:R-:W-:Y:S05]  /*c610*/  EXIT ;  /* 0x000000000000794d */ /* 0x000fea0003800000 */
.L_x_861:
        /* <DEDUP_REMOVED lines=17> */
.L_x_868:
[----:B------:R-:W-:-:S04]  /*c730*/  LOP3.LUT R2, R3, 0x80000000, RZ, 0xc0, !PT ;  /* 0x8000000003027812 */ /* 0x000fc800078ec0ff */
[----:B------:R-:W-:-:S04]  /*c740*/  SHF.R.U32.HI R3, RZ, 0x18, R2 ;  /* 0x00000018ff037819 */ /* 0x000fc80000011602 */
[----:B------:R-:W-:-:S04]  /*c750*/  LOP3.LUT R0, R0, R3, RZ, 0xfc, !PT ;  /* 0x0000000300007212 */ /* 0x000fc800078efcff */
[----:B------:R-:W-:-:S07]  /*c760*/  PRMT R8, R0, 0x7610, R8 ;  /* 0x0000761000087816 */ /* 0x000fce0000000008 */
.L_x_867:
[----:B------:R-:W-:Y:S05]  /*c770*/  BSYNC B0 ;  /* 0x0000000000007941 */ /* 0x000fea0003800000 */
.L_x_866:
[----:B------:R-:W-:Y:S01]  /*c780*/  STG.E.U8 desc[UR36][R16.64], R8 ;  /* 0x0000000810007986 */ /* 0x000fe2000c101124 */
[----:B------:R-:W-:Y:S05]  /*c790*/  EXIT ;  /* 0x000000000000794d */ /* 0x000fea0003800000 */
.L_x_860:
        /* <DEDUP_REMOVED lines=22> */
.L_x_843:
        /* <DEDUP_REMOVED lines=16> */
.L_x_871:
[----:B------:R-:W-:Y:S05]  /*ca00*/  EXIT ;  /* 0x000000000000794d */ /* 0x000fea0003800000 */
.L_x_870:
[----:B------:R-:W-:-:S06]  /*ca10*/  HADD2.F32 R2, -RZ, R2.H0_H0 ;  /* 0x20000002ff027230 */ /* 0x000fcc0000004100 */
[----:B------:R-:W0:Y:S02]  /*ca20*/  F2I.U64.TRUNC R2, R2 ;  /* 0x0000000200027311 */ /* 0x000e24000020d800 */
[----:B0-----:R-:W-:Y:S01]  /*ca30*/  STG.E.64 desc[UR36][R16.64], R2 ;  /* 0x0000000210007986 */ /* 0x001fe2000c101b24 */
[----:B------:R-:W-:Y:S05]  /*ca40*/  EXIT ;  /* 0x000000000000794d */ /* 0x000fea0003800000 */
.L_x_869:
[----:B------:R-:W-:-:S04]  /*ca50*/  HADD2.F32 R2, -RZ, R2.H0_H0 ;  /* 0x20000002ff027230 */ /* 0x000fc80000004100 */
[----:B------:R-:W0:Y:S02]  /*ca60*/  F2I.FTZ.U32.TRUNC.NTZ R3, R2 ;  /* 0x0000000200037305 */ /* 0x000e24000021f000 */
[----:B0-----:R-:W-:Y:S01]  /*ca70*/  STG.E desc[UR36][R16.64], R3 ;  /* 0x0000000310007986 */ /* 0x001fe2000c101924 */
[----:B------:R-:W-:Y:S05]  /*ca80*/  EXIT ;  /* 0x000000000000794d */ /* 0x000fea0003800000 */
.L_x_872:
        /* <DEDUP_REMOVED lines=15> */
.L_x_7188:


//--------------------- .text._ZN2at6native27unrolled_elementwise_kernelIZZZNS0_16tanh_kernel_cudaERNS_18TensorIteratorBaseEENKUlvE0_clEvENKUlvE1_clEvEUlN3c104HalfEE_St5arrayIPcLm2EELi4E23TrivialOffsetCalculatorILi1EjESD_NS0_6memory12LoadWithCastILi1EEENSE_13StoreWithCastILi1EEEEEviT_T0_T2_T3_T4_T5_ --------------------------
	.section	.text._ZN2at6native27unrolled_elementwise_kernelIZZZNS0_16tanh_kernel_cudaERNS_18TensorIteratorBaseEENKUlvE0_clEvENKUlvE1_clEvEUlN3c104HalfEE_St5arrayIPcLm2EELi4E23TrivialOffsetCalculatorILi1EjESD_NS0_6memory12LoadWithCastILi1EEENSE_13StoreWithCastILi1EEEEEviT_T0_T2_T3_T4_T5_,"ax",@progbits
	.align	128
        .global         _ZN2at6native27unrolled_elementwise_kernelIZZZNS0_16tanh_kernel_cudaERNS_18TensorIteratorBaseEENKUlvE0_clEvENKUlvE1_clEvEUlN3c104HalfEE_St5arrayIPcLm2EELi4E23TrivialOffsetCalculatorILi1EjESD_NS0_6memory12LoadWithCastILi1EEENSE_13StoreWithCastILi1EEEEEviT_T0_T2_T3_T4_T5_
        .type           _ZN2at6native27unrolled_elementwise_kernelIZZZNS0_16tanh_kernel_cudaERNS_18TensorIteratorBaseEENKUlvE0_clEvENKUlvE1_clEvEUlN3c104HalfEE_St5arrayIPcLm2EELi4E23TrivialOffsetCalculatorILi1EjESD_NS0_6memory12LoadWithCastILi1EEENSE_13StoreWithCastILi1EEEEEviT_T0_T2_T3_T4_T5_,@function
        .size           _ZN2at6native27unrolled_elementwise_kernelIZZZNS0_16tanh_kernel_cudaERNS_18TensorIteratorBaseEENKUlvE0_clEvENKUlvE1_clEvEUlN3c104HalfEE_St5arrayIPcLm2EELi4E23TrivialOffsetCalculatorILi1EjESD_NS0_6memory12LoadWithCastILi1EEENSE_13StoreWithCastILi1EEEEEviT_T0_T2_T3_T4_T5_,(.L_x_7189 - _ZN2at6native27unrolled_elementwise_kernelIZZZNS0_16tanh_kernel_cudaERNS_18TensorIteratorBaseEENKUlvE0_clEvENKUlvE1_clEvEUlN3c104HalfEE_St5arrayIPcLm2EELi4E23TrivialOffsetCalculatorILi1EjESD_NS0_6memory12LoadWithCastILi1EEENSE_13StoreWithCastILi1EEEEEviT_T0_T2_T3_T4_T5_)
        .other          _ZN2at6native27unrolled_elementwise_kernelIZZZNS0_16tanh_kernel_cudaERNS_18TensorIteratorBaseEENKUlvE0_clEvENKUlvE1_clEvEUlN3c104HalfEE_St5arrayIPcLm2EELi4E23TrivialOffsetCalculatorILi1EjESD_NS0_6memory12LoadWithCastILi1EEENSE_13StoreWithCastILi1EEEEEviT_T0_T2_T3_T4_T5_,@"STO_CUDA_ENTRY STV_DEFAULT"
_ZN2at6native27unrolled_elementwise_kernelIZZZNS0_16tanh_kernel_cudaERNS_18TensorIteratorBaseEENKUlvE0_clEvENKUlvE1_clEvEUlN3c104HalfEE_St5arrayIPcLm2EELi4E23TrivialOffsetCalculatorILi1EjESD_NS0_6memory12LoadWithCastILi1EEENSE_13StoreWithCastILi1EEEEEviT_T0_T2_T3_T4_T5_:
.text._ZN2at6native27unrolled_elementwise_kernelIZZZNS0_16tanh_kernel_cudaERNS_18TensorIteratorBaseEENKUlvE0_clEvENKUlvE1_clEvEUlN3c104HalfEE_St5arrayIPcLm2EELi4E23TrivialOffsetCalculatorILi1EjESD_NS0_6memory12LoadWithCastILi1EEENSE_13StoreWithCastILi1EEEEEviT_T0_T2_T3_T4_T5_:
        /* <DEDUP_REMOVED lines=31> */
[----:B0-----:R-:W-:-:S04]  /*01f0*/  F2FP.F16.F32.PACK_AB R0, RZ, R0 ;  /* 0x00000000ff00723e */ /* 0x001fc800000000ff */
[----:B------:R-:W-:Y:S01]  /*0200*/  PRMT R22, R0, 0x7610, R22 ;  /* 0x0000761000167816 */ /* 0x000fe20000000016 */
[----:B------:R-:W-:Y:S06]  /*0210*/  BRA `(.L_x_880) ;  /* 0x0000000c00d47947 */ /* 0x000fec0003800000 */
.L_x_878:
[----:B------:R-:W2:Y:S02]  /*0220*/  LDG.E.U8 R2, desc[UR36][R2.64] ;  /* 0x0000002402027981 */ /* 0x000ea4000c1e1100 */
[----:B--2---:R-:W-:-:S04]  /*0230*/  I2FP.F32.U32 R0, R2 ;  /* 0x0000000200007245 */ /* 0x004fc80000201000 */
[----:B------:R-:W-:-:S04]  /*0240*/  F2FP.F16.F32.PACK_AB R0, RZ, R0 ;  /* 0x00000000ff00723e */ /* 0x000fc800000000ff */
[----:B------:R-:W-:Y:S01]  /*0250*/  PRMT R22, R0, 0x7610, R22 ;  /* 0x0000761000167816 */ /* 0x000fe20000000016 */
[----:B------:R-:W-:Y:S06]  /*0260*/  BRA `(.L_x_880) ;  /* 0x0000000c00c07947 */ /* 0x000fec0003800000 */
.L_x_877:
        /* <DEDUP_REMOVED lines=8> */
[----:B0-----:R-:W-:-:S04]  /*02f0*/  F2FP.F16.F32.PACK_AB R0, RZ, R0 ;  /* 0x00000000ff00723e */ /* 0x001fc800000000ff */
[----:B------:R-:W-:Y:S01]  /*0300*/  PRMT R22, R0, 0x7610, R22 ;  /* 0x0000761000167816 */ /* 0x000fe20000000016 */
[----:B------:R-:W-:Y:S06]  /*0310*/  BRA `(.L_x_880) ;  /* 0x0000000c00947947 */ /* 0x000fec0003800000 */
.L_x_882:
[----:B------:R-:W2:Y:S02]  /*0320*/  LDG.E R2, desc[UR36][R2.64] ;  /* 0x0000002402027981 */ /* 0x000ea4000c1e1900 */
[----:B--2---:R-:W-:-:S04]  /*0330*/  I2FP.F32.S32 R0, R2 ;  /* 0x0000000200007245 */ /* 0x004fc80000201400 */
[----:B------:R-:W-:-:S04]  /*0340*/  F2FP.F16.F32.PACK_AB R0, RZ, R0 ;  /* 0x00000000ff00723e */ /* 0x000fc800000000ff */
[----:B------:R-:W-:Y:S01]  /*0350*/  PRMT R22, R0, 0x7610, R22 ;  /* 0x0000761000167816 */ /* 0x000fe20000000016 */
[----:B------:R-:W-:Y:S06]  /*0360*/  BRA `(.L_x_880) ;  /* 0x0000000c00807947 */ /* 0x000fec0003800000 */
.L_x_881:
[----:B------:R-:W2:Y:S02]  /*0370*/  LDG.E.U16 R2, desc[UR36][R2.64] ;  /* 0x0000002402027981 */ /* 0x000ea4000c1e1500 */
[----:B--2---:R-:W0:Y:S02]  /*0380*/  I2F.S16 R0, R2 ;  /* 0x0000000200007306 */ /* 0x004e240000101400 */
[----:B0-----:R-:W-:-:S04]  /*0390*/  F2FP.F16.F32.PACK_AB R0, RZ, R0 ;  /* 0x00000000ff00723e */ /* 0x001fc800000000ff */
[----:B------:R-:W-:Y:S01]  /*03a0*/  PRMT R22, R0, 0x7610, R22 ;  /* 0x0000761000167816 */ /* 0x000fe20000000016 */
[----:B------:R-:W-:Y:S06]  /*03b0*/  BRA `(.L_x_880) ;  /* 0x0000000c006c7947 */ /* 0x000fec0003800000 */
.L_x_876:
        /* <DEDUP_REMOVED lines=9> */
.L_x_884:
[----:B------:R1:W5:Y:S01]  /*0450*/  LDG.E.U16 R22, desc[UR36][R2.64] ;  /* 0x0000002402167981 */ /* 0x000362000c1e1500 */
[----:B------:R-:W-:Y:S05]  /*0460*/  BRA `(.L_x_880) ;  /* 0x0000000c00407947 */ /* 0x000fea0003800000 */
.L_x_883:
        /* <DEDUP_REMOVED lines=9> */
.L_x_886:
[----:B------:R0:W5:Y:S01]  /*0500*/  LDG.E.U16 R22, desc[UR36][R2.64] ;  /* 0x0000002402167981 */ /* 0x000162000c1e1500 */
[----:B------:R-:W-:Y:S05]  /*0510*/  BRA `(.L_x_880) ;  /* 0x0000000c00147947 */ /* 0x000fea0003800000 */
.L_x_885:
[----:B------:R-:W2:Y:S01]  /*0520*/  LDG.E.64 R2, desc[UR36][R2.64] ;  /* 0x0000002402027981 */ /* 0x000ea2000c1e1b00 */
[----:B------:R-:W-:Y:S01]  /*0530*/  UMOV UR4, 0xf0000000 ;  /* 0xf000000000047882 */ /* 0x000fe20000000000 */
[----:B------:R-:W-:Y:S01]  /*0540*/  UMOV UR5, 0x380fffff ;  /* 0x380fffff00057882 */ /* 0x000fe20000000000 */
[----:B--2---:R-:W0:Y:S01]  /*0550*/  F2F.F32.F64 R0, R2 ;  /* 0x0000000200007310 */ /* 0x004e220000301000 */
[----:B------:R-:W-:-:S14]  /*0560*/  DSETP.GEU.AND P0, PT, |R2|, UR4, PT ;  /* 0x0000000402007e2a */ /* 0x000fdc000bf0e200 */
[----:B0-----:R-:W-:-:S05]  /*0570*/  @!P0 FMUL R0, R0, 1.175494350822287508e-38 ;  /* 0x0080000000008820 */ /* 0x001fca0000400000 */
[----:B------:R-:W-:-:S04]  /*0580*/  F2FP.F16.F32.PACK_AB R0, RZ, R0 ;  /* 0x00000000ff00723e */ /* 0x000fc800000000ff */
[----:B------:R-:W-:Y:S01]  /*0590*/  PRMT R22, R0, 0x7610, R22 ;  /* 0x0000761000167816 */ /* 0x000fe20000000016 */
[----:B------:R-:W-:Y:S06]  /*05a0*/  BRA `(.L_x_880) ;  /* 0x0000000800f07947 */ /* 0x000fec0003800000 */
.L_x_875:
        /* <DEDUP_REMOVED lines=11> */
[----:B------:R-:W-:-:S04]  /*0660*/  F2FP.F16.F32.PACK_AB R0, RZ, R0 ;  /* 0x00000000ff00723e */ /* 0x000fc800000000ff */
[----:B------:R-:W-:Y:S01]  /*0670*/  PRMT R22, R0, 0x7610, R22 ;  /* 0x0000761000167816 */ /* 0x000fe20000000016 */
[----:B------:R-:W-:Y:S06]  /*0680*/  BRA `(.L_x_880) ;  /* 0x0000000800b87947 */ /* 0x000fec0003800000 */
.L_x_889:
        /* <DEDUP_REMOVED lines=9> */
.L_x_888:
        /* <DEDUP_REMOVED lines=28> */
.L_x_891:
[----:B------:R-:W2:Y:S02]  /*08e0*/  LDG.E.U8 R3, desc[UR36][R2.64] ;  /* 0x0000002402037981 */ /* 0x000ea4000c1e1100 */
[----:B--2---:R-:W-:-:S05]  /*08f0*/  IMAD.SHL.U32 R0, R3, 0x2000000, RZ ;  /* 0x0200000003007824 */ /* 0x004fca00078e00ff */
[----:B------:R-:W-:-:S13]  /*0900*/  ISETP.GE.U32.AND P0, PT, R0, 0x8000000, PT ;  /* 0x080000000000780c */ /* 0x000fda0003f06070 */
[C---:B------:R-:W-:Y:S02]  /*0910*/  @P0 IMAD.SHL.U32 R4, R3.reuse, 0x200000, RZ ;  /* 0x0020000003040824 */ /* 0x040fe400078e00ff */
[C---:B------:R-:W-:Y:S02]  /*0920*/  @!P0 IMAD.SHL.U32 R0, R3.reuse, 0x100, RZ ;  /* 0x0000010003008824 */ /* 0x040fe400078e00ff */
[----:B------:R-:W-:Y:S01]  /*0930*/  IMAD.SHL.U32 R3, R3, 0x1000000, RZ ;  /* 0x0100000003037824 */ /* 0x000fe200078e00ff */
[----:B------:R-:W-:Y:S02]  /*0940*/  @P0 LOP3.LUT R4, R4, 0xfe00000, RZ, 0xc0, !PT ;  /* 0x0fe0000004040812 */ /* 0x000fe400078ec0ff */
        /* <DEDUP_REMOVED lines=9> */
.L_x_890:
[----:B------:R-:W2:Y:S02]  /*09e0*/  LDG.E.U16 R0, desc[UR36][R2.64] ;  /* 0x0000002402007981 */ /* 0x000ea4000c1e1500 */
[----:B--2---:R-:W-:-:S05]  /*09f0*/  IMAD.U32 R0, R0, 0x10000, RZ ;  /* 0x0001000000007824 */ /* 0x004fca00078e00ff */
[----:B------:R-:W-:-:S04]  /*0a00*/  F2FP.F16.F32.PACK_AB R0, RZ, R0 ;  /* 0x00000000ff00723e */ /* 0x000fc800000000ff */
[----:B------:R-:W-:Y:S01]  /*0a10*/  PRMT R22, R0, 0x7610, R22 ;  /* 0x0000761000167816 */ /* 0x000fe20000000016 */
[----:B------:R-:W-:Y:S06]  /*0a20*/  BRA `(.L_x_880) ;  /* 0x0000000400d07947 */ /* 0x000fec0003800000 */
.L_x_887:
        /* <DEDUP_REMOVED lines=10> */
[----:B------:R-:W-:-:S04]  /*0ad0*/  F2FP.F16.F32.PACK_AB R0, RZ, R0 ;  /* 0x00000000ff00723e */ /* 0x000fc800000000ff */
[----:B------:R-:W-:Y:S01]  /*0ae0*/  PRMT R22, R0, 0x7610, R22 ;  /* 0x0000761000167816 */ /* 0x000fe20000000016 */
[----:B------:R-:W-:Y:S06]  /*0af0*/  BRA `(.L_x_880) ;  /* 0x00000004009c7947 */ /* 0x000fec0003800000 */
.L_x_894:
        /* <DEDUP_REMOVED lines=21> */
.L_x_898:
[----:B------:R-:W-:Y:S05]  /*0c50*/  BSYNC B1 ;  /* 0x0000000000017941 */ /* 0x000fea0003800000 */
.L_x_897:
[----:B------:R-:W-:Y:S01]  /*0c60*/  LEA R3, R0, 0x3b800000, 0x17 ;  /* 0x3b80000000037811 */ /* 0x000fe200078eb8ff */
[----:B------:R-:W-:-:S05]  /*0c70*/  IMAD.SHL.U32 R0, R2, 0x100000, RZ ;  /* 0x0010000002007824 */ /* 0x000fca00078e00ff */
[----:B------:R-:W-:-:S07]  /*0c80*/  LOP3.LUT R0, R3, R0, R4, 0xfe, !PT ;  /* 0x0000000003007212 */ /* 0x000fce00078efe04 */
.L_x_896:
[----:B------:R-:W-:Y:S05]  /*0c90*/  BSYNC B0 ;  /* 0x0000000000007941 */ /* 0x000fea0003800000 */
.L_x_895:
[----:B------:R-:W-:-:S04]  /*0ca0*/  F2FP.F16.F32.PACK_AB R0, RZ, R0 ;  /* 0x00000000ff00723e */ /* 0x000fc800000000ff */
[----:B------:R-:W-:Y:S01]  /*0cb0*/  PRMT R22, R0, 0x7610, R22 ;  /* 0x0000761000167816 */ /* 0x000fe20000000016 */
[----:B------:R-:W-:Y:S06]  /*0cc0*/  BRA `(.L_x_880) ;  /* 0x0000000400287947 */ /* 0x000fec0003800000 */
.L_x_893:
        /* <DEDUP_REMOVED lines=21> */
.L_x_902:
[----:B------:R-:W-:Y:S05]  /*0e20*/  BSYNC B1 ;  /* 0x0000000000017941 */ /* 0x000fea0003800000 */
.L_x_901:
[----:B------:R-:W-:Y:S01]  /*0e30*/  LEA R3, R0, 0x37800000, 0x17 ;  /* 0x3780000000037811 */ /* 0x000fe200078eb8ff */
[----:B------:R-:W-:-:S05]  /*0e40*/  IMAD.SHL.U32 R0, R2, 0x200000, RZ ;  /* 0x0020000002007824 */ /* 0x000fca00078e00ff */
[----:B------:R-:W-:-:S07]  /*0e50*/  LOP3.LUT R0, R3, R0, R4, 0xfe, !PT ;  /* 0x0000000003007212 */ /* 0x000fce00078efe04 */
.L_x_900:
[----:B------:R-:W-:Y:S05]  /*0e60*/  BSYNC B0 ;  /* 0x0000000000007941 */ /* 0x000fea0003800000 */
.L_x_899:
[----:B------:R-:W-:-:S04]  /*0e70*/  F2FP.F16.F32.PACK_AB R0, RZ, R0 ;  /* 0x00000000ff00723e */ /* 0x000fc800000000ff */
[----:B------:R-:W-:Y:S01]  /*0e80*/  PRMT R22, R0, 0x7610, R22 ;  /* 0x0000761000167816 */ /* 0x000fe20000000016 */
[----:B------:R-:W-:Y:S06]  /*0e90*/  BRA `(.L_x_880) ;  /* 0x0000000000b47947 */ /* 0x000fec0003800000 */
.L_x_892:
        /* <DEDUP_REMOVED lines=14> */
.L_x_906:
[----:B------:R-:W-:Y:S05]  /*0f80*/  BSYNC B0 ;  /* 0x0000000000007941 */ /* 0x000fea0003800000 */
.L_x_905:
[----:B------:R-:W-:-:S04]  /*0f90*/  F2FP.F16.F32.PACK_AB R0, RZ, R0 ;  /* 0x00000000ff00723e */ /* 0x000fc800000000ff */
[----:B------:R-:W-:Y:S01]  /*0fa0*/  PRMT R22, R0, 0x7610, R22 ;  /* 0x0000761000167816 */ /* 0x000fe20000000016 */
[----:B------:R-:W-:Y:S06]  /*0fb0*/  BRA `(.L_x_880) ;  /* 0x00000000006c7947 */ /* 0x000fec0003800000 */
.L_x_879:
        /* <DEDUP_REMOVED lines=16> */
.L_x_907:
[----:B------:R-:W-:Y:S01]  /*10c0*/  PRMT R22, RZ, 0x7610, R22 ;  /* 0x00007610ff167816 */ /* 0x000fe20000000016 */
[----:B------:R-:W-:Y:S06]  /*10d0*/  BRA `(.L_x_880) ;  /* 0x0000000000247947 */ /* 0x000fec0003800000 */
.L_x_904:
[----:B------:R-:W2:Y:S02]  /*10e0*/  LDG.E.64 R2, desc[UR36][R2.64] ;  /* 0x0000002402027981 */ /* 0x000ea4000c1e1b00 */
[----:B--2---:R-:W0:Y:S02]  /*10f0*/  I2F.U64 R0, R2 ;  /* 0x0000000200007312 */ /* 0x004e240000301000 */
[----:B0-----:R-:W-:-:S04]  /*1100*/  F2FP.F16.F32.PACK_AB R0, RZ, R0 ;  /* 0x00000000ff00723e */ /* 0x001fc800000000ff */
[----:B------:R-:W-:Y:S01]  /*1110*/  PRMT R22, R0, 0x7610, R22 ;  /* 0x0000761000167816 */ /* 0x000fe20000000016 */
[----:B------:R-:W-:Y:S06]  /*1120*/  BRA `(.L_x_880) ;  /* 0x0000000000107947 */ /* 0x000fec0003800000 */
.L_x_903:
[----:B------:R-:W2:Y:S02]  /*1130*/  LDG.E R2, desc[UR36][R2.64] ;  /* 0x0000002402027981 */ /* 0x000ea4000c1e1900 */
[----:B--2---:R-:W-:-:S04]  /*1140*/  I2FP.F32.U32 R0, R2 ;  /* 0x0000000200007245 */ /* 0x004fc80000201000 */
[----:B------:R-:W-:-:S04]  /*1150*/  F2FP.F16.F32.PACK_AB R0, RZ, R0 ;  /* 0x00000000ff00723e */ /* 0x000fc800000000ff */
[----:B------:R-:W-:-:S07]  /*1160*/  PRMT R22, R0, 0x7610, R22 ;  /* 0x0000761000167816 */ /* 0x000fce0000000016 */
.L_x_880:
[----:B------:R-:W2:Y:S02]  /*1170*/  S2R R19, SR_TID.X ;  /* 0x0000000000137919 */ /* 0x000ea40000002100 */
[----:B--2---:R-:W-:-:S07]  /*1180*/  VIADD R19, R19, 0x80 ;  /* 0x0000008013137836 */ /* 0x004fce0000000000 */
.L_x_874:
[----:B------:R-:W-:Y:S05]  /*1190*/  BSYNC B6 ;  /* 0x0000000000067941 */ /* 0x000fea0003800000 */
.L_x_873:
[----:B------:R-:W-:Y:S01]  /*11a0*/  ISETP.GE.AND P0, PT, R19, R16, PT ;  /* 0x000000101300720c */ /* 0x000fe20003f06270 */
[----:B------:R-:W-:-:S12]  /*11b0*/  BSSY B6, `(.L_x_908) ;  /* 0x000010e000067945 */ /* 0x000fd80003800000 */
[----:B------:R-:W-:Y:S05]  /*11c0*/  @P0 BRA `(.L_x_909) ;  /* 0x0000001000300947 */ /* 0x000fea0003800000 */
[----:B01----:R-:W0:Y:S01]  /*11d0*/  LDC.64 R2, c[0x0][0x220] ;  /* 0x00008800ff027b82 */ /* 0x003e220000000a00 */
        /* <DEDUP_REMOVED lines=22> */
.L_x_913:
[----:B------:R-:W2:Y:S02]  /*1340*/  LDG.E.U8 R2, desc[UR36][R2.64] ;  /* 0x0000002402027981 */ /* 0x000ea4000c1e1100 */
[----:B--2---:R-:W-:-:S04]  /*1350*/  I2FP.F32.U32 R0, R2 ;  /* 0x0000000200007245 */ /* 0x004fc80000201000 */
[----:B------:R-:W-:-:S04]  /*1360*/  F2FP.F16.F32.PACK_AB R0, RZ, R0 ;  /* 0x00000000ff00723e */ /* 0x000fc800000000ff */
[----:B------:R-:W-:Y:S01]  /*1370*/  PRMT R23, R0, 0x7610, R23 ;  /* 0x0000761000177816 */ /* 0x000fe20000000017 */
[----:B------:R-:W-:Y:S06]  /*1380*/  BRA `(.L_x_915) ;  /* 0x0000000c00bc7947 */ /* 0x000fec0003800000 */
.L_x_912:
        /* <DEDUP_REMOVED lines=11> */
.L_x_917:
[----:B------:R-:W2:Y:S02]  /*1440*/  LDG.E R2, desc[UR36][R2.64] ;  /* 0x0000002402027981 */ /* 0x000ea4000c1e1900 */
[----:B--2---:R-:W-:-:S04]  /*1450*/  I2FP.F32.S32 R0, R2 ;  /* 0x0000000200007245 */ /* 0x004fc80000201400 */
[----:B------:R-:W-:-:S04]  /*1460*/  F2FP.F16.F32.PACK_AB R0, RZ, R0 ;  /* 0x00000000ff00723e */ /* 0x000fc800000000ff */
[----:B------:R-:W-:Y:S01]  /*1470*/  PRMT R23, R0, 0x7610, R23 ;  /* 0x0000761000177816 */ /* 0x000fe20000000017 */
[----:B------:R-:W-:Y:S06]  /*1480*/  BRA `(.L_x_915) ;  /* 0x0000000c007c7947 */ /* 0x000fec0003800000 */
.L_x_916:
[----:B------:R-:W2:Y:S02]  /*1490*/  LDG.E.U16 R2, desc[UR36][R2.64] ;  /* 0x0000002402027981 */ /* 0x000ea4000c1e1500 */
[----:B--2---:R-:W0:Y:S02]  /*14a0*/  I2F.S16 R0, R2 ;  /* 0x0000000200007306 */ /* 0x004e240000101400 */
[----:B0-----:R-:W-:-:S04]  /*14b0*/  F2FP.F16.F32.PACK_AB R0, RZ, R0 ;  /* 0x00000000ff00723e */ /* 0x001fc800000000ff */
[----:B------:R-:W-:Y:S01]  /*14c0*/  PRMT R23, R0, 0x7610, R23 ;  /* 0x0000761000177816 */ /* 0x000fe20000000017 */
[----:B------:R-:W-:Y:S06]  /*14d0*/  BRA `(.L_x_915) ;  /* 0x0000000c00687947 */ /* 0x000fec0003800000 */
.L_x_911:
        /* <DEDUP_REMOVED lines=9> */
.L_x_919:
[----:B------:R0:W5:Y:S01]  /*1570*/  LDG.E.U16 R23, desc[UR36][R2.64] ;  /* 0x0000002402177981 */ /* 0x000162000c1e1500 */
[----:B------:R-:W-:Y:S05]  /*1580*/  BRA `(.L_x_915) ;  /* 0x0000000c003c7947 */ /* 0x000fea0003800000 */
.L_x_918:
        /* <DEDUP_REMOVED lines=9> */
.L_x_921:
[----:B------:R1:W5:Y:S01]  /*1620*/  LDG.E.U16 R23, desc[UR36][R2.64] ;  /* 0x0000002402177981 */ /* 0x000362000c1e1500 */
[----:B------:R-:W-:Y:S05]  /*1630*/  BRA `(.L_x_915) ;  /* 0x0000000c00107947 */ /* 0x000fea0003800000 */
.L_x_920:
        /* <DEDUP_REMOVED lines=9> */
.L_x_910:
        /* <DEDUP_REMOVED lines=14> */
.L_x_924:
        /* <DEDUP_REMOVED lines=9> */
.L_x_923:
        /* <DEDUP_REMOVED lines=28> */
.L_x_926:
        /* <DEDUP_REMOVED lines=15> */
.L_x_925:
[----:B------:R-:W2:Y:S02]  /*1af0*/  LDG.E.U16 R0, desc[UR36][R2.64] ;  /* 0x0000002402007981 */ /* 0x000ea4000c1e1500 */
[----:B--2---:R-:W-:-:S05]  /*1b00*/  IMAD.U32 R0, R0, 0x10000, RZ ;  /* 0x0001000000007824 */ /* 0x004fca00078e00ff */
[----:B------:R-:W-:-:S04]  /*1b10*/  F2FP.F16.F32.PACK_AB R0, RZ, R0 ;  /* 0x00000000ff00723e */ /* 0x000fc800000000ff */
[----:B------:R-:W-:Y:S01]  /*1b20*/  PRMT R23, R0, 0x7610, R23 ;  /* 0x0000761000177816 */ /* 0x000fe20000000017 */
[----:B------:R-:W-:Y:S06]  /*1b30*/  BRA `(.L_x_915) ;  /* 0x0000000400d07947 */ /* 0x000fec0003800000 */
.L_x_922:
        /* <DEDUP_REMOVED lines=13> */
.L_x_929:
        /* <DEDUP_REMOVED lines=21> */
.L_x_933:
[----:B------:R-:W-:Y:S05]  /*1d60*/  BSYNC B1 ;  /* 0x0000000000017941 */ /* 0x000fea0003800000 */
.L_x_932:
[----:B------:R-:W-:Y:S01]  /*1d70*/  LEA R3, R0, 0x3b800000, 0x17 ;  /* 0x3b80000000037811 */ /* 0x000fe200078eb8ff */
[----:B------:R-:W-:-:S05]  /*1d80*/  IMAD.SHL.U32 R0, R2, 0x100000, RZ ;  /* 0x0010000002007824 */ /* 0x000fca00078e00ff */
[----:B------:R-:W-:-:S07]  /*1d90*/  LOP3.LUT R0, R3, R0, R4, 0xfe, !PT ;  /* 0x0000000003007212 */ /* 0x000fce00078efe04 */
.L_x_931:
[----:B------:R-:W-:Y:S05]  /*1da0*/  BSYNC B0 ;  /* 0x0000000000007941 */ /* 0x000fea0003800000 */
.L_x_930:
[----:B------:R-:W-:-:S04]  /*1db0*/  F2FP.F16.F32.PACK_AB R0, RZ, R0 ;  /* 0x00000000ff00723e */ /* 0x000fc800000000ff */
[----:B------:R-:W-:Y:S01]  /*1dc0*/  PRMT R23, R0, 0x7610, R23 ;  /* 0x0000761000177816 */ /* 0x000fe20000000017 */
[----:B------:R-:W-:Y:S06]  /*1dd0*/  BRA `(.L_x_915) ;  /* 0x0000000400287947 */ /* 0x000fec0003800000 */
.L_x_928:
        /* <DEDUP_REMOVED lines=21> */
.L_x_937:
[----:B------:R-:W-:Y:S05]  /*1f30*/  BSYNC B1 ;  /* 0x0000000000017941 */ /* 0x000fea0003800000 */
.L_x_936:
[----:B------:R-:W-:Y:S01]  /*1f40*/  LEA R3, R0, 0x37800000, 0x17 ;  /* 0x3780000000037811 */ /* 0x000fe200078eb8ff */
[----:B------:R-:W-:-:S05]  /*1f50*/  IMAD.SHL.U32 R0, R2, 0x200000, RZ ;  /* 0x0020000002007824 */ /* 0x000fca00078e00ff */
[----:B------:R-:W-:-:S07]  /*1f60*/  LOP3.LUT R0, R3, R0, R4, 0xfe, !PT ;  /* 0x0000000003007212 */ /* 0x000fce00078efe04 */
.L_x_935:
[----:B------:R-:W-:Y:S05]  /*1f70*/  BSYNC B0 ;  /* 0x0000000000007941 */ /* 0x000fea0003800000 */
.L_x_934:
[----:B------:R-:W-:-:S04]  /*1f80*/  F2FP.F16.F32.PACK_AB R0, RZ, R0 ;  /* 0x00000000ff00723e */ /* 0x000fc800000000ff */
[----:B------:R-:W-:Y:S01]  /*1f90*/  PRMT R23, R0, 0x7610, R23 ;  /* 0x0000761000177816 */ /* 0x000fe20000000017 */
[----:B------:R-:W-:Y:S06]  /*1fa0*/  BRA `(.L_x_915) ;  /* 0x0000000000b47947 */ /* 0x000fec0003800000 */
.L_x_927:
        /* <DEDUP_REMOVED lines=14> */
.L_x_941:
[----:B------:R-:W-:Y:S05]  /*2090*/  BSYNC B0 ;  /* 0x0000000000007941 */ /* 0x000fea0003800000 */
.L_x_940:
[----:B------:R-:W-:-:S04]  /*20a0*/  F2FP.F16.F32.PACK_AB R0, RZ, R0 ;  /* 0x00000000ff00723e */ /* 0x000fc800000000ff */
[----:B------:R-:W-:Y:S01]  /*20b0*/  PRMT R23, R0, 0x7610, R23 ;  /* 0x0000761000177816 */ /* 0x000fe20000000017 */
[----:B------:R-:W-:Y:S06]  /*20c0*/  BRA `(.L_x_915) ;  /* 0x00000000006c7947 */ /* 0x000fec0003800000 */
.L_x_914:
        /* <DEDUP_REMOVED lines=16> */
.L_x_942:
[----:B------:R-:W-:Y:S01]  /*21d0*/  PRMT R23, RZ, 0x7610, R23 ;  /* 0x00007610ff177816 */ /* 0x000fe20000000017 */
[----:B------:R-:W-:Y:S06]  /*21e0*/  BRA `(.L_x_915) ;  /* 0x0000000000247947 */ /* 0x000fec0003800000 */
.L_x_939:
[----:B------:R-:W2:Y:S02]  /*21f0*/  LDG.E.64 R2, desc[UR36][R2.64] ;  /* 0x0000002402027981 */ /* 0x000ea4000c1e1b00 */
[----:B--2---:R-:W0:Y:S02]  /*2200*/  I2F.U64 R0, R2 ;  /* 0x0000000200007312 */ /* 0x004e240000301000 */
[----:B0-----:R-:W-:-:S04]  /*2210*/  F2FP.F16.F32.PACK_AB R0, RZ, R0 ;  /* 0x00000000ff00723e */ /* 0x001fc800000000ff */
[----:B------:R-:W-:Y:S01]  /*2220*/  PRMT R23, R0, 0x7610, R23 ;  /* 0x0000761000177816 */ /* 0x000fe20000000017 */
[----:B------:R-:W-:Y:S06]  /*2230*/  BRA `(.L_x_915) ;  /* 0x0000000000107947 */ /* 0x000fec0003800000 */
.L_x_938:
[----:B------:R-:W2:Y:S02]  /*2240*/  LDG.E R2, desc[UR36][R2.64] ;  /* 0x0000002402027981 */ /* 0x000ea4000c1e1900 */
[----:B--2---:R-:W-:-:S04]  /*2250*/  I2FP.F32.U32 R0, R2 ;  /* 0x0000000200007245 */ /* 0x004fc80000201000 */
[----:B------:R-:W-:-:S04]  /*2260*/  F2FP.F16.F32.PACK_AB R0, RZ, R0 ;  /* 0x00000000ff00723e */ /* 0x000fc800000000ff */
[----:B------:R-:W-:-:S07]  /*2270*/  PRMT R23, R0, 0x7610, R23 ;  /* 0x0000761000177816 */ /* 0x000fce0000000017 */
.L_x_915:
[----:B------:R-:W-:-:S07]  /*2280*/  VIADD R19, R19, 0x80 ;  /* 0x0000008013137836 */ /* 0x000fce0000000000 */
.L_x_909:
[----:B------:R-:W-:Y:S05]  /*2290*/  BSYNC B6 ;  /* 0x0000000000067941 */ /* 0x000fea0003800000 */
.L_x_908:
[----:B------:R-:W-:Y:S01]  /*22a0*/  ISETP.GE.AND P0, PT, R19, R16, PT ;  /* 0x000000101300720c */ /* 0x000fe20003f06270 */
[----:B------:R-:W-:Y:S01]  /*22b0*/  BSSY B6, `(.L_x_943) ;  /* 0x0000110000067945 */ /* 0x000fe20003800000 */
[----:B------:R-:W-:Y:S02]  /*22c0*/  PRMT R24, RZ, 0x7610, R24 ;  /* 0x00007610ff187816 */ /* 0x000fe40000000018 */
[----:B------:R-:W-:-:S09]  /*22d0*/  PRMT R25, RZ, 0x7610, R25 ;  /* 0x00007610ff197816 */ /* 0x000fd20000000019 */
        /* <DEDUP_REMOVED lines=24> */
.L_x_948:
[----:B------:R-:W2:Y:S02]  /*2460*/  LDG.E.U8 R2, desc[UR36][R2.64] ;  /* 0x0000002402027981 */ /* 0x000ea4000c1e1100 */
[----:B--2---:R-:W-:-:S04]  /*2470*/  I2FP.F32.U32 R0, R2 ;  /* 0x0000000200007245 */ /* 0x004fc80000201000 */
[----:B------:R-:W-:-:S04]  /*2480*/  F2FP.F16.F32.PACK_AB R0, RZ, R0 ;  /* 0x00000000ff00723e */ /* 0x000fc800000000ff */
[----:B------:R-:W-:Y:S01]  /*2490*/  PRMT R25, R0, 0x7610, R25 ;  /* 0x0000761000197816 */ /* 0x000fe20000000019 */
[----:B------:R-:W-:Y:S06]  /*24a0*/  BRA `(.L_x_950) ;  /* 0x0000000c00bc7947 */ /* 0x000fec0003800000 */
.L_x_947:
        /* <DEDUP_REMOVED lines=11> */
.L_x_952:
[----:B------:R-:W2:Y:S02]  /*2560*/  LDG.E R2, desc[UR36][R2.64] ;  /* 0x0000002402027981 */ /* 0x000ea4000c1e1900 */
[----:B--2---:R-:W-:-:S04]  /*2570*/  I2FP.F32.S32 R0, R2 ;  /* 0x0000000200007245 */ /* 0x004fc80000201400 */
[----:B------:R-:W-:-:S04]  /*2580*/  F2FP.F16.F32.PACK_AB R0, RZ, R0 ;  /* 0x00000000ff00723e */ /* 0x000fc800000000ff */
[----:B------:R-:W-:Y:S01]  /*2590*/  PRMT R25, R0, 0x7610, R25 ;  /* 0x0000761000197816 */ /* 0x000fe20000000019 */
[----:B------:R-:W-:Y:S06]  /*25a0*/  BRA `(.L_x_950) ;  /* 0x0000000c007c7947 */ /* 0x000fec0003800000 */
.L_x_951:
[----:B------:R-:W2:Y:S02]  /*25b0*/  LDG.E.U16 R2, desc[UR36][R2.64] ;  /* 0x0000002402027981 */ /* 0x000ea4000c1e1500 */
[----:B--2---:R-:W0:Y:S02]  /*25c0*/  I2F.S16 R0, R2 ;  /* 0x0000000200007306 */ /* 0x004e240000101400 */
[----:B0-----:R-:W-:-:S04]  /*25d0*/  F2FP.F16.F32.PACK_AB R0, RZ, R0 ;  /* 0x00000000ff00723e */ /* 0x001fc800000000ff */
[----:B------:R-:W-:Y:S01]  /*25e0*/  PRMT R25, R0, 0x7610, R25 ;  /* 0x0000761000197816 */ /* 0x000fe20000000019 */
[----:B------:R-:W-:Y:S06]  /*25f0*/  BRA `(.L_x_950) ;  /* 0x0000000c00687947 */ /* 0x000fec0003800000 */
.L_x_946:
        /* <DEDUP_REMOVED lines=9> */
.L_x_954:
[----:B------:R0:W5:Y:S01]  /*2690*/  LDG.E.U16 R25, desc[UR36][R2.64] ;  /* 0x0000002402197981 */ /* 0x000162000c1e1500 */
[----:B------:R-:W-:Y:S05]  /*26a0*/  BRA `(.L_x_950) ;  /* 0x0000000c003c7947 */ /* 0x000fea0003800000 */
.L_x_953:
        /* <DEDUP_REMOVED lines=9> */
.L_x_956:
[----:B------:R1:W5:Y:S01]  /*2740*/  LDG.E.U16 R25, desc[UR36][R2.64] ;  /* 0x0000002402197981 */ /* 0x000362000c1e1500 */
[----:B------:R-:W-:Y:S05]  /*2750*/  BRA `(.L_x_950) ;  /* 0x0000000c00107947 */ /* 0x000fea0003800000 */
.L_x_955:
        /* <DEDUP_REMOVED lines=9> */
.L_x_945:
        /* <DEDUP_REMOVED lines=14> */
.L_x_959:
        /* <DEDUP_REMOVED lines=9> */
.L_x_958:
        /* <DEDUP_REMOVED lines=28> */
.L_x_961:
        /* <DEDUP_REMOVED lines=15> */
.L_x_960:
[----:B------:R-:W2:Y:S02]  /*2c10*/  LDG.E.U16 R0, desc[UR36][R2.64] ;  /* 0x0000002402007981 */ /* 0x000ea4000c1e1500 */
[----:B--2---:R-:W-:-:S05]  /*2c20*/  IMAD.U32 R0, R0, 0x10000, RZ ;  /* 0x0001000000007824 */ /* 0x004fca00078e00ff */
[----:B------:R-:W-:-:S04]  /*2c30*/  F2FP.F16.F32.PACK_AB R0, RZ, R0 ;  /* 0x00000000ff00723e */ /* 0x000fc800000000ff */
[----:B------:R-:W-:Y:S01]  /*2c40*/  PRMT R25, R0, 0x7610, R25 ;  /* 0x0000761000197816 */ /* 0x000fe20000000019 */
[----:B------:R-:W-:Y:S06]  /*2c50*/  BRA `(.L_x_950) ;  /* 0x0000000400d07947 */ /* 0x000fec0003800000 */
.L_x_957:
        /* <DEDUP_REMOVED lines=13> */
.L_x_964:
        /* <DEDUP_REMOVED lines=21> */
.L_x_968:
[----:B------:R-:W-:Y:S05]  /*2e80*/  BSYNC B1 ;  /* 0x0000000000017941 */ /* 0x000fea0003800000 */
.L_x_967:
[----:B------:R-:W-:Y:S01]  /*2e90*/  LEA R3, R0, 0x3b800000, 0x17 ;  /* 0x3b80000000037811 */ /* 0x000fe200078eb8ff */
[----:B------:R-:W-:-:S05]  /*2ea0*/  IMAD.SHL.U32 R0, R2, 0x100000, RZ ;  /* 0x0010000002007824 */ /* 0x000fca00078e00ff */
[----:B------:R-:W-:-:S07]  /*2eb0*/  LOP3.LUT R0, R3, R0, R4, 0xfe, !PT ;  /* 0x0000000003007212 */ /* 0x000fce00078efe04 */
.L_x_966:
[----:B------:R-:W-:Y:S05]  /*2ec0*/  BSYNC B0 ;  /* 0x0000000000007941 */ /* 0x000fea0003800000 */
.L_x_965:
[----:B------:R-:W-:-:S04]  /*2ed0*/  F2FP.F16.F32.PACK_AB R0, RZ, R0 ;  /* 0x00000000ff00723e */ /* 0x000fc800000000ff */
[----:B------:R-:W-:Y:S01]  /*2ee0*/  PRMT R25, R0, 0x7610, R25 ;  /* 0x0000761000197816 */ /* 0x000fe20000000019 */
[----:B------:R-:W-:Y:S06]  /*2ef0*/  BRA `(.L_x_950) ;  /* 0x0000000400287947 */ /* 0x000fec0003800000 */
.L_x_963:
        /* <DEDUP_REMOVED lines=21> */
.L_x_972:
[----:B------:R-:W-:Y:S05]  /*3050*/  BSYNC B1 ;  /* 0x0000000000017941 */ /* 0x000fea0003800000 */
.L_x_971:
[----:B------:R-:W-:Y:S01]  /*3060*/  LEA R3, R0, 0x37800000, 0x17 ;  /* 0x3780000000037811 */ /* 0x000fe200078eb8ff */
[----:B------:R-:W-:-:S05]  /*3070*/  IMAD.SHL.U32 R0, R2, 0x200000, RZ ;  /* 0x0020000002007824 */ /* 0x000fca00078e00ff */
[----:B------:R-:W-:-:S07]  /*3080*/  LOP3.LUT R0, R3, R0, R4, 0xfe, !PT ;  /* 0x0000000003007212 */ /* 0x000fce00078efe04 */
.L_x_970:
[----:B------:R-:W-:Y:S05]  /*3090*/  BSYNC B0 ;  /* 0x0000000000007941 */ /* 0x000fea0003800000 */
.L_x_969:
[----:B------:R-:W-:-:S04]  /*30a0*/  F2FP.F16.F32.PACK_AB R0, RZ, R0 ;  /* 0x00000000ff00723e */ /* 0x000fc800000000ff */
[----:B------:R-:W-:Y:S01]  /*30b0*/  PRMT R25, R0, 0x7610, R25 ;  /* 0x0000761000197816 */ /* 0x000fe20000000019 */
[----:B------:R-:W-:Y:S06]  /*30c0*/  BRA `(.L_x_950) ;  /* 0x0000000000b47947 */ /* 0x000fec0003800000 */
.L_x_962:
        /* <DEDUP_REMOVED lines=14> */
.L_x_976:
[----:B------:R-:W-:Y:S05]  /*31b0*/  BSYNC B0 ;  /* 0x0000000000007941 */ /* 0x000fea0003800000 */
.L_x_975:
[----:B------:R-:W-:-:S04]  /*31c0*/  F2FP.F16.F32.PACK_AB R0, RZ, R0 ;  /* 0x00000000ff00723e */ /* 0x000fc800000000ff */
[----:B------:R-:W-:Y:S01]  /*31d0*/  PRMT R25, R0, 0x7610, R25 ;  /* 0x0000761000197816 */ /* 0x000fe20000000019 */
[----:B------:R-:W-:Y:S06]  /*31e0*/  BRA `(.L_x_950) ;  /* 0x00000000006c7947 */ /* 0x000fec0003800000 */
.L_x_949:
        /* <DEDUP_REMOVED lines=16> */
.L_x_977:
[----:B------:R-:W-:Y:S01]  /*32f0*/  PRMT R25, RZ, 0x7610, R25 ;  /* 0x00007610ff197816 */ /* 0x000fe20000000019 */
[----:B------:R-:W-:Y:S06]  /*3300*/  BRA `(.L_x_950) ;  /* 0x0000000000247947 */ /* 0x000fec0003800000 */
.L_x_974:
[----:B------:R-:W2:Y:S02]  /*3310*/  LDG.E.64 R2, desc[UR36][R2.64] ;  /* 0x0000002402027981 */ /* 0x000ea4000c1e1b00 */
[----:B--2---:R-:W0:Y:S02]  /*3320*/  I2F.U64 R0, R2 ;  /* 0x0000000200007312 */ /* 0x004e240000301000 */
[----:B0-----:R-:W-:-:S04]  /*3330*/  F2FP.F16.F32.PACK_AB R0, RZ, R0 ;  /* 0x00000000ff00723e */ /* 0x001fc800000000ff */
[----:B------:R-:W-:Y:S01]  /*3340*/  PRMT R25, R0, 0x7610, R25 ;  /* 0x0000761000197816 */ /* 0x000fe20000000019 */
[----:B------:R-:W-:Y:S06]  /*3350*/  BRA `(.L_x_950) ;  /* 0x0000000000107947 */ /* 0x000fec0003800000 */
.L_x_973:
[----:B------:R-:W2:Y:S02]  /*3360*/  LDG.E R2, desc[UR36][R2.64] ;  /* 0x0000002402027981 */ /* 0x000ea4000c1e1900 */
[----:B--2---:R-:W-:-:S04]  /*3370*/  I2FP.F32.U32 R0, R2 ;  /* 0x0000000200007245 */ /* 0x004fc80000201000 */
[----:B------:R-:W-:-:S04]  /*3380*/  F2FP.F16.F32.PACK_AB R0, RZ, R0 ;  /* 0x00000000ff00723e */ /* 0x000fc800000000ff */
[----:B------:R-:W-:-:S07]  /*3390*/  PRMT R25, R0, 0x7610, R25 ;  /* 0x0000761000197816 */ /* 0x000fce0000000019 */
.L_x_950:
[----:B------:R-:W-:-:S07]  /*33a0*/  VIADD R19, R19, 0x80 ;  /* 0x0000008013137836 */ /* 0x000fce0000000000 */
.L_x_944:
[----:B------:R-:W-:Y:S05]  /*33b0*/  BSYNC B6 ;  /* 0x0000000000067941 */ /* 0x000fea0003800000 */
.L_x_943:
[----:B------:R-:W-:Y:S01]  /*33c0*/  ISETP.GE.AND P0, PT, R19, R16, PT ;  /* 0x000000101300720c */ /* 0x000fe20003f06270 */
[----:B------:R-:W-:-:S12]  /*33d0*/  BSSY B6, `(.L_x_978) ;  /* 0x000010c000067945 */ /* 0x000fd80003800000 */
[----:B------:R-:W-:Y:S05]  /*33e0*/  @P0 BRA `(.L_x_979) ;  /* 0x0000001000280947 */ /* 0x000fea0003800000 */
[----:B01----:R-:W0:Y:S01]  /*33f0*/  LDC.64 R2, c[0x0][0x220] ;  /* 0x00008800ff027b82 */ /* 0x003e220000000a00 */
        /* <DEDUP_REMOVED lines=21> */
.L_x_983:
[----:B------:R-:W2:Y:S02]  /*3550*/  LDG.E.U8 R2, desc[UR36][R2.64] ;  /* 0x0000002402027981 */ /* 0x000ea4000c1e1100 */
[----:B--2---:R-:W-:-:S04]  /*3560*/  I2FP.F32.U32 R0, R2 ;  /* 0x0000000200007245 */ /* 0x004fc80000201000 */
[----:B------:R-:W-:-:S04]  /*3570*/  F2FP.F16.F32.PACK_AB R0, RZ, R0 ;  /* 0x00000000ff00723e */ /* 0x000fc800000000ff */
[----:B------:R-:W-:Y:S01]  /*3580*/  PRMT R24, R0, 0x7610, R24 ;  /* 0x0000761000187816 */ /* 0x000fe20000000018 */
[----:B------:R-:W-:Y:S06]  /*3590*/  BRA `(.L_x_979) ;  /* 0x0000000c00bc7947 */ /* 0x000fec0003800000 */
.L_x_982:
        /* <DEDUP_REMOVED lines=11> */
.L_x_986:
[----:B------:R-:W2:Y:S02]  /*3650*/  LDG.E R2, desc[UR36][R2.64] ;  /* 0x0000002402027981 */ /* 0x000ea4000c1e1900 */
[----:B--2---:R-:W-:-:S04]  /*3660*/  I2FP.F32.S32 R0, R2 ;  /* 0x0000000200007245 */ /* 0x004fc80000201400 */
[----:B------:R-:W-:-:S04]  /*3670*/  F2FP.F16.F32.PACK_AB R0, RZ, R0 ;  /* 0x00000000ff00723e */ /* 0x000fc800000000ff */
[----:B------:R-:W-:Y:S01]  /*3680*/  PRMT R24, R0, 0x7610, R24 ;  /* 0x0000761000187816 */ /* 0x000fe20000000018 */
[----:B------:R-:W-:Y:S06]  /*3690*/  BRA `(.L_x_979) ;  /* 0x0000000c007c7947 */ /* 0x000fec0003800000 */
.L_x_985:
[----:B------:R-:W2:Y:S02]  /*36a0*/  LDG.E.U16 R2, desc[UR36][R2.64] ;  /* 0x0000002402027981 */ /* 0x000ea4000c1e1500 */
[----:B--2---:R-:W0:Y:S02]  /*36b0*/  I2F.S16 R0, R2 ;  /* 0x0000000200007306 */ /* 0x004e240000101400 */
[----:B0-----:R-:W-:-:S04]  /*36c0*/  F2FP.F16.F32.PACK_AB R0, RZ, R0 ;  /* 0x00000000ff00723e */ /* 0x001fc800000000ff */
[----:B------:R-:W-:Y:S01]  /*36d0*/  PRMT R24, R0, 0x7610, R24 ;  /* 0x0000761000187816 */ /* 0x000fe20000000018 */
[----:B------:R-:W-:Y:S06]  /*36e0*/  BRA `(.L_x_979) ;  /* 0x0000000c00687947 */ /* 0x000fec0003800000 */
.L_x_981:
        /* <DEDUP_REMOVED lines=9> */
.L_x_988:
[----:B------:R2:W5:Y:S01]  /*3780*/  LDG.E.U16 R24, desc[UR36][R2.64] ;  /* 0x0000002402187981 */ /* 0x000562000c1e1500 */
[----:B------:R-:W-:Y:S05]  /*3790*/  BRA `(.L_x_979) ;  /* 0x0000000c003c7947 */ /* 0x000fea0003800000 */
.L_x_987:
        /* <DEDUP_REMOVED lines=9> */
.L_x_990:
[----:B------:R3:W5:Y:S01]  /*3830*/  LDG.E.U16 R24, desc[UR36][R2.64] ;  /* 0x0000002402187981 */ /* 0x000762000c1e1500 */
[----:B------:R-:W-:Y:S05]  /*3840*/  BRA `(.L_x_979) ;  /* 0x0000000c00107947 */ /* 0x000fea0003800000 */
.L_x_989:
        /* <DEDUP_REMOVED lines=9> */
.L_x_980:
        /* <DEDUP_REMOVED lines=14> */
.L_x_993:
        /* <DEDUP_REMOVED lines=9> */
.L_x_992:
        /* <DEDUP_REMOVED lines=28> */
.L_x_995:
        /* <DEDUP_REMOVED lines=15> */
.L_x_994:
[----:B------:R-:W2:Y:S02]  /*3d00*/  LDG.E.U16 R0, desc[UR36][R2.64] ;  /* 0x0000002402007981 */ /* 0x000ea4000c1e1500 */
[----:B--2---:R-:W-:-:S05]  /*3d10*/  IMAD.U32 R0, R0, 0x10000, RZ ;  /* 0x0001000000007824 */ /* 0x004fca00078e00ff */
[----:B------:R-:W-:-:S04]  /*3d20*/  F2FP.F16.F32.PACK_AB R0, RZ, R0 ;  /* 0x00000000ff00723e */ /* 0x000fc800000000ff */
[----:B------:R-:W-:Y:S01]  /*3d30*/  PRMT R24, R0, 0x7610, R24 ;  /* 0x0000761000187816 */ /* 0x000fe20000000018 */
[----:B------:R-:W-:Y:S06]  /*3d40*/  BRA `(.L_x_979) ;  /* 0x0000000400d07947 */ /* 0x000fec0003800000 */
.L_x_991:
        /* <DEDUP_REMOVED lines=13> */
.L_x_998:
        /* <DEDUP_REMOVED lines=21> */
.L_x_1002:
[----:B------:R-:W-:Y:S05]  /*3f70*/  BSYNC B1 ;  /* 0x0000000000017941 */ /* 0x000fea0003800000 */
.L_x_1001:
[----:B------:R-:W-:Y:S01]  /*3f80*/  LEA R3, R0, 0x3b800000, 0x17 ;  /* 0x3b80000000037811 */ /* 0x000fe200078eb8ff */
[----:B------:R-:W-:-:S05]  /*3f90*/  IMAD.SHL.U32 R0, R2, 0x100000, RZ ;  /* 0x0010000002007824 */ /* 0x000fca00078e00ff */
[----:B------:R-:W-:-:S07]  /*3fa0*/  LOP3.LUT R0, R3, R0, R4, 0xfe, !PT ;  /* 0x0000000003007212 */ /* 0x000fce00078efe04 */
.L_x_1000:
[----:B------:R-:W-:Y:S05]  /*3fb0*/  BSYNC B0 ;  /* 0x0000000000007941 */ /* 0x000fea0003800000 */
.L_x_999:
[----:B------:R-:W-:-:S04]  /*3fc0*/  F2FP.F16.F32.PACK_AB R0, RZ, R0 ;  /* 0x00000000ff00723e */ /* 0x000fc800000000ff */
[----:B------:R-:W-:Y:S01]  /*3fd0*/  PRMT R24, R0, 0x7610, R24 ;  /* 0x0000761000187816 */ /* 0x000fe20000000018 */
[----:B------:R-:W-:Y:S06]  /*3fe0*/  BRA `(.L_x_979) ;  /* 0x0000000400287947 */ /* 0x000fec0003800000 */
.L_x_997:
        /* <DEDUP_REMOVED lines=21> */
.L_x_1006:
[----:B------:R-:W-:Y:S05]  /*4140*/  BSYNC B1 ;  /* 0x0000000000017941 */ /* 0x000fea0003800000 */
.L_x_1005:
[----:B------:R-:W-:Y:S01]  /*4150*/  LEA R3, R0, 0x37800000, 0x17 ;  /* 0x3780000000037811 */ /* 0x000fe200078eb8ff */
[----:B------:R-:W-:-:S05]  /*4160*/  IMAD.SHL.U32 R0, R2, 0x200000, RZ ;  /* 0x0020000002007824 */ /* 0x000fca00078e00ff */
[----:B------:R-:W-:-:S07]  /*4170*/  LOP3.LUT R0, R3, R0, R4, 0xfe, !PT ;  /* 0x0000000003007212 */ /* 0x000fce00078efe04 */
.L_x_1004:
[----:B------:R-:W-:Y:S05]  /*4180*/  BSYNC B0 ;  /* 0x0000000000007941 */ /* 0x000fea0003800000 */
.L_x_1003:
[----:B------:R-:W-:-:S04]  /*4190*/  F2FP.F16.F32.PACK_AB R0, RZ, R0 ;  /* 0x00000000ff00723e */ /* 0x000fc800000000ff */
[----:B------:R-:W-:Y:S01]  /*41a0*/  PRMT R24, R0, 0x7610, R24 ;  /* 0x0000761000187816 */ /* 0x000fe20000000018 */
[----:B------:R-:W-:Y:S06]  /*41b0*/  BRA `(.L_x_979) ;  /* 0x0000000000b47947 */ /* 0x000fec0003800000 */
.L_x_996:
        /* <DEDUP_REMOVED lines=14> */
.L_x_1010:
[----:B------:R-:W-:Y:S05]  /*42a0*/  BSYNC B0 ;  /* 0x0000000000007941 */ /* 0x000fea0003800000 */
.L_x_1009:
[----:B------:R-:W-:-:S04]  /*42b0*/  F2FP.F16.F32.PACK_AB R0, RZ, R0 ;  /* 0x00000000ff00723e */ /* 0x000fc800000000ff */
[----:B------:R-:W-:Y:S01]  /*42c0*/  PRMT R24, R0, 0x7610, R24 ;  /* 0x0000761000187816 */ /* 0x000fe20000000018 */
[----:B------:R-:W-:Y:S06]  /*42d0*/  BRA `(.L_x_979) ;  /* 0x00000000006c7947 */ /* 0x000fec0003800000 */
.L_x_984:
        /* <DEDUP_REMOVED lines=16> */
.L_x_1011:
[----:B------:R-:W-:Y:S01]  /*43e0*/  PRMT R24, RZ, 0x7610, R24 ;  /* 0x00007610ff187816 */ /* 0x000fe20000000018 */
[----:B------:R-:W-:Y:S06]  /*43f0*/  BRA `(.L_x_979) ;  /* 0x0000000000247947 */ /* 0x000fec0003800000 */
.L_x_1008:
[----:B------:R-:W2:Y:S02]  /*4400*/  LDG.E.64 R2, desc[UR36][R2.64] ;  /* 0x0000002402027981 */ /* 0x000ea4000c1e1b00 */
[----:B--2---:R-:W0:Y:S02]  /*4410*/  I2F.U64 R0, R2 ;  /* 0x0000000200007312 */ /* 0x004e240000301000 */
[----:B0-----:R-:W-:-:S04]  /*4420*/  F2FP.F16.F32.PACK_AB R0, RZ, R0 ;  /* 0x00000000ff00723e */ /* 0x001fc800000000ff */
[----:B------:R-:W-:Y:S01]  /*4430*/  PRMT R24, R0, 0x7610, R24 ;  /* 0x0000761000187816 */ /* 0x000fe20000000018 */
[----:B------:R-:W-:Y:S06]  /*4440*/  BRA `(.L_x_979) ;  /* 0x0000000000107947 */ /* 0x000fec0003800000 */
.L_x_1007:
[----:B------:R-:W2:Y:S02]  /*4450*/  LDG.E R2, desc[UR36][R2.64] ;  /* 0x0000002402027981 */ /* 0x000ea4000c1e1900 */
[----:B--2---:R-:W-:-:S04]  /*4460*/  I2FP.F32.U32 R0, R2 ;  /* 0x0000000200007245 */ /* 0x004fc80000201000 */
[----:B------:R-:W-:-:S04]  /*4470*/  F2FP.F16.F32.PACK_AB R0, RZ, R0 ;  /* 0x00000000ff00723e */ /* 0x000fc800000000ff */
[----:B------:R-:W-:-:S07]  /*4480*/  PRMT R24, R0, 0x7610, R24 ;  /* 0x0000761000187816 */ /* 0x000fce0000000018 */
.L_x_979:
[----:B------:R-:W-:Y:S05]  /*4490*/  BSYNC B6 ;  /* 0x0000000000067941 */ /* 0x000fea0003800000 */
.L_x_978:
[----:B------:R-:W0:Y:S01]  /*44a0*/  S2R R17, SR_TID.X ;  /* 0x0000000000117919 */ /* 0x000e220000002100 */
[----:B------:R-:W4:Y:S01]  /*44b0*/  LDC.U8 R19, c[0x0][0x234] ;  /* 0x00008d00ff137b82 */ /* 0x000f220000000000 */
[----:B------:R-:W-:Y:S01]  /*44c0*/  BSSY B6, `(.L_x_1012) ;  /* 0x0000126000067945 */ /* 0x000fe20003800000 */
[C---:B0123--:R-:W-:Y:S01]  /*44d0*/  VIADD R3, R17.reuse, 0x100 ;  /* 0x0000010011037836 */ /* 0x04ffe20000000000 */
[C---:B------:R-:W-:Y:S01]  /*44e0*/  ISETP.GE.AND P3, PT, R17.reuse, R16, PT ;  /* 0x000000101100720c */ /* 0x040fe20003f66270 */
[----:B------:R-:W-:-:S03]  /*44f0*/  VIADD R27, R17, 0x80 ;  /* 0x00000080111b7836 */ /* 0x000fc60000000000 */
[-C--:B------:R-:W-:Y:S01]  /*4500*/  ISETP.GE.AND P1, PT, R3, R16.reuse, PT ;  /* 0x000000100300720c */ /* 0x080fe20003f26270 */
[----:B------:R-:W-:Y:S01]  /*4510*/  VIADD R3, R17, 0x180 ;  /* 0x0000018011037836 */ /* 0x000fe20000000000 */
[----:B------:R-:W-:-:S04]  /*4520*/  ISETP.GE.AND P0, PT, R27, R16, PT ;  /* 0x000000101b00720c */ /* 0x000fc80003f06270 */
[----:B------:R-:W-:-:S03]  /*4530*/  ISETP.GE.AND P2, PT, R3, R16, PT ;  /* 0x000000100300720c */ /* 0x000fc60003f46270 */
[----:B-----5:R-:W-:-:S04]  /*4540*/  @!P3 HADD2.F32 R0, -RZ, R22.H0_H0 ;  /* 0x20000016ff00b230 */ /* 0x020fc80000004100 */
[----:B------:R-:W-:Y:S02]  /*4550*/  @!P1 HADD2.F32 R25, -RZ, R25.H0_H0 ;  /* 0x20000019ff199230 */ /* 0x000fe40000004100 */
[----:B------:R-:W-:Y:S01]  /*4560*/  @!P0 HADD2.F32 R2, -RZ, R23.H0_H0 ;  /* 0x20000017ff028230 */ /* 0x000fe20000004100 */
[----:B------:R-:W0:Y:S03]  /*4570*/  @!P3 MUFU.TANH R0, R0 ;  /* 0x000000000000b308 */ /* 0x000e260000002400 */
[----:B------:R-:W-:-:S05]  /*4580*/  @!P2 HADD2.F32 R3, -RZ, R24.H0_H0 ;  /* 0x20000018ff03a230 */ /* 0x000fca0000004100 */
[----:B------:R-:W1:Y:S08]  /*4590*/  @!P1 MUFU.TANH R25, R25 ;  /* 0x0000001900199308 */ /* 0x000e700000002400 */
[----:B------:R-:W2:Y:S01]  /*45a0*/  @!P2 MUFU.TANH R3, R3 ;  /* 0x000000030003a308 */ /* 0x000ea20000002400 */
[----:B0-----:R-:W-:-:S07]  /*45b0*/  @!P3 F2FP.F16.F32.PACK_AB R4, RZ, R0 ;  /* 0x00000000ff04b23e */ /* 0x001fce00000000ff */
[----:B------:R-:W0:Y:S01]  /*45c0*/  @!P0 MUFU.TANH R2, R2 ;  /* 0x0000000200028308 */ /* 0x000e220000002400 */
[----:B-1----:R-:W-:Y:S02]  /*45d0*/  @!P1 F2FP.F16.F32.PACK_AB R23, RZ, R25 ;  /* 0x00000019ff17923e */ /* 0x002fe400000000ff */
[----:B--2---:R-:W-:Y:S02]  /*45e0*/  @!P2 F2FP.F16.F32.PACK_AB R22, RZ, R3 ;  /* 0x00000003ff16a23e */ /* 0x004fe400000000ff */
[----:B0-----:R-:W-:Y:S01]  /*45f0*/  @!P0 F2FP.F16.F32.PACK_AB R24, RZ, R2 ;  /* 0x00000002ff18823e */ /* 0x001fe200000000ff */
[----:B----4-:R-:W-:Y:S06]  /*4600*/  @P3 BRA `(.L_x_1013) ;  /* 0x0000001000443947 */ /* 0x010fec0003800000 */
[----:B------:R-:W0:Y:S01]  /*4610*/  LDC.64 R2, c[0x0][0x218] ;  /* 0x00008600ff027b82 */ /* 0x000e220000000a00 */
        /* <DEDUP_REMOVED lines=17> */
[----:B------:R-:W-:Y:S02]  /*4730*/  HADD2.F32 R4, -RZ, R4.H0_H0 ;  /* 0x20000004ff047230 */ /* 0x000fe40000004100 */
[----:B------:R-:W-:Y:S02]  /*4740*/  IMAD.MOV.U32 R17, RZ, RZ, R27 ;  /* 0x000000ffff117224 */ /* 0x000fe400078e001b */
[----:B------:R-:W0:Y:S02]  /*4750*/  F2I.FTZ.TRUNC.NTZ R5, R4 ;  /* 0x0000000400057305 */ /* 0x000e24000021f100 */
[----:B0-----:R0:W-:Y:S01]  /*4760*/  STG.E.U8 desc[UR36][R2.64], R5 ;  /* 0x0000000502007986 */ /* 0x0011e2000c101124 */
[----:B------:R-:W-:Y:S05]  /*4770*/  BRA `(.L_x_1013) ;  /* 0x0000000c00e87947 */ /* 0x000fea0003800000 */
.L_x_1017:
[----:B------:R-:W-:Y:S02]  /*4780*/  HADD2.F32 R5, -RZ, R4.H0_H0 ;  /* 0x20000004ff057230 */ /* 0x000fe40000004100 */
[----:B------:R-:W-:-:S04]  /*4790*/  IMAD.MOV.U32 R17, RZ, RZ, R27 ;  /* 0x000000ffff117224 */ /* 0x000fc800078e001b */
[----:B------:R-:W0:Y:S02]  /*47a0*/  F2I.S64.TRUNC R4, R5 ;  /* 0x0000000500047311 */ /* 0x000e24000020d900 */
[----:B0-----:R0:W-:Y:S01]  /*47b0*/  STG.E.U8 desc[UR36][R2.64], R4 ;  /* 0x0000000402007986 */ /* 0x0011e2000c101124 */
[----:B------:R-:W-:Y:S05]  /*47c0*/  BRA `(.L_x_1013) ;  /* 0x0000000c00d47947 */ /* 0x000fea0003800000 */
.L_x_1016:
[----:B------:R-:W-:-:S13]  /*47d0*/  ISETP.NE.AND P0, PT, R0, 0x2, PT ;  /* 0x000000020000780c */ /* 0x000fda0003f05270 */
[----:B------:R-:W-:Y:S05]  /*47e0*/  @!P0 BRA `(.L_x_1019) ;  /* 0x0000000000388947 */ /* 0x000fea0003800000 */
[----:B------:R-:W-:-:S13]  /*47f0*/  ISETP.NE.AND P0, PT, R0, 0x3, PT ;  /* 0x000000030000780c */ /* 0x000fda0003f05270 */
[----:B------:R-:W-:Y:S05]  /*4800*/  @!P0 BRA `(.L_x_1020) ;  /* 0x00000000001c8947 */ /* 0x000fea0003800000 */
[----:B------:R-:W-:-:S13]  /*4810*/  ISETP.NE.AND P0, PT, R0, 0x4, PT ;  /* 0x000000040000780c */ /* 0x000fda0003f05270 */
[----:B------:R-:W-:Y:S05]  /*4820*/  @P0 BRA `(.L_x_1018) ;  /* 0x0000000c00500947 */ /* 0x000fea0003800000 */
[----:B------:R-:W-:Y:S02]  /*4830*/  HADD2.F32 R4, -RZ, R4.H0_H0 ;  /* 0x20000004ff047230 */ /* 0x000fe40000004100 */
[----:B------:R-:W-:-:S04]  /*4840*/  IMAD.MOV.U32 R17, RZ, RZ, R27 ;  /* 0x000000ffff117224 */ /* 0x000fc800078e001b */
[----:B------:R-:W0:Y:S02]  /*4850*/  F2I.S64.TRUNC R4, R4 ;  /* 0x0000000400047311 */ /* 0x000e24000020d900 */
[----:B0-----:R0:W-:Y:S01]  /*4860*/  STG.E.64 desc[UR36][R2.64], R4 ;  /* 0x0000000402007986 */ /* 0x0011e2000c101b24 */
[----:B------:R-:W-:Y:S05]  /*4870*/  BRA `(.L_x_1013) ;  /* 0x0000000c00a87947 */ /* 0x000fea0003800000 */
.L_x_1020:
[----:B------:R-:W-:Y:S02]  /*4880*/  HADD2.F32 R4, -RZ, R4.H0_H0 ;  /* 0x20000004ff047230 */ /* 0x000fe40000004100 */
[----:B------:R-:W-:Y:S02]  /*4890*/  IMAD.MOV.U32 R17, RZ, RZ, R27 ;  /* 0x000000ffff117224 */ /* 0x000fe400078e001b */
[----:B------:R-:W0:Y:S02]  /*48a0*/  F2I.FTZ.TRUNC.NTZ R5, R4 ;  /* 0x0000000400057305 */ /* 0x000e24000021f100 */
[----:B0-----:R0:W-:Y:S01]  /*48b0*/  STG.E desc[UR36][R2.64], R5 ;  /* 0x0000000502007986 */ /* 0x0011e2000c101924 */
[----:B------:R-:W-:Y:S05]  /*48c0*/  BRA `(.L_x_1013) ;  /* 0x0000000c00947947 */ /* 0x000fea0003800000 */
.L_x_1019:
[----:B------:R-:W-:Y:S02]  /*48d0*/  HADD2.F32 R4, -RZ, R4.H0_H0 ;  /* 0x20000004ff047230 */ /* 0x000fe40000004100 */
[----:B------:R-:W-:Y:S02]  /*48e0*/  IMAD.MOV.U32 R17, RZ, RZ, R27 ;  /* 0x000000ffff117224 */ /* 0x000fe400078e001b */
[----:B------:R-:W0:Y:S02]  /*48f0*/  F2I.FTZ.TRUNC.NTZ R5, R4 ;  /* 0x0000000400057305 */ /* 0x000e24000021f100 */
[----:B0-----:R0:W-:Y:S01]  /*4900*/  STG.E.U16 desc[UR36][R2.64], R5 ;  /* 0x0000000502007986 */ /* 0x0011e2000c101524 */
[----:B------:R-:W-:Y:S05]  /*4910*/  BRA `(.L_x_1013) ;  /* 0x0000000c00807947 */ /* 0x000fea0003800000 */
.L_x_1015:
[----:B------:R-:W-:-:S13]  /*4920*/  ISETP.GT.AND P0, PT, R0, 0x6, PT ;  /* 0x000000060000780c */ /* 0x000fda0003f04270 */
[----:B------:R-:W-:Y:S05]  /*4930*/  @P0 BRA `(.L_x_1021) ;  /* 0x00000000002c0947 */ /* 0x000fea0003800000 */
[----:B------:R-:W-:-:S13]  /*4940*/  ISETP.NE.AND P0, PT, R0, 0x5, PT ;  /* 0x000000050000780c */ /* 0x000fda0003f05270 */
[----:B------:R-:W-:Y:S05]  /*4950*/  @!P0 BRA `(.L_x_1022) ;  /* 0x0000000000188947 */ /* 0x000fea0003800000 */
[----:B------:R-:W-:-:S13]  /*4960*/  ISETP.NE.AND P0, PT, R0, 0x6, PT ;  /* 0x000000060000780c */ /* 0x000fda0003f05270 */
[----:B------:R-:W-:Y:S05]  /*4970*/  @P0 BRA `(.L_x_1018) ;  /* 0x0000000800fc0947 */ /* 0x000fea0003800000 */
[----:B------:R-:W-:Y:S02]  /*4980*/  HADD2.F32 R5, -RZ, R4.H0_H0 ;  /* 0x20000004ff057230 */ /* 0x000fe40000004100 */
[----:B------:R-:W-:-:S03]  /*4990*/  IMAD.MOV.U32 R17, RZ, RZ, R27 ;  /* 0x000000ffff117224 */ /* 0x000fc600078e001b */
[----:B------:R0:W-:Y:S01]  /*49a0*/  STG.E desc[UR36][R2.64], R5 ;  /* 0x0000000502007986 */ /* 0x0001e2000c101924 */
[----:B------:R-:W-:Y:S05]  /*49b0*/  BRA `(.L_x_1013) ;  /* 0x0000000c00587947 */ /* 0x000fea0003800000 */
.L_x_1022:
[----:B------:R0:W-:Y:S01]  /*49c0*/  STG.E.U16 desc[UR36][R2.64], R4 ;  /* 0x0000000402007986 */ /* 0x0001e2000c101524 */
[----:B------:R-:W-:Y:S01]  /*49d0*/  IMAD.MOV.U32 R17, RZ, RZ, R27 ;  /* 0x000000ffff117224 */ /* 0x000fe200078e001b */
[----:B------:R-:W-:Y:S06]  /*49e0*/  BRA `(.L_x_1013) ;  /* 0x0000000c004c7947 */ /* 0x000fec0003800000 */
.L_x_1021:
[----:B------:R-:W-:-:S13]  /*49f0*/  ISETP.NE.AND P0, PT, R0, 0x7, PT ;  /* 0x000000070000780c */ /* 0x000fda0003f05270 */
[----:B------:R-:W-:Y:S05]  /*4a00*/  @!P0 BRA `(.L_x_1023) ;  /* 0x00000000003c8947 */ /* 0x000fea0003800000 */
[----:B------:R-:W-:-:S13]  /*4a10*/  ISETP.NE.AND P0, PT, R0, 0x8, PT ;  /* 0x000000080000780c */ /* 0x000fda0003f05270 */
[----:B------:R-:W-:Y:S05]  /*4a20*/  @!P0 BRA `(.L_x_1024) ;  /* 0x00000000001c8947 */ /* 0x000fea0003800000 */
[----:B------:R-:W-:-:S13]  /*4a30*/  ISETP.NE.AND P0, PT, R0, 0x9, PT ;  /* 0x000000090000780c */ /* 0x000fda0003f05270 */
[----:B------:R-:W-:Y:S05]  /*4a40*/  @P0 BRA `(.L_x_1018) ;  /* 0x0000000800c80947 */ /* 0x000fea0003800000 */
[----:B------:R-:W-:Y:S02]  /*4a50*/  HADD2.F32 R4, -RZ, R4.H0_H0 ;  /* 0x20000004ff047230 */ /* 0x000fe40000004100 */
[----:B------:R-:W-:Y:S02]  /*4a60*/  IMAD.MOV.U32 R5, RZ, RZ, RZ ;  /* 0x000000ffff057224 */ /* 0x000fe400078e00ff */
[----:B------:R-:W-:-:S03]  /*4a70*/  IMAD.MOV.U32 R17, RZ, RZ, R27 ;  /* 0x000000ffff117224 */ /* 0x000fc600078e001b */
[----:B------:R0:W-:Y:S01]  /*4a80*/  STG.E.64 desc[UR36][R2.64], R4 ;  /* 0x0000000402007986 */ /* 0x0001e2000c101b24 */
[----:B------:R-:W-:Y:S05]  /*4a90*/  BRA `(.L_x_1013) ;  /* 0x0000000c00207947 */ /* 0x000fea0003800000 */
.L_x_1024:
[----:B------:R-:W-:Y:S02]  /*4aa0*/  HADD2.F32 R0, -RZ, R4.H0_H0 ;  /* 0x20000004ff007230 */ /* 0x000fe40000004100 */
[----:B------:R-:W-:-:S03]  /*4ab0*/  IMAD.MOV.U32 R17, RZ, RZ, R27 ;  /* 0x000000ffff117224 */ /* 0x000fc600078e001b */
[----:B------:R-:W-:-:S04]  /*4ac0*/  F2FP.F16.F32.PACK_AB R0, RZ, R0 ;  /* 0x00000000ff00723e */ /* 0x000fc800000000ff */
[----:B------:R-:W-:-:S05]  /*4ad0*/  PRMT R0, R0, 0x5410, RZ ;  /* 0x0000541000007816 */ /* 0x000fca00000000ff */
[----:B------:R0:W-:Y:S01]  /*4ae0*/  STG.E desc[UR36][R2.64], R0 ;  /* 0x0000000002007986 */ /* 0x0001e2000c101924 */
[----:B------:R-:W-:Y:S05]  /*4af0*/  BRA `(.L_x_1013) ;  /* 0x0000000c00087947 */ /* 0x000fea0003800000 */
.L_x_1023:
[----:B------:R-:W-:Y:S02]  /*4b00*/  HADD2.F32 R4, -RZ, R4.H0_H0 ;  /* 0x20000004ff047230 */ /* 0x000fe40000004100 */
[----:B------:R-:W-:-:S03]  /*4b10*/  IMAD.MOV.U32 R17, RZ, RZ, R27 ;  /* 0x000000ffff117224 */ /* 0x000fc600078e001b */
[----:B------:R-:W-:-:S06]  /*4b20*/  FMUL.FTZ R4, R4, 1 ;  /* 0x3f80000004047820 */ /* 0x000fcc0000410000 */
[----:B------:R-:W0:Y:S02]  /*4b30*/  F2F.F64.F32 R4, R4 ;  /* 0x0000000400047310 */ /* 0x000e240000201800 */
[----:B0-----:R0:W-:Y:S01]  /*4b40*/  STG.E.64 desc[UR36][R2.64], R4 ;  /* 0x0000000402007986 */ /* 0x0011e2000c101b24 */
[----:B------:R-:W-:Y:S05]  /*4b50*/  BRA `(.L_x_1013) ;  /* 0x0000000800f07947 */ /* 0x000fea0003800000 */
.L_x_1014:
        /* <DEDUP_REMOVED lines=10> */
[----:B------:R-:W-:-:S04]  /*4c00*/  FSETP.NEU.FTZ.AND P0, PT, R4, RZ, PT ;  /* 0x000000ff0400720b */ /* 0x000fc80003f1d000 */
[----:B------:R-:W-:-:S05]  /*4c10*/  SEL R5, RZ, 0x1, !P0 ;  /* 0x00000001ff057807 */ /* 0x000fca0004000000 */
[----:B------:R0:W-:Y:S01]  /*4c20*/  STG.E.U8 desc[UR36][R2.64], R5 ;  /* 0x0000000502007986 */ /* 0x0001e2000c101124 */
[----:B------:R-:W-:Y:S05]  /*4c30*/  BRA `(.L_x_1013) ;  /* 0x0000000800b87947 */ /* 0x000fea0003800000 */
.L_x_1027:
[----:B------:R-:W-:Y:S01]  /*4c40*/  HADD2.F32 R4, -RZ, R4.H0_H0 ;  /* 0x20000004ff047230 */ /* 0x000fe20000004100 */
[----:B------:R-:W-:Y:S01]  /*4c50*/  CS2R R6, SRZ ;  /* 0x0000000000067805 */ /* 0x000fe2000001ff00 */
[----:B------:R-:W-:-:S03]  /*4c60*/  IMAD.MOV.U32 R17, RZ, RZ, R27 ;  /* 0x000000ffff117224 */ /* 0x000fc600078e001b */
[----:B------:R-:W-:-:S06]  /*4c70*/  FMUL.FTZ R4, R4, 1 ;  /* 0x3f80000004047820 */ /* 0x000fcc0000410000 */
[----:B------:R-:W0:Y:S02]  /*4c80*/  F2F.F64.F32 R4, R4 ;  /* 0x0000000400047310 */ /* 0x000e240000201800 */
[----:B0-----:R0:W-:Y:S01]  /*4c90*/  STG.E.128 desc[UR36][R2.64], R4 ;  /* 0x0000000402007986 */ /* 0x0011e2000c101d24 */
[----:B------:R-:W-:Y:S05]  /*4ca0*/  BRA `(.L_x_1013) ;  /* 0x00000008009c7947 */ /* 0x000fea0003800000 */
.L_x_1026:
        /* <DEDUP_REMOVED lines=21> */
.L_x_1031:
[----:B------:R-:W-:Y:S05]  /*4e00*/  BSYNC B0 ;  /* 0x0000000000007941 */ /* 0x000fea0003800000 */
.L_x_1030:
[----:B------:R-:W-:Y:S01]  /*4e10*/  LOP3.LUT R5, R0, R5, RZ, 0xfc, !PT ;  /* 0x0000000500057212 */ /* 0x000fe200078efcff */
[----:B------:R-:W-:-:S04]  /*4e20*/  IMAD.MOV.U32 R17, RZ, RZ, R27 ;  /* 0x000000ffff117224 */ /* 0x000fc800078e001b */
[----:B------:R0:W-:Y:S01]  /*4e30*/  STG.E.U8 desc[UR36][R2.64], R5 ;  /* 0x0000000502007986 */ /* 0x0001e2000c101124 */
[----:B------:R-:W-:Y:S05]  /*4e40*/  BRA `(.L_x_1013) ;  /* 0x0000000800347947 */ /* 0x000fea0003800000 */
.L_x_1029:
        /* <DEDUP_REMOVED lines=13> */
.L_x_1033:
[----:B------:R-:W-:Y:S01]  /*4f20*/  IMAD.MOV.U32 R0, RZ, RZ, 0x7f ;  /* 0x0000007fff007424 */ /* 0x000fe200078e00ff */
[----:B------:R-:W-:-:S04]  /*4f30*/  ISETP.GT.U32.AND P0, PT, R4, 0x7f800000, PT ;  /* 0x7f8000000400780c */ /* 0x000fc80003f04070 */
[----:B------:R-:W-:-:S09]  /*4f40*/  SEL R0, R0, 0x7c, P0 ;  /* 0x0000007c00007807 */ /* 0x000fd20000000000 */
.L_x_1034:
[----:B------:R-:W-:Y:S05]  /*4f50*/  BSYNC B0 ;  /* 0x0000000000007941 */ /* 0x000fea0003800000 */
.L_x_1032:
[----:B------:R-:W-:Y:S01]  /*4f60*/  LOP3.LUT R4, R5, 0x80000000, RZ, 0xc0, !PT ;  /* 0x8000000005047812 */ /* 0x000fe200078ec0ff */
[----:B------:R-:W-:-:S03]  /*4f70*/  IMAD.MOV.U32 R17, RZ, RZ, R27 ;  /* 0x000000ffff117224 */ /* 0x000fc600078e001b */
[----:B------:R-:W-:-:S04]  /*4f80*/  SHF.R.U32.HI R5, RZ, 0x18, R4 ;  /* 0x00000018ff057819 */ /* 0x000fc80000011604 */
[----:B------:R-:W-:-:S05]  /*4f90*/  LOP3.LUT R5, R0, R5, RZ, 0xfc, !PT ;  /* 0x0000000500057212 */ /* 0x000fca00078efcff */
[----:B------:R0:W-:Y:S01]  /*4fa0*/  STG.E.U8 desc[UR36][R2.64], R5 ;  /* 0x0000000502007986 */ /* 0x0001e2000c101124 */
[----:B------:R-:W-:Y:S05]  /*4fb0*/  BRA `(.L_x_1013) ;  /* 0x0000000400d87947 */ /* 0x000fea0003800000 */
.L_x_1028:
[----:B------:R-:W-:Y:S02]  /*4fc0*/  HADD2.F32 R0, -RZ, R4.H0_H0 ;  /* 0x20000004ff007230 */ /* 0x000fe40000004100 */
[----:B------:R-:W-:-:S03]  /*4fd0*/  IMAD.MOV.U32 R17, RZ, RZ, R27 ;  /* 0x000000ffff117224 */ /* 0x000fc600078e001b */
[----:B------:R-:W-:-:S05]  /*4fe0*/  F2FP.BF16.F32.PACK_AB R0, RZ, R0 ;  /* 0x00000000ff00723e */ /* 0x000fca00000010ff */
[----:B------:R0:W-:Y:S01]  /*4ff0*/  STG.E.U16 desc[UR36][R2.64], R0 ;  /* 0x0000000002007986 */ /* 0x0001e2000c101524 */
[----:B------:R-:W-:Y:S05]  /*5000*/  BRA `(.L_x_1013) ;  /* 0x0000000400c47947 */ /* 0x000fea0003800000 */
.L_x_1025:
        /* <DEDUP_REMOVED lines=10> */
[----:B------:R-:W0:Y:S02]  /*50b0*/  F2I.FTZ.U32.TRUNC.NTZ R5, R5 ;  /* 0x0000000500057305 */ /* 0x000e24000021f000 */
[----:B0-----:R4:W-:Y:S01]  /*50c0*/  STG.E.U16 desc[UR36][R2.64], R5 ;  /* 0x0000000502007986 */ /* 0x0019e2000c101524 */
[----:B------:R-:W-:Y:S05]  /*50d0*/  BRA `(.L_x_1013) ;  /* 0x0000000400907947 */ /* 0x000fea0003800000 */
.L_x_1037:
        /* <DEDUP_REMOVED lines=17> */
.L_x_1040:
[----:B------:R-:W-:-:S04]  /*51f0*/  LOP3.LUT R0, R7, 0x80000000, RZ, 0xc0, !PT ;  /* 0x8000000007007812 */ /* 0x000fc800078ec0ff */
[----:B------:R-:W-:-:S04]  /*5200*/  SHF.R.U32.HI R5, RZ, 0x18, R0 ;  /* 0x00000018ff057819 */ /* 0x000fc80000011600 */
[----:B------:R-:W-:-:S04]  /*5210*/  LOP3.LUT R4, R4, R5, RZ, 0xfc, !PT ;  /* 0x0000000504047212 */ /* 0x000fc800078efcff */
[----:B------:R-:W-:-:S07]  /*5220*/  PRMT R0, R4, 0x7610, R0 ;  /* 0x0000761004007816 */ /* 0x000fce0000000000 */
.L_x_1039:
[----:B------:R-:W-:Y:S05]  /*5230*/  BSYNC B0 ;  /* 0x0000000000007941 */ /* 0x000fea0003800000 */
.L_x_1038:
[----:B------:R3:W-:Y:S01]  /*5240*/  STG.E.U8 desc[UR36][R2.64], R0 ;  /* 0x0000000002007986 */ /* 0x0007e2000c101124 */
[----:B------:R-:W-:Y:S01]  /*5250*/  IMAD.MOV.U32 R17, RZ, RZ, R27 ;  /* 0x000000ffff117224 */ /* 0x000fe200078e001b */
[----:B------:R-:W-:Y:S06]  /*5260*/  BRA `(.L_x_1013) ;  /* 0x00000004002c7947 */ /* 0x000fec0003800000 */
.L_x_1036:
        /* <DEDUP_REMOVED lines=17> */
.L_x_1043:
[----:B------:R-:W-:-:S04]  /*5380*/  LOP3.LUT R0, R7, 0x80000000, RZ, 0xc0, !PT ;  /* 0x8000000007007812 */ /* 0x000fc800078ec0ff */
[----:B------:R-:W-:-:S04]  /*5390*/  SHF.R.U32.HI R5, RZ, 0x18, R0 ;  /* 0x00000018ff057819 */ /* 0x000fc80000011600 */
[----:B------:R-:W-:-:S04]  /*53a0*/  LOP3.LUT R4, R4, R5, RZ, 0xfc, !PT ;  /* 0x0000000504047212 */ /* 0x000fc800078efcff */
[----:B------:R-:W-:-:S07]  /*53b0*/  PRMT R0, R4, 0x7610, R0 ;  /* 0x0000761004007816 */ /* 0x000fce0000000000 */
.L_x_1042:
[----:B------:R-:W-:Y:S05]  /*53c0*/  BSYNC B0 ;  /* 0x0000000000007941 */ /* 0x000fea0003800000 */
.L_x_1041:
[----:B------:R0:W-:Y:S01]  /*53d0*/  STG.E.U8 desc[UR36][R2.64], R0 ;  /* 0x0000000002007986 */ /* 0x0001e2000c101124 */
[----:B------:R-:W-:Y:S01]  /*53e0*/  IMAD.MOV.U32 R17, RZ, RZ, R27 ;  /* 0x000000ffff117224 */ /* 0x000fe200078e001b */
[----:B------:R-:W-:Y:S06]  /*53f0*/  BRA `(.L_x_1013) ;  /* 0x0000000000c87947 */ /* 0x000fec0003800000 */
.L_x_1035:
[----:B------:R-:W-:-:S13]  /*5400*/  ISETP.NE.AND P0, PT, R0, 0x1c, PT ;  /* 0x0000001c0000780c */ /* 0x000fda0003f05270 */
[----:B------:R-:W-:Y:S05]  /*5410*/  @!P0 BRA `(.L_x_1044) ;  /* 0x0000000000b08947 */ /* 0x000fea0003800000 */
[----:B------:R-:W-:-:S13]  /*5420*/  ISETP.NE.AND P0, PT, R0, 0x1d, PT ;  /* 0x0000001d0000780c */ /* 0x000fda0003f05270 */
[----:B------:R-:W-:Y:S05]  /*5430*/  @!P0 BRA `(.L_x_1045) ;  /* 0x0000000000948947 */ /* 0x000fea0003800000 */
[----:B------:R-:W-:-:S13]  /*5440*/  ISETP.NE.AND P0, PT, R0, 0x2c, PT ;  /* 0x0000002c0000780c */ /* 0x000fda0003f05270 */
[----:B------:R-:W-:Y:S05]  /*5450*/  @P0 BRA `(.L_x_1018) ;  /* 0x0000000000440947 */ /* 0x000fea0003800000 */
[----:B------:R-:W-:Y:S02]  /*5460*/  HADD2.F32 R5, -RZ, R4.H0_H0 ;  /* 0x20000004ff057230 */ /* 0x000fe40000004100 */
        /* <DEDUP_REMOVED lines=16> */
.L_x_1018:
        /* <DEDUP_REMOVED lines=16> */
.L_x_1046:
[----:B------:R-:W-:Y:S01]  /*5670*/  IMAD.MOV.U32 R17, RZ, RZ, R27 ;  /* 0x000000ffff117224 */ /* 0x000fe200078e001b */
[----:B------:R-:W-:Y:S06]  /*5680*/  BRA `(.L_x_1013) ;  /* 0x0000000000247947 */ /* 0x000fec0003800000 */
.L_x_1045:
[----:B------:R-:W-:Y:S02]  /*5690*/  HADD2.F32 R4, -RZ, R4.H0_H0 ;  /* 0x20000004ff047230 */ /* 0x000fe40000004100 */
[----:B------:R-:W-:-:S04]  /*56a0*/  IMAD.MOV.U32 R17, RZ, RZ, R27 ;  /* 0x000000ffff117224 */ /* 0x000fc800078e001b */
[----:B------:R-:W0:Y:S02]  /*56b0*/  F2I.U64.TRUNC R4, R4 ;  /* 0x0000000400047311 */ /* 0x000e24000020d800 */
[----:B0-----:R2:W-:Y:S01]  /*56c0*/  STG.E.64 desc[UR36][R2.64], R4 ;  /* 0x0000000402007986 */ /* 0x0015e2000c101b24 */
[----:B------:R-:W-:Y:S05]  /*56d0*/  BRA `(.L_x_1013) ;  /* 0x0000000000107947 */ /* 0x000fea0003800000 */
.L_x_1044:
[----:B------:R-:W-:Y:S02]  /*56e0*/  HADD2.F32 R4, -RZ, R4.H0_H0 ;  /* 0x20000004ff047230 */ /* 0x000fe40000004100 */
[----:B------:R-:W-:Y:S02]  /*56f0*/  IMAD.MOV.U32 R17, RZ, RZ, R27 ;  /* 0x000000ffff117224 */ /* 0x000fe400078e001b */
[----:B------:R-:W0:Y:S02]  /*5700*/  F2I.FTZ.U32.TRUNC.NTZ R5, R4 ;  /* 0x0000000400057305 */ /* 0x000e24000021f000 */
[----:B0-----:R0:W-:Y:S03]  /*5710*/  STG.E desc[UR36][R2.64], R5 ;  /* 0x0000000502007986 */ /* 0x0011e6000c101924 */
.L_x_1013:
[----:B------:R-:W-:Y:S05]  /*5720*/  BSYNC B6 ;  /* 0x0000000000067941 */ /* 0x000fea0003800000 */
.L_x_1012:
[----:B------:R-:W-:Y:S01]  /*5730*/  ISETP.GE.AND P0, PT, R17, R16, PT ;  /* 0x000000101100720c */ /* 0x000fe20003f06270 */
[----:B------:R-:W-:-:S12]  /*5740*/  BSSY B6, `(.L_x_1047) ;  /* 0x00001fc000067945 */ /* 0x000fd80003800000 */
[----:B------:R-:W-:Y:S05]  /*5750*/  @P0 BRA `(.L_x_1048) ;  /* 0x0000001c00e80947 */ /* 0x000fea0003800000 */
[----:B01234-:R-:W0:Y:S01]  /*5760*/  LDC.64 R2, c[0x0][0x218] ;  /* 0x00008600ff027b82 */ /* 0x01fe220000000a00 */
        /* <DEDUP_REMOVED lines=21> */
.L_x_1052:
[----:B------:R-:W-:-:S06]  /*58c0*/  HADD2.F32 R5, -RZ, R24.H0_H0 ;  /* 0x20000018ff057230 */ /* 0x000fcc0000004100 */
[----:B------:R-:W0:Y:S02]  /*58d0*/  F2I.S64.TRUNC R4, R5 ;  /* 0x0000000500047311 */ /* 0x000e24000020d900 */
[----:B0-----:R0:W-:Y:S01]  /*58e0*/  STG.E.U8 desc[UR36][R2.64], R4 ;  /* 0x0000000402007986 */ /* 0x0011e2000c101124 */
[----:B------:R-:W-:Y:S05]  /*58f0*/  BRA `(.L_x_1054) ;  /* 0x0000000c00847947 */ /* 0x000fea0003800000 */
.L_x_1051:
        /* <DEDUP_REMOVED lines=10> */
.L_x_1056:
[----:B------:R-:W-:-:S04]  /*59a0*/  HADD2.F32 R24, -RZ, R24.H0_H0 ;  /* 0x20000018ff187230 */ /* 0x000fc80000004100 */
[----:B------:R-:W0:Y:S02]  /*59b0*/  F2I.FTZ.TRUNC.NTZ R5, R24 ;  /* 0x0000001800057305 */ /* 0x000e24000021f100 */
[----:B0-----:R0:W-:Y:S01]  /*59c0*/  STG.E desc[UR36][R2.64], R5 ;  /* 0x0000000502007986 */ /* 0x0011e2000c101924 */
[----:B------:R-:W-:Y:S05]  /*59d0*/  BRA `(.L_x_1054) ;  /* 0x0000000c004c7947 */ /* 0x000fea0003800000 */
.L_x_1055:
[----:B------:R-:W-:-:S04]  /*59e0*/  HADD2.F32 R24, -RZ, R24.H0_H0 ;  /* 0x20000018ff187230 */ /* 0x000fc80000004100 */
[----:B------:R-:W0:Y:S02]  /*59f0*/  F2I.FTZ.TRUNC.NTZ R5, R24 ;  /* 0x0000001800057305 */ /* 0x000e24000021f100 */
[----:B0-----:R0:W-:Y:S01]  /*5a00*/  STG.E.U16 desc[UR36][R2.64], R5 ;  /* 0x0000000502007986 */ /* 0x0011e2000c101524 */
[----:B------:R-:W-:Y:S05]  /*5a10*/  BRA `(.L_x_1054) ;  /* 0x0000000c003c7947 */ /* 0x000fea0003800000 */
.L_x_1050:
        /* <DEDUP_REMOVED lines=9> */
.L_x_1058:
[----:B------:R0:W-:Y:S01]  /*5ab0*/  STG.E.U16 desc[UR36][R2.64], R24 ;  /* 0x0000001802007986 */ /* 0x0001e2000c101524 */
[----:B------:R-:W-:Y:S05]  /*5ac0*/  BRA `(.L_x_1054) ;  /* 0x0000000c00107947 */ /* 0x000fea0003800000 */
.L_x_1057:
        /* <DEDUP_REMOVED lines=10> */
.L_x_1060:
[----:B------:R-:W-:-:S05]  /*5b70*/  HADD2.F32 R0, -RZ, R24.H0_H0 ;  /* 0x20000018ff007230 */ /* 0x000fca0000004100 */
[----:B------:R-:W-:-:S04]  /*5b80*/  F2FP.F16.F32.PACK_AB R0, RZ, R0 ;  /* 0x00000000ff00723e */ /* 0x000fc800000000ff */
[----:B------:R-:W-:-:S05]  /*5b90*/  PRMT R0, R0, 0x5410, RZ ;  /* 0x0000541000007816 */ /* 0x000fca00000000ff */
[----:B------:R0:W-:Y:S01]  /*5ba0*/  STG.E desc[UR36][R2.64], R0 ;  /* 0x0000000002007986 */ /* 0x0001e2000c101924 */
[----:B------:R-:W-:Y:S05]  /*5bb0*/  BRA `(.L_x_1054) ;  /* 0x0000000800d47947 */ /* 0x000fea0003800000 */
.L_x_1059:
[----:B------:R-:W-:-:S05]  /*5bc0*/  HADD2.F32 R4, -RZ, R24.H0_H0 ;  /* 0x20000018ff047230 */ /* 0x000fca0000004100 */
[----:B------:R-:W-:-:S06]  /*5bd0*/  FMUL.FTZ R4, R4, 1 ;  /* 0x3f80000004047820 */ /* 0x000fcc0000410000 */
[----:B------:R-:W0:Y:S02]  /*5be0*/  F2F.F64.F32 R4, R4 ;  /* 0x0000000400047310 */ /* 0x000e240000201800 */
[----:B0-----:R0:W-:Y:S01]  /*5bf0*/  STG.E.64 desc[UR36][R2.64], R4 ;  /* 0x0000000402007986 */ /* 0x0011e2000c101b24 */
[----:B------:R-:W-:Y:S05]  /*5c00*/  BRA `(.L_x_1054) ;  /* 0x0000000800c07947 */ /* 0x000fea0003800000 */
.L_x_1049:
        /* <DEDUP_REMOVED lines=13> */
.L_x_1063:
[----:B------:R-:W-:Y:S01]  /*5ce0*/  HADD2.F32 R24, -RZ, R24.H0_H0 ;  /* 0x20000018ff187230 */ /* 0x000fe20000004100 */
[----:B------:R-:W-:-:S04]  /*5cf0*/  CS2R R6, SRZ ;  /* 0x0000000000067805 */ /* 0x000fc8000001ff00 */
[----:B------:R-:W-:-:S06]  /*5d00*/  FMUL.FTZ R4, R24, 1 ;  /* 0x3f80000018047820 */ /* 0x000fcc0000410000 */
[----:B------:R-:W0:Y:S02]  /*5d10*/  F2F.F64.F32 R4, R4 ;  /* 0x0000000400047310 */ /* 0x000e240000201800 */
[----:B0-----:R0:W-:Y:S01]  /*5d20*/  STG.E.128 desc[UR36][R2.64], R4 ;  /* 0x0000000402007986 */ /* 0x0011e2000c101d24 */
[----:B------:R-:W-:Y:S05]  /*5d30*/  BRA `(.L_x_1054) ;  /* 0x0000000800747947 */ /* 0x000fea0003800000 */
.L_x_1062:
        /* <DEDUP_REMOVED lines=21> */
.L_x_1067:
[----:B------:R-:W-:Y:S05]  /*5e90*/  BSYNC B0 ;  /* 0x0000000000007941 */ /* 0x000fea0003800000 */
.L_x_1066:
[----:B------:R-:W-:-:S05]  /*5ea0*/  LOP3.LUT R5, R0, R5, RZ, 0xfc, !PT ;  /* 0x0000000500057212 */ /* 0x000fca00078efcff */
[----:B------:R0:W-:Y:S01]  /*5eb0*/  STG.E.U8 desc[UR36][R2.64], R5 ;  /* 0x0000000502007986 */ /* 0x0001e2000c101124 */
[----:B------:R-:W-:Y:S05]  /*5ec0*/  BRA `(.L_x_1054) ;  /* 0x0000000800107947 */ /* 0x000fea0003800000 */
.L_x_1065:
        /* <DEDUP_REMOVED lines=13> */
.L_x_1069:
[----:B------:R-:W-:Y:S01]  /*5fa0*/  IMAD.MOV.U32 R0, RZ, RZ, 0x7f ;  /* 0x0000007fff007424 */ /* 0x000fe200078e00ff */
[----:B------:R-:W-:-:S04]  /*5fb0*/  ISETP.GT.U32.AND P0, PT, R4, 0x7f800000, PT ;  /* 0x7f8000000400780c */ /* 0x000fc80003f04070 */
[----:B------:R-:W-:-:S09]  /*5fc0*/  SEL R0, R0, 0x7c, P0 ;  /* 0x0000007c00007807 */ /* 0x000fd20000000000 */
.L_x_1070:
[----:B------:R-:W-:Y:S05]  /*5fd0*/  BSYNC B0 ;  /* 0x0000000000007941 */ /* 0x000fea0003800000 */
.L_x_1068:
[----:B------:R-:W-:-:S04]  /*5fe0*/  LOP3.LUT R4, R5, 0x80000000, RZ, 0xc0, !PT ;  /* 0x8000000005047812 */ /* 0x000fc800078ec0ff */
[----:B------:R-:W-:-:S04]  /*5ff0*/  SHF.R.U32.HI R5, RZ, 0x18, R4 ;  /* 0x00000018ff057819 */ /* 0x000fc80000011604 */
[----:B------:R-:W-:-:S05]  /*6000*/  LOP3.LUT R5, R0, R5, RZ, 0xfc, !PT ;  /* 0x0000000500057212 */ /* 0x000fca00078efcff */
[----:B------:R0:W-:Y:S01]  /*6010*/  STG.E.U8 desc[UR36][R2.64], R5 ;  /* 0x0000000502007986 */ /* 0x0001e2000c101124 */
[----:B------:R-:W-:Y:S05]  /*6020*/  BRA `(.L_x_1054) ;  /* 0x0000000400b87947 */ /* 0x000fea0003800000 */
.L_x_1064:
[----:B------:R-:W-:-:S05]  /*6030*/  HADD2.F32 R0, -RZ, R24.H0_H0 ;  /* 0x20000018ff007230 */ /* 0x000fca0000004100 */
[----:B------:R-:W-:-:S05]  /*6040*/  F2FP.BF16.F32.PACK_AB R0, RZ, R0 ;  /* 0x00000000ff00723e */ /* 0x000fca00000010ff */
[----:B------:R0:W-:Y:S01]  /*6050*/  STG.E.U16 desc[UR36][R2.64], R0 ;  /* 0x0000000002007986 */ /* 0x0001e2000c101524 */
[----:B------:R-:W-:Y:S05]  /*6060*/  BRA `(.L_x_1054) ;  /* 0x0000000400a87947 */ /* 0x000fea0003800000 */
.L_x_1061:
        /* <DEDUP_REMOVED lines=12> */
.L_x_1073:
        /* <DEDUP_REMOVED lines=17> */
.L_x_1076:
[----:B------:R-:W-:-:S04]  /*6240*/  LOP3.LUT R0, R7, 0x80000000, RZ, 0xc0, !PT ;  /* 0x8000000007007812 */ /* 0x000fc800078ec0ff */
[----:B------:R-:W-:-:S04]  /*6250*/  SHF.R.U32.HI R5, RZ, 0x18, R0 ;  /* 0x00000018ff057819 */ /* 0x000fc80000011600 */
[----:B------:R-:W-:-:S04]  /*6260*/  LOP3.LUT R4, R4, R5, RZ, 0xfc, !PT ;  /* 0x0000000504047212 */ /* 0x000fc800078efcff */
[----:B------:R-:W-:-:S07]  /*6270*/  PRMT R0, R4, 0x7610, R0 ;  /* 0x0000761004007816 */ /* 0x000fce0000000000 */
.L_x_1075:
[----:B------:R-:W-:Y:S05]  /*6280*/  BSYNC B0 ;  /* 0x0000000000007941 */ /* 0x000fea0003800000 */
.L_x_1074:
[----:B------:R3:W-:Y:S01]  /*6290*/  STG.E.U8 desc[UR36][R2.64], R0 ;  /* 0x0000000002007986 */ /* 0x0007e2000c101124 */
[----:B------:R-:W-:Y:S05]  /*62a0*/  BRA `(.L_x_1054) ;  /* 0x0000000400187947 */ /* 0x000fea0003800000 */
.L_x_1072:
        /* <DEDUP_REMOVED lines=17> */
.L_x_1079:
[----:B------:R-:W-:-:S04]  /*63c0*/  LOP3.LUT R0, R7, 0x80000000, RZ, 0xc0, !PT ;  /* 0x8000000007007812 */ /* 0x000fc800078ec0ff */
[----:B------:R-:W-:-:S04]  /*63d0*/  SHF.R.U32.HI R5, RZ, 0x18, R0 ;  /* 0x00000018ff057819 */ /* 0x000fc80000011600 */
[----:B------:R-:W-:-:S04]  /*63e0*/  LOP3.LUT R4, R4, R5, RZ, 0xfc, !PT ;  /* 0x0000000504047212 */ /* 0x000fc800078efcff */
[----:B------:R-:W-:-:S07]  /*63f0*/  PRMT R0, R4, 0x7610, R0 ;  /* 0x0000761004007816 */ /* 0x000fce0000000000 */
.L_x_1078:
[----:B------:R-:W-:Y:S05]  /*6400*/  BSYNC B0 ;  /* 0x0000000000007941 */ /* 0x000fea0003800000 */
.L_x_1077:
[----:B------:R0:W-:Y:S01]  /*6410*/  STG.E.U8 desc[UR36][R2.64], R0 ;  /* 0x0000000002007986 */ /* 0x0001e2000c101124 */
[----:B------:R-:W-:Y:S05]  /*6420*/  BRA `(.L_x_1054) ;  /* 0x0000000000b87947 */ /* 0x000fea0003800000 */
.L_x_1071:
        /* <DEDUP_REMOVED lines=22> */
.L_x_1053:
        /* <DEDUP_REMOVED lines=16> */
.L_x_1082:
[----:B------:R-:W-:Y:S05]  /*6690*/  BRA `(.L_x_1054) ;  /* 0x00000000001c7947 */ /* 0x000fea0003800000 */
.L_x_1081:
[----:B------:R-:W-:-:S06]  /*66a0*/  HADD2.F32 R4, -RZ, R24.H0_H0 ;  /* 0x20000018ff047230 */ /* 0x000fcc0000004100 */
[----:B------:R-:W0:Y:S02]  /*66b0*/  F2I.U64.TRUNC R4, R4 ;  /* 0x0000000400047311 */ /* 0x000e24000020d800 */
[----:B0-----:R2:W-:Y:S01]  /*66c0*/  STG.E.64 desc[UR36][R2.64], R4 ;  /* 0x0000000402007986 */ /* 0x0015e2000c101b24 */
[----:B------:R-:W-:Y:S05]  /*66d0*/  BRA `(.L_x_1054) ;  /* 0x00000000000c7947 */ /* 0x000fea0003800000 */
.L_x_1080:
[----:B------:R-:W-:-:S04]  /*66e0*/  HADD2.F32 R24, -RZ, R24.H0_H0 ;  /* 0x20000018ff187230 */ /* 0x000fc80000004100 */
[----:B------:R-:W0:Y:S02]  /*66f0*/  F2I.FTZ.U32.TRUNC.NTZ R5, R24 ;  /* 0x0000001800057305 */ /* 0x000e24000021f000 */
[----:B0-----:R0:W-:Y:S02]  /*6700*/  STG.E desc[UR36][R2.64], R5 ;  /* 0x0000000502007986 */ /* 0x0011e4000c101924 */
.L_x_1054:
[----:B------:R-:W-:-:S05]  /*6710*/  VIADD R17, R17, 0x80 ;  /* 0x0000008011117836 */ /* 0x000fca0000000000 */
[----:B------:R-:W-:-:S13]  /*6720*/  ISETP.GE.AND P0, PT, R17, R16, PT ;  /* 0x000000101100720c */ /* 0x000fda0003f06270 */
        /* <DEDUP_REMOVED lines=19> */
[----:B------:R-:W-:-:S06]  /*6860*/  HADD2.F32 R23, -RZ, R23.H0_H0 ;  /* 0x20000017ff177230 */ /* 0x000fcc0000004100 */
[----:B------:R-:W0:Y:S02]  /*6870*/  F2I.FTZ.TRUNC.NTZ R23, R23 ;  /* 0x0000001700177305 */ /* 0x000e24000021f100 */
[----:B0-----:R4:W-:Y:S01]  /*6880*/  STG.E.U8 desc[UR36][R2.64], R23 ;  /* 0x0000001702007986 */ /* 0x0019e2000c101124 */
[----:B------:R-:W-:Y:S05]  /*6890*/  BRA `(.L_x_1088) ;  /* 0x0000000c00947947 */ /* 0x000fea0003800000 */
.L_x_1086:
[----:B------:R-:W-:-:S06]  /*68a0*/  HADD2.F32 R5, -RZ, R23.H0_H0 ;  /* 0x20000017ff057230 */ /* 0x000fcc0000004100 */
[----:B------:R-:W0:Y:S02]  /*68b0*/  F2I.S64.TRUNC R4, R5 ;  /* 0x0000000500047311 */ /* 0x000e24000020d900 */
[----:B0-----:R3:W-:Y:S01]  /*68c0*/  STG.E.U8 desc[UR36][R2.64], R4 ;  /* 0x0000000402007986 */ /* 0x0017e2000c101124 */
[----:B------:R-:W-:Y:S05]  /*68d0*/  BRA `(.L_x_1088) ;  /* 0x0000000c00847947 */ /* 0x000fea0003800000 */
.L_x_1085:
        /* <DEDUP_REMOVED lines=10> */
.L_x_1090:
[----:B------:R-:W-:-:S06]  /*6980*/  HADD2.F32 R23, -RZ, R23.H0_H0 ;  /* 0x20000017ff177230 */ /* 0x000fcc0000004100 */
[----:B------:R-:W0:Y:S02]  /*6990*/  F2I.FTZ.TRUNC.NTZ R23, R23 ;  /* 0x0000001700177305 */ /* 0x000e24000021f100 */
[----:B0-----:R2:W-:Y:S01]  /*69a0*/  STG.E desc[UR36][R2.64], R23 ;  /* 0x0000001702007986 */ /* 0x0015e2000c101924 */
[----:B------:R-:W-:Y:S05]  /*69b0*/  BRA `(.L_x_1088) ;  /* 0x0000000c004c7947 */ /* 0x000fea0003800000 */
.L_x_1089:
[----:B------:R-:W-:-:S06]  /*69c0*/  HADD2.F32 R23, -RZ, R23.H0_H0 ;  /* 0x20000017ff177230 */ /* 0x000fcc0000004100 */
[----:B------:R-:W0:Y:S02]  /*69d0*/  F2I.FTZ.TRUNC.NTZ R23, R23 ;  /* 0x0000001700177305 */ /* 0x000e24000021f100 */
[----:B0-----:R0:W-:Y:S01]  /*69e0*/  STG.E.U16 desc[UR36][R2.64], R23 ;  /* 0x0000001702007986 */ /* 0x0011e2000c101524 */
[----:B------:R-:W-:Y:S05]  /*69f0*/  BRA `(.L_x_1088) ;  /* 0x0000000c003c7947 */ /* 0x000fea0003800000 */
.L_x_1084:
        /* <DEDUP_REMOVED lines=9> */
.L_x_1092:
[----:B------:R0:W-:Y:S01]  /*6a90*/  STG.E.U16 desc[UR36][R2.64], R23 ;  /* 0x0000001702007986 */ /* 0x0001e2000c101524 */
[----:B------:R-:W-:Y:S05]  /*6aa0*/  BRA `(.L_x_1088) ;  /* 0x0000000c00107947 */ /* 0x000fea0003800000 */
.L_x_1091:
        /* <DEDUP_REMOVED lines=10> */
.L_x_1094:
[----:B------:R-:W-:-:S05]  /*6b50*/  HADD2.F32 R0, -RZ, R23.H0_H0 ;  /* 0x20000017ff007230 */ /* 0x000fca0000004100 */
[----:B------:R-:W-:-:S04]  /*6b60*/  F2FP.F16.F32.PACK_AB R0, RZ, R0 ;  /* 0x00000000ff00723e */ /* 0x000fc800000000ff */
[----:B------:R-:W-:-:S05]  /*6b70*/  PRMT R0, R0, 0x5410, RZ ;  /* 0x0000541000007816 */ /* 0x000fca00000000ff */
[----:B------:R0:W-:Y:S01]  /*6b80*/  STG.E desc[UR36][R2.64], R0 ;  /* 0x0000000002007986 */ /* 0x0001e2000c101924 */
[----:B------:R-:W-:Y:S05]  /*6b90*/  BRA `(.L_x_1088) ;  /* 0x0000000800d47947 */ /* 0x000fea0003800000 */
.L_x_1093:
[----:B------:R-:W-:-:S05]  /*6ba0*/  HADD2.F32 R4, -RZ, R23.H0_H0 ;  /* 0x20000017ff047230 */ /* 0x000fca0000004100 */
[----:B------:R-:W-:-:S06]  /*6bb0*/  FMUL.FTZ R4, R4, 1 ;  /* 0x3f80000004047820 */ /* 0x000fcc0000410000 */
[----:B------:R-:W0:Y:S02]  /*6bc0*/  F2F.F64.F32 R4, R4 ;  /* 0x0000000400047310 */ /* 0x000e240000201800 */
[----:B0-----:R0:W-:Y:S01]  /*6bd0*/  STG.E.64 desc[UR36][R2.64], R4 ;  /* 0x0000000402007986 */ /* 0x0011e2000c101b24 */
[----:B------:R-:W-:Y:S05]  /*6be0*/  BRA `(.L_x_1088) ;  /* 0x0000000800c07947 */ /* 0x000fea0003800000 */
.L_x_1083:
        /* <DEDUP_REMOVED lines=13> */
.L_x_1097:
[----:B------:R-:W-:Y:S01]  /*6cc0*/  HADD2.F32 R23, -RZ, R23.H0_H0 ;  /* 0x20000017ff177230 */ /* 0x000fe20000004100 */
[----:B------:R-:W-:-:S04]  /*6cd0*/  CS2R R6, SRZ ;  /* 0x0000000000067805 */ /* 0x000fc8000001ff00 */
[----:B------:R-:W-:-:S06]  /*6ce0*/  FMUL.FTZ R4, R23, 1 ;  /* 0x3f80000017047820 */ /* 0x000fcc0000410000 */
[----:B------:R-:W0:Y:S02]  /*6cf0*/  F2F.F64.F32 R4, R4 ;  /* 0x0000000400047310 */ /* 0x000e240000201800 */
[----:B0-----:R0:W-:Y:S01]  /*6d00*/  STG.E.128 desc[UR36][R2.64], R4 ;  /* 0x0000000402007986 */ /* 0x0011e2000c101d24 */
[----:B------:R-:W-:Y:S05]  /*6d10*/  BRA `(.L_x_1088) ;  /* 0x0000000800747947 */ /* 0x000fea0003800000 */
.L_x_1096:
        /* <DEDUP_REMOVED lines=21> */
.L_x_1101:
[----:B------:R-:W-:Y:S05]  /*6e70*/  BSYNC B0 ;  /* 0x0000000000007941 */ /* 0x000fea0003800000 */
.L_x_1100:
[----:B------:R-:W-:-:S05]  /*6e80*/  LOP3.LUT R5, R0, R5, RZ, 0xfc, !PT ;  /* 0x0000000500057212 */ /* 0x000fca00078efcff */
[----:B------:R0:W-:Y:S01]  /*6e90*/  STG.E.U8 desc[UR36][R2.64], R5 ;  /* 0x0000000502007986 */ /* 0x0001e2000c101124 */
[----:B------:R-:W-:Y:S05]  /*6ea0*/  BRA `(.L_x_1088) ;  /* 0x0000000800107947 */ /* 0x000fea0003800000 */
.L_x_1099:
        /* <DEDUP_REMOVED lines=13> */
.L_x_1103:
[----:B------:R-:W-:Y:S01]  /*6f80*/  IMAD.MOV.U32 R0, RZ, RZ, 0x7f ;  /* 0x0000007fff007424 */ /* 0x000fe200078e00ff */
[----:B------:R-:W-:-:S04]  /*6f90*/  ISETP.GT.U32.AND P0, PT, R4, 0x7f800000, PT ;  /* 0x7f8000000400780c */ /* 0x000fc80003f04070 */
[----:B------:R-:W-:-:S09]  /*6fa0*/  SEL R0, R0, 0x7c, P0 ;  /* 0x0000007c00007807 */ /* 0x000fd20000000000 */
.L_x_1104:
[----:B------:R-:W-:Y:S05]  /*6fb0*/  BSYNC B0 ;  /* 0x0000000000007941 */ /* 0x000fea0003800000 */
.L_x_1102:
[----:B------:R-:W-:-:S04]  /*6fc0*/  LOP3.LUT R4, R23, 0x80000000, RZ, 0xc0, !PT ;  /* 0x8000000017047812 */ /* 0x000fc800078ec0ff */
[----:B------:R-:W-:-:S04]  /*6fd0*/  SHF.R.U32.HI R5, RZ, 0x18, R4 ;  /* 0x00000018ff057819 */ /* 0x000fc80000011604 */
[----:B------:R-:W-:-:S05]  /*6fe0*/  LOP3.LUT R5, R0, R5, RZ, 0xfc, !PT ;  /* 0x0000000500057212 */ /* 0x000fca00078efcff */
[----:B------:R0:W-:Y:S01]  /*6ff0*/  STG.E.U8 desc[UR36][R2.64], R5 ;  /* 0x0000000502007986 */ /* 0x0001e2000c101124 */
[----:B------:R-:W-:Y:S05]  /*7000*/  BRA `(.L_x_1088) ;  /* 0x0000000400b87947 */ /* 0x000fea0003800000 */
.L_x_1098:
[----:B------:R-:W-:-:S05]  /*7010*/  HADD2.F32 R0, -RZ, R23.H0_H0 ;  /* 0x20000017ff007230 */ /* 0x000fca0000004100 */
[----:B------:R-:W-:-:S05]  /*7020*/  F2FP.BF16.F32.PACK_AB R0, RZ, R0 ;  /* 0x00000000ff00723e */ /* 0x000fca00000010ff */
[----:B------:R0:W-:Y:S01]  /*7030*/  STG.E.U16 desc[UR36][R2.64], R0 ;  /* 0x0000000002007986 */ /* 0x0001e2000c101524 */
[----:B------:R-:W-:Y:S05]  /*7040*/  BRA `(.L_x_1088) ;  /* 0x0000000400a87947 */ /* 0x000fea0003800000 */
.L_x_1095:
        /* <DEDUP_REMOVED lines=12> */
.L_x_1107:
        /* <DEDUP_REMOVED lines=17> */
.L_x_1110:
[----:B------:R-:W-:-:S04]  /*7220*/  LOP3.LUT R0, R23, 0x80000000, RZ, 0xc0, !PT ;  /* 0x8000000017007812 */ /* 0x000fc800078ec0ff */
[----:B------:R-:W-:-:S04]  /*7230*/  SHF.R.U32.HI R5, RZ, 0x18, R0 ;  /* 0x00000018ff057819 */ /* 0x000fc80000011600 */
[----:B------:R-:W-:-:S04]  /*7240*/  LOP3.LUT R4, R4, R5, RZ, 0xfc, !PT ;  /* 0x0000000504047212 */ /* 0x000fc800078efcff */
[----:B------:R-:W-:-:S07]  /*7250*/  PRMT R0, R4, 0x7610, R0 ;  /* 0x0000761004007816 */ /* 0x000fce0000000000 */
.L_x_1109:
[----:B------:R-:W-:Y:S05]  /*7260*/  BSYNC B0 ;  /* 0x0000000000007941 */ /* 0x000fea0003800000 */
.L_x_1108:
[----:B------:R0:W-:Y:S01]  /*7270*/  STG.E.U8 desc[UR36][R2.64], R0 ;  /* 0x0000000002007986 */ /* 0x0001e2000c101124 */
[----:B------:R-:W-:Y:S05]  /*7280*/  BRA `(.L_x_1088) ;  /* 0x0000000400187947 */ /* 0x000fea0003800000 */
.L_x_1106:
        /* <DEDUP_REMOVED lines=17> */
.L_x_1113:
[----:B------:R-:W-:-:S04]  /*73a0*/  LOP3.LUT R0, R23, 0x80000000, RZ, 0xc0, !PT ;  /* 0x8000000017007812 */ /* 0x000fc800078ec0ff */
[----:B------:R-:W-:-:S04]  /*73b0*/  SHF.R.U32.HI R5, RZ, 0x18, R0 ;  /* 0x00000018ff057819 */ /* 0x000fc80000011600 */
[----:B------:R-:W-:-:S04]  /*73c0*/  LOP3.LUT R4, R4, R5, RZ, 0xfc, !PT ;  /* 0x0000000504047212 */ /* 0x000fc800078efcff */
[----:B------:R-:W-:-:S07]  /*73d0*/  PRMT R0, R4, 0x7610, R0 ;  /* 0x0000761004007816 */ /* 0x000fce0000000000 */
.L_x_1112:
[----:B------:R-:W-:Y:S05]  /*73e0*/  BSYNC B0 ;  /* 0x0000000000007941 */ /* 0x000fea0003800000 */
.L_x_1111:
[----:B------:R0:W-:Y:S01]  /*73f0*/  STG.E.U8 desc[UR36][R2.64], R0 ;  /* 0x0000000002007986 */ /* 0x0001e2000c101124 */
[----:B------:R-:W-:Y:S05]  /*7400*/  BRA `(.L_x_1088) ;  /* 0x0000000000b87947 */ /* 0x000fea0003800000 */
.L_x_1105:
[----:B------:R-:W-:-:S13]  /*7410*/  ISETP.NE.AND P0, PT, R0, 0x1c, PT ;  /* 0x0000001c0000780c */ /* 0x000fda0003f05270 */
[----:B------:R-:W-:Y:S05]  /*7420*/  @!P0 BRA `(.L_x_1114) ;  /* 0x0000000000a48947 */ /* 0x000fea0003800000 */
[----:B------:R-:W-:-:S13]  /*7430*/  ISETP.NE.AND P0, PT, R0, 0x1d, PT ;  /* 0x0000001d0000780c */ /* 0x000fda0003f05270 */
[----:B------:R-:W-:Y:S05]  /*7440*/  @!P0 BRA `(.L_x_1115) ;  /* 0x00000000008c8947 */ /* 0x000fea0003800000 */
[----:B------:R-:W-:-:S13]  /*7450*/  ISETP.NE.AND P0, PT, R0, 0x2c, PT ;  /* 0x0000002c0000780c */ /* 0x000fda0003f05270 */
[----:B------:R-:W-:Y:S05]  /*7460*/  @P0 BRA `(.L_x_1087) ;  /* 0x0000000000400947 */ /* 0x000fea0003800000 */
[----:B------:R-:W-:Y:S02]  /*7470*/  HADD2.F32 R23, -RZ, R23.H0_H0 ;  /* 0x20000017ff177230 */ /* 0x000fe40000004100 */
        /* <DEDUP_REMOVED lines=15> */
.L_x_1087:
        /* <DEDUP_REMOVED lines=16> */
.L_x_1116:
[----:B------:R-:W-:Y:S05]  /*7670*/  BRA `(.L_x_1088) ;  /* 0x00000000001c7947 */ /* 0x000fea0003800000 */
.L_x_1115:
[----:B------:R-:W-:-:S06]  /*7680*/  HADD2.F32 R4, -RZ, R23.H0_H0 ;  /* 0x20000017ff047230 */ /* 0x000fcc0000004100 */
[----:B------:R-:W0:Y:S02]  /*7690*/  F2I.U64.TRUNC R4, R4 ;  /* 0x0000000400047311 */ /* 0x000e24000020d800 */
[----:B0-----:R0:W-:Y:S01]  /*76a0*/  STG.E.64 desc[UR36][R2.64], R4 ;  /* 0x0000000402007986 */ /* 0x0011e2000c101b24 */
[----:B------:R-:W-:Y:S05]  /*76b0*/  BRA `(.L_x_1088) ;  /* 0x00000000000c7947 */ /* 0x000fea0003800000 */
.L_x_1114:
[----:B------:R-:W-:-:S06]  /*76c0*/  HADD2.F32 R23, -RZ, R23.H0_H0 ;  /* 0x20000017ff177230 */ /* 0x000fcc0000004100 */
[----:B------:R-:W0:Y:S02]  /*76d0*/  F2I.FTZ.U32.TRUNC.NTZ R23, R23 ;  /* 0x0000001700177305 */ /* 0x000e24000021f000 */
[----:B0-----:R0:W-:Y:S02]  /*76e0*/  STG.E desc[UR36][R2.64], R23 ;  /* 0x0000001702007986 */ /* 0x0011e4000c101924 */
.L_x_1088:
[----:B------:R-:W-:-:S07]  /*76f0*/  VIADD R17, R17, 0x80 ;  /* 0x0000008011117836 */ /* 0x000fce0000000000 */
.L_x_1048:
[----:B------:R-:W-:Y:S05]  /*7700*/  BSYNC B6 ;  /* 0x0000000000067941 */ /* 0x000fea0003800000 */
.L_x_1047:
[----:B------:R-:W-:-:S13]  /*7710*/  ISETP.GE.AND P0, PT, R17, R16, PT ;  /* 0x000000101100720c */ /* 0x000fda0003f06270 */
[----:B------:R-:W-:Y:S05]  /*7720*/  @P0 EXIT ;  /* 0x000000000000094d */ /* 0x000fea0003800000 */
[----:B01234-:R-:W0:Y:S01]  /*7730*/  LDC.64 R2, c[0x0][0x218] ;  /* 0x00008600ff027b82 */ /* 0x01fe220000000a00 */
        /* <DEDUP_REMOVED lines=20> */
.L_x_1120:
[----:B------:R-:W-:-:S06]  /*7880*/  HADD2.F32 R5, -RZ, R22.H0_H0 ;  /* 0x20000016ff057230 */ /* 0x000fcc0000004100 */
[----:B------:R-:W0:Y:S02]  /*7890*/  F2I.S64.TRUNC R4, R5 ;  /* 0x0000000500047311 */ /* 0x000e24000020d900 */
[----:B0-----:R-:W-:Y:S01]  /*78a0*/  STG.E.U8 desc[UR36][R2.64], R4 ;  /* 0x0000000402007986 */ /* 0x001fe2000c101124 */
[----:B------:R-:W-:Y:S05]  /*78b0*/  EXIT ;  /* 0x000000000000794d */ /* 0x000fea0003800000 */
.L_x_1119:
        /* <DEDUP_REMOVED lines=10> */
.L_x_1123:
[----:B------:R-:W-:-:S04]  /*7960*/  HADD2.F32 R22, -RZ, R22.H0_H0 ;  /* 0x20000016ff167230 */ /* 0x000fc80000004100 */
[----:B------:R-:W0:Y:S02]  /*7970*/  F2I.FTZ.TRUNC.NTZ R5, R22 ;  /* 0x0000001600057305 */ /* 0x000e24000021f100 */
[----:B0-----:R-:W-:Y:S01]  /*7980*/  STG.E desc[UR36][R2.64], R5 ;  /* 0x0000000502007986 */ /* 0x001fe2000c101924 */
[----:B------:R-:W-:Y:S05]  /*7990*/  EXIT ;  /* 0x000000000000794d */ /* 0x000fea0003800000 */
.L_x_1122:
[----:B------:R-:W-:-:S04]  /*79a0*/  HADD2.F32 R22, -RZ, R22.H0_H0 ;  /* 0x20000016ff167230 */ /* 0x000fc80000004100 */
[----:B------:R-:W0:Y:S02]  /*79b0*/  F2I.FTZ.TRUNC.NTZ R5, R22 ;  /* 0x0000001600057305 */ /* 0x000e24000021f100 */
[----:B0-----:R-:W-:Y:S01]  /*79c0*/  STG.E.U16 desc[UR36][R2.64], R5 ;  /* 0x0000000502007986 */ /* 0x001fe2000c101524 */
[----:B------:R-:W-:Y:S05]  /*79d0*/  EXIT ;  /* 0x000000000000794d */ /* 0x000fea0003800000 */
.L_x_1118:
        /* <DEDUP_REMOVED lines=9> */
.L_x_1125:
[----:B------:R-:W-:Y:S01]  /*7a70*/  STG.E.U16 desc[UR36][R2.64], R22 ;  /* 0x0000001602007986 */ /* 0x000fe2000c101524 */
[----:B------:R-:W-:Y:S05]  /*7a80*/  EXIT ;  /* 0x000000000000794d */ /* 0x000fea0003800000 */
.L_x_1124:
        /* <DEDUP_REMOVED lines=10> */
.L_x_1127:
[----:B------:R-:W-:-:S05]  /*7b30*/  HADD2.F32 R0, -RZ, R22.H0_H0 ;  /* 0x20000016ff007230 */ /* 0x000fca0000004100 */
[----:B------:R-:W-:-:S04]  /*7b40*/  F2FP.F16.F32.PACK_AB R0, RZ, R0 ;  /* 0x00000000ff00723e */ /* 0x000fc800000000ff */
[----:B------:R-:W-:-:S05]  /*7b50*/  PRMT R0, R0, 0x5410, RZ ;  /* 0x0000541000007816 */ /* 0x000fca00000000ff */
[----:B------:R-:W-:Y:S01]  /*7b60*/  STG.E desc[UR36][R2.64], R0 ;  /* 0x0000000002007986 */ /* 0x000fe2000c101924 */
[----:B------:R-:W-:Y:S05]  /*7b70*/  EXIT ;  /* 0x000000000000794d */ /* 0x000fea0003800000 */
.L_x_1126:
[----:B------:R-:W-:-:S05]  /*7b80*/  HADD2.F32 R4, -RZ, R22.H0_H0 ;  /* 0x20000016ff047230 */ /* 0x000fca0000004100 */
[----:B------:R-:W-:-:S06]  /*7b90*/  FMUL.FTZ R4, R4, 1 ;  /* 0x3f80000004047820 */ /* 0x000fcc0000410000 */
[----:B------:R-:W0:Y:S02]  /*7ba0*/  F2F.F64.F32 R4, R4 ;  /* 0x0000000400047310 */ /* 0x000e240000201800 */
[----:B0-----:R-:W-:Y:S01]  /*7bb0*/  STG.E.64 desc[UR36][R2.64], R4 ;  /* 0x0000000402007986 */ /* 0x001fe2000c101b24 */
[----:B------:R-:W-:Y:S05]  /*7bc0*/  EXIT ;  /* 0x000000000000794d */ /* 0x000fea0003800000 */
.L_x_1117:
        /* <DEDUP_REMOVED lines=13> */
.L_x_1130:
[----:B------:R-:W-:Y:S01]  /*7ca0*/  HADD2.F32 R22, -RZ, R22.H0_H0 ;  /* 0x20000016ff167230 */ /* 0x000fe20000004100 */
[----:B------:R-:W-:-:S04]  /*7cb0*/  CS2R R6, SRZ ;  /* 0x0000000000067805 */ /* 0x000fc8000001ff00 */
[----:B------:R-:W-:-:S06]  /*7cc0*/  FMUL.FTZ R4, R22, 1 ;  /* 0x3f80000016047820 */ /* 0x000fcc0000410000 */
[----:B------:R-:W0:Y:S02]  /*7cd0*/  F2F.F64.F32 R4, R4 ;  /* 0x0000000400047310 */ /* 0x000e240000201800 */
[----:B0-----:R-:W-:Y:S01]  /*7ce0*/  STG.E.128 desc[UR36][R2.64], R4 ;  /* 0x0000000402007986 */ /* 0x001fe2000c101d24 */
[----:B------:R-:W-:Y:S05]  /*7cf0*/  EXIT ;  /* 0x000000000000794d */ /* 0x000fea0003800000 */
.L_x_1129:
        /* <DEDUP_REMOVED lines=21> */
.L_x_1134:
[----:B------:R-:W-:Y:S05]  /*7e50*/  BSYNC B0 ;  /* 0x0000000000007941 */ /* 0x000fea0003800000 */
.L_x_1133:
[----:B------:R-:W-:-:S05]  /*7e60*/  LOP3.LUT R5, R0, R5, RZ, 0xfc, !PT ;  /* 0x0000000500057212 */ /* 0x000fca00078efcff */
[----:B------:R-:W-:Y:S01]  /*7e70*/  STG.E.U8 desc[UR36][R2.64], R5 ;  /* 0x0000000502007986 */ /* 0x000fe2000c101124 */
[----:B------:R-:W-:Y:S05]  /*7e80*/  EXIT ;  /* 0x000000000000794d */ /* 0x000fea0003800000 */
.L_x_1132:
        /* <DEDUP_REMOVED lines=13> */
.L_x_1136:
[----:B------:R-:W-:Y:S01]  /*7f60*/  IMAD.MOV.U32 R0, RZ, RZ, 0x7f ;  /* 0x0000007fff007424 */ /* 0x000fe200078e00ff */
[----:B------:R-:W-:-:S04]  /*7f70*/  ISETP.GT.U32.AND P0, PT, R4, 0x7f800000, PT ;  /* 0x7f8000000400780c */ /* 0x000fc80003f04070 */
[----:B------:R-:W-:-:S09]  /*7f80*/  SEL R0, R0, 0x7c, P0 ;  /* 0x0000007c00007807 */ /* 0x000fd20000000000 */
.L_x_1137:
[----:B------:R-:W-:Y:S05]  /*7f90*/  BSYNC B0 ;  /* 0x0000000000007941 */ /* 0x000fea0003800000 */
.L_x_1135:
[----:B------:R-:W-:-:S04]  /*7fa0*/  LOP3.LUT R4, R5, 0x80000000, RZ, 0xc0, !PT ;  /* 0x8000000005047812 */ /* 0x000fc800078ec0ff */
[----:B------:R-:W-:-:S04]  /*7fb0*/  SHF.R.U32.HI R5, RZ, 0x18, R4 ;  /* 0x00000018ff057819 */ /* 0x000fc80000011604 */
[----:B------:R-:W-:-:S05]  /*7fc0*/  LOP3.LUT R5, R0, R5, RZ, 0xfc, !PT ;  /* 0x0000000500057212 */ /* 0x000fca00078efcff */
[----:B------:R-:W-:Y:S01]  /*7fd0*/  STG.E.U8 desc[UR36][R2.64], R5 ;  /* 0x0000000502007986 */ /* 0x000fe2000c101124 */
[----:B------:R-:W-:Y:S05]  /*7fe0*/  EXIT ;  /* 0x000000000000794d */ /* 0x000fea0003800000 */
.L_x_1131:
[----:B------:R-:W-:-:S05]  /*7ff0*/  HADD2.F32 R0, -RZ, R22.H0_H0 ;  /* 0x20000016ff007230 */ /* 0x000fca0000004100 */
[----:B------:R-:W-:-:S05]  /*8000*/  F2FP.BF16.F32.PACK_AB R0, RZ, R0 ;  /* 0x00000000ff00723e */ /* 0x000fca00000010ff */
[----:B------:R-:W-:Y:S01]  /*8010*/  STG.E.U16 desc[UR36][R2.64], R0 ;  /* 0x0000000002007986 */ /* 0x000fe2000c101524 */
[----:B------:R-:W-:Y:S05]  /*8020*/  EXIT ;  /* 0x000000000000794d */ /* 0x000fea0003800000 */
.L_x_1128:
        /* <DEDUP_REMOVED lines=12> */
.L_x_1140:
        /* <DEDUP_REMOVED lines=17> */
.L_x_1143:
[----:B------:R-:W-:-:S04]  /*8200*/  LOP3.LUT R0, R7, 0x80000000, RZ, 0xc0, !PT ;  /* 0x8000000007007812 */ /* 0x000fc800078ec0ff */
[----:B------:R-:W-:-:S04]  /*8210*/  SHF.R.U32.HI R5, RZ, 0x18, R0 ;  /* 0x00000018ff057819 */ /* 0x000fc80000011600 */
[----:B------:R-:W-:-:S04]  /*8220*/  LOP3.LUT R4, R4, R5, RZ, 0xfc, !PT ;  /* 0x0000000504047212 */ /* 0x000fc800078efcff */
[----:B------:R-:W-:-:S07]  /*8230*/  PRMT R0, R4, 0x7610, R0 ;  /* 0x0000761004007816 */ /* 0x000fce0000000000 */
.L_x_1142:
[----:B------:R-:W-:Y:S05]  /*8240*/  BSYNC B0 ;  /* 0x0000000000007941 */ /* 0x000fea0003800000 */
.L_x_1141:
[----:B------:R-:W-:Y:S01]  /*8250*/  STG.E.U8 desc[UR36][R2.64], R0 ;  /* 0x0000000002007986 */ /* 0x000fe2000c101124 */
[----:B------:R-:W-:Y:S05]  /*8260*/  EXIT ;  /* 0x000000000000794d */ /* 0x000fea0003800000 */
.L_x_1139:
        /* <DEDUP_REMOVED lines=17> */
.L_x_1146:
[----:B------:R-:W-:-:S04]  /*8380*/  LOP3.LUT R0, R7, 0x80000000, RZ, 0xc0, !PT ;  /* 0x8000000007007812 */ /* 0x000fc800078ec0ff */
[----:B------:R-:W-:-:S04]  /*8390*/  SHF.R.U32.HI R5, RZ, 0x18, R0 ;  /* 0x00000018ff057819 */ /* 0x000fc80000011600 */
[----:B------:R-:W-:-:S04]  /*83a0*/  LOP3.LUT R4, R4, R5, RZ, 0xfc, !PT ;  /* 0x0000000504047212 */ /* 0x000fc800078efcff */
[----:B------:R-:W-:-:S07]  /*83b0*/  PRMT R0, R4, 0x7610, R0 ;  /* 0x0000761004007816 */ /* 0x000fce0000000000 */
.L_x_1145:
[----:B------:R-:W-:Y:S05]  /*83c0*/  BSYNC B0 ;  /* 0x0000000000007941 */ /* 0x000fea0003800000 */
.L_x_1144:
[----:B------:R-:W-:Y:S01]  /*83d0*/  STG.E.U8 desc[UR36][R2.64], R0 ;  /* 0x0000000002007986 */ /* 0x000fe2000c101124 */
[----:B------:R-:W-:Y:S05]  /*83e0*/  EXIT ;  /* 0x000000000000794d */ /* 0x000fea0003800000 */
.L_x_1138:
        /* <DEDUP_REMOVED lines=22> */
.L_x_1121:
        /* <DEDUP_REMOVED lines=16> */
.L_x_1149:
[----:B------:R-:W-:Y:S05]  /*8650*/  EXIT ;  /* 0x000000000000794d */ /* 0x000fea0003800000 */
.L_x_1148:
[----:B------:R-:W-:-:S06]  /*8660*/  HADD2.F32 R4, -RZ, R22.H0_H0 ;  /* 0x20000016ff047230 */ /* 0x000fcc0000004100 */
[----:B------:R-:W0:Y:S02]  /*8670*/  F2I.U64.TRUNC R4, R4 ;  /* 0x0000000400047311 */ /* 0x000e24000020d800 */
[----:B0-----:R-:W-:Y:S01]  /*8680*/  STG.E.64 desc[UR36][R2.64], R4 ;  /* 0x0000000402007986 */ /* 0x001fe2000c101b24 */
[----:B------:R-:W-:Y:S05]  /*8690*/  EXIT ;  /* 0x000000000000794d */ /* 0x000fea0003800000 */
.L_x_1147:
[----:B------:R-:W-:-:S04]  /*86a0*/  HADD2.F32 R22, -RZ, R22.H0_H0 ;  /* 0x20000016ff167230 */ /* 0x000fc80000004100 */
[----:B------:R-:W0:Y:S02]  /*86b0*/  F2I.FTZ.U32.TRUNC.NTZ R5, R22 ;  /* 0x0000001600057305 */ /* 0x000e24000021f000 */
[----:B0-----:R-:W-:Y:S01]  /*86c0*/  STG.E desc[UR36][R2.64], R5 ;  /* 0x0000000502007986 */ /* 0x001fe2000c101924 */
[----:B------:R-:W-:Y:S05]  /*86d0*/  EXIT ;  /* 0x000000000000794d */ /* 0x000fea0003800000 */
.L_x_1150:
        /* <DEDUP_REMOVED lines=10> */
.L_x_7189:


//--------------------- .text._ZN2at6native18elementwise_kernelILi128ELi4EZNS0_22gpu_kernel_impl_nocastIZZZNS0_16tanh_kernel_cudaERNS_18TensorIteratorBaseEENKUlvE0_clEvENKUlvE1_clEvEUlN3c104HalfEE_EEvS4_RKT_EUliE_EEviT1_ --------------------------
	.section	.text._ZN2at6native18elementwise_kernelILi128ELi4EZNS0_22gpu_kernel_impl_nocastIZZZNS0_16tanh_kernel_cudaERNS_18TensorIteratorBaseEENKUlvE0_clEvENKUlvE1_clEvEUlN3c104HalfEE_EEvS4_RKT_EUliE_EEviT1_,"ax",@progbits
	.align	128
        .global         _ZN2at6native18elementwise_kernelILi128ELi4EZNS0_22gpu_kernel_impl_nocastIZZZNS0_16tanh_kernel_cudaERNS_18TensorIteratorBaseEENKUlvE0_clEvENKUlvE1_clEvEUlN3c104HalfEE_EEvS4_RKT_EUliE_EEviT1_
        .type           _ZN2at6native18elementwise_kernelILi128ELi4EZNS0_22gpu_kernel_impl_nocastIZZZNS0_16tanh_kernel_cudaERNS_18TensorIteratorBaseEENKUlvE0_clEvENKUlvE1_clEvEUlN3c104HalfEE_EEvS4_RKT_EUliE_EEviT1_,@function
        .size           _ZN2at6native18elementwise_kernelILi128ELi4EZNS0_22gpu_kernel_impl_nocastIZZZNS0_16tanh_kernel_cudaERNS_18TensorIteratorBaseEENKUlvE0_clEvENKUlvE1_clEvEUlN3c104HalfEE_EEvS4_RKT_EUliE_EEviT1_,(.L_x_7190 - _ZN2at6native18elementwise_kernelILi128ELi4EZNS0_22gpu_kernel_impl_nocastIZZZNS0_16tanh_kernel_cudaERNS_18TensorIteratorBaseEENKUlvE0_clEvENKUlvE1_clEvEUlN3c104HalfEE_EEvS4_RKT_EUliE_EEviT1_)
        .other          _ZN2at6native18elementwise_kernelILi128ELi4EZNS0_22gpu_kernel_impl_nocastIZZZNS0_16tanh_kernel_cudaERNS_18TensorIteratorBaseEENKUlvE0_clEvENKUlvE1_clEvEUlN3c104HalfEE_EEvS4_RKT_EUliE_EEviT1_,@"STO_CUDA_ENTRY STV_DEFAULT"
_ZN2at6native18elementwise_kernelILi128ELi4EZNS0_22gpu_kernel_impl_nocastIZZZNS0_16tanh_kernel_cudaERNS_18TensorIteratorBaseEENKUlvE0_clEvENKUlvE1_clEvEUlN3c104HalfEE_EEvS4_RKT_EUliE_EEviT1_:
.text._ZN2at6native18elementwise_kernelILi128ELi4EZNS0_22gpu_kernel_impl_nocastIZZZNS0_16tanh_kernel_cudaERNS_18TensorIteratorBaseEENKUlvE0_clEvENKUlvE1_clEvEUlN3c104HalfEE_EEvS4_RKT_EUliE_EEviT1_:
        /* <DEDUP_REMOVED lines=291> */
[----:B------:R-:W-:Y:S01]  /*1230*/  IMAD.MOV.U32 R4, RZ, RZ, RZ ;  /* 0x000000ffff047224 */ /* 0x000fe200078e00ff */
[----:B------:R-:W-:Y:S01]  /*1240*/  ULDC.64 UR8, c[0x0][0x330] ;  /* 0x0000cc0000087ab9 */ /* 0x000fe20000000a00 */
[----:B------:R-:W-:Y:S02]  /*1250*/  ULDC UR7, c[0x0][0x338] ;  /* 0x0000ce0000077ab9 */ /* 0x000fe40000000800 */
[----:B------:R-:W-:-:S05]  /*1260*/  IMAD.HI.U32 R8, R5, UR9, R4 ;  /* 0x0000000905087c27 */ /* 0x000fca000f8e0004 */
[----:B------:R-:W-:-:S03]  /*1270*/  SHF.R.U32.HI R9, RZ, UR7, R8 ;  /* 0x00000007ff097c19 */ /* 0x000fc60008011608 */
        /* <DEDUP_REMOVED lines=15> */
.L_x_1153:
[----:B------:R-:W-:Y:S02]  /*1370*/  ULDC.64 UR8, c[0x0][0x418] ;  /* 0x0001060000087ab9 */ /* 0x000fe40000000a00 */
[----:B------:R-:W-:-:S04]  /*1380*/  IADD3 R4, P0, R2, UR8, RZ ;  /* 0x0000000802047c10 */ /* 0x000fc8000ff1e0ff */
[----:B------:R-:W-:Y:S01]  /*1390*/  IADD3.X R5, RZ, UR9, RZ, P0, !PT ;  /* 0x00000009ff057c10 */ /* 0x000fe200087fe4ff */
[----:B------:R-:W-:-:S04]  /*13a0*/  ULDC.64 UR8, c[0x0][0x410] ;  /* 0x0001040000087ab9 */ /* 0x000fc80000000a00 */
[----:B------:R-:W2:Y:S01]  /*13b0*/  LDG.E.U16 R4, desc[UR4][R4.64] ;  /* 0x0000000404047981 */ /* 0x000ea2000c1e1500 */
[----:B------:R-:W-:Y:S02]  /*13c0*/  IADD3 R2, P0, R3, UR8, RZ ;  /* 0x0000000803027c10 */ /* 0x000fe4000ff1e0ff */
[----:B------:R-:W-:Y:S02]  /*13d0*/  IADD3 R0, R0, 0x80, RZ ;  /* 0x0000008000007810 */ /* 0x000fe40007ffe0ff */
[----:B------:R-:W-:Y:S01]  /*13e0*/  IADD3.X R3, RZ, UR9, RZ, P0, !PT ;  /* 0x00000009ff037c10 */ /* 0x000fe200087fe4ff */
[----:B--2---:R-:W-:-:S06]  /*13f0*/  HADD2.F32 R6, -RZ, R4.H0_H0 ;  /* 0x20000004ff067230 */ /* 0x004fcc0000004100 */
[----:B------:R-:W0:Y:S02]  /*1400*/  MUFU.TANH R6, R6 ;  /* 0x0000000600067308 */ /* 0x000e240000002400 */
[----:B0-----:R-:W-:-:S05]  /*1410*/  F2FP.F16.F32.PACK_AB R5, RZ, R6 ;  /* 0x00000006ff05723e */ /* 0x001fca00000000ff */
[----:B------:R0:W-:Y:S02]  /*1420*/  STG.E.U16 desc[UR4][R2.64], R5 ;  /* 0x0000000502007986 */ /* 0x0001e4000c101504 */
.L_x_1152:
[----:B------:R-:W-:Y:S05]  /*1430*/  BSYNC B0 ;  /* 0x0000000000007941 */ /* 0x000fea0003800000 */
.L_x_1151:
[----:B------:R-:W-:Y:S01]  /*1440*/  ISETP.GE.AND P0, PT, R0, UR6, PT ;  /* 0x0000000600007c0c */ /* 0x000fe2000bf06270 */
[----:B------:R-:W-:-:S12]  /*1450*/  BSSY B0, `(.L_x_1154) ;  /* 0x0000278000007945 */ /* 0x000fd80003800000 */
[----:B------:R-:W-:Y:S05]  /*1460*/  @P0 BRA `(.L_x_1155) ;  /* 0x0000002400d80947 */ /* 0x000fea0003800000 */
[----:B------:R-:W1:Y:S01]  /*1470*/  LDC R8, c[0x0][0x218] ;  /* 0x00008600ff087b82 */ /* 0x000e620000000800 */
[----:B0-----:R-:W-:Y:S02]  /*1480*/  CS2R R2, SRZ ;  /* 0x0000000000027805 */ /* 0x001fe4000001ff00 */
[----:B-1----:R-:W-:-:S13]  /*1490*/  ISETP.NE.AND P0, PT, R8, RZ, PT ;  /* 0x000000ff0800720c */ /* 0x002fda0003f05270 */
[----:B------:R-:W-:Y:S05]  /*14a0*/  @!P0 BRA `(.L_x_1156) ;  /* 0x0000001000a88947 */ /* 0x000fea0003800000 */
[----:B------:R-:W-:Y:S01]  /*14b0*/  MOV R2, RZ ;  /* 0x000000ff00027202 */ /* 0x000fe20000000f00 */
[----:B------:R-:W-:Y:S01]  /*14c0*/  ULDC.64 UR8, c[0x0][0x220] ;  /* 0x0000880000087ab9 */ /* 0x000fe20000000a00 */
[----:B------:R-:W-:Y:S01]  /*14d0*/  MOV R3, R0 ;  /* 0x0000000000037202 */ /* 0x000fe20000000f00 */
[----:B------:R-:W-:Y:S01]  /*14e0*/  ULDC UR7, c[0x0][0x21c] ;  /* 0x0000870000077ab9 */ /* 0x000fe20000000800 */
[----:B------:R-:W-:Y:S01]  /*14f0*/  ISETP.NE.AND P0, PT, R8, 0x1, PT ;  /* 0x000000010800780c */ /* 0x000fe20003f05270 */
        /* <DEDUP_REMOVED lines=293> */
.L_x_1156:
        /* <DEDUP_REMOVED lines=8> */
[----:B------:R-:W-:Y:S01]  /*27d0*/  ISETP.GE.AND P0, PT, R0, UR6, PT ;  /* 0x0000000600007c0c */ /* 0x000fe2000bf06270 */
[----:B--2---:R-:W-:-:S06]  /*27e0*/  HADD2.F32 R6, -RZ, R4.H0_H0 ;  /* 0x20000004ff067230 */ /* 0x004fcc0000004100 */
[----:B------:R-:W0:Y:S02]  /*27f0*/  MUFU.TANH R6, R6 ;  /* 0x0000000600067308 */ /* 0x000e240000002400 */
[----:B0-----:R-:W-:-:S05]  /*2800*/  F2FP.F16.F32.PACK_AB R5, RZ, R6 ;  /* 0x00000006ff05723e */ /* 0x001fca00000000ff */
        /* <DEDUP_REMOVED lines=304> */
.L_x_1157:
        /* <DEDUP_REMOVED lines=12> */
.L_x_1155:
[----:B------:R-:W-:Y:S05]  /*3bd0*/  BSYNC B0 ;  /* 0x0000000000007941 */ /* 0x000fea0003800000 */
.L_x_1154:
[----:B------:R-:W-:-:S13]  /*3be0*/  ISETP.GE.AND P0, PT, R0, UR6, PT ;  /* 0x0000000600007c0c */ /* 0x000fda000bf06270 */
[----:B------:R-:W-:Y:S05]  /*3bf0*/  @P0 EXIT ;  /* 0x000000000000094d */ /* 0x000fea0003800000 */
[----:B------:R-:W3:Y:S01]  /*3c00*/  LDC R8, c[0x0][0x218] ;  /* 0x00008600ff087b82 */ /* 0x000ee20000000800 */
[----:B012---:R-:W-:Y:S02]  /*3c10*/  CS2R R2, SRZ ;  /* 0x0000000000027805 */ /* 0x007fe4000001ff00 */
[----:B---3--:R-:W-:-:S13]  /*3c20*/  ISETP.NE.AND P0, PT, R8, RZ, PT ;  /* 0x000000ff0800720c */ /* 0x008fda0003f05270 */
[----:B------:R-:W-:Y:S05]  /*3c30*/  @!P0 BRA `(.L_x_1158) ;  /* 0x0000001000a88947 */ /* 0x000fea0003800000 */
[----:B------:R-:W-:Y:S01]  /*3c40*/  HFMA2.MMA R2, -RZ, RZ, 0, 0 ;  /* 0x00000000ff027435 */ /* 0x000fe200000001ff */
[----:B------:R-:W-:Y:S01]  /*3c50*/  IMAD.MOV.U32 R3, RZ, RZ, R0 ;  /* 0x000000ffff037224 */ /* 0x000fe200078e0000 */
[----:B------:R-:W-:Y:S01]  /*3c60*/  ULDC.64 UR6, c[0x0][0x220] ;  /* 0x0000880000067ab9 */ /* 0x000fe20000000a00 */
[----:B------:R-:W-:-:S07]  /*3c70*/  ISETP.NE.AND P0, PT, R8, 0x1, PT ;  /* 0x000000010800780c */ /* 0x000fce0003f05270 */
        /* <DEDUP_REMOVED lines=280> */
[----:B------:R-:W-:Y:S01]  /*4e00*/  @P0 MOV R6, RZ ;  /* 0x000000ff00060202 */ /* 0x000fe20000000f00 */
[----:B------:R-:W-:Y:S01]  /*4e10*/  ULDC.64 UR6, c[0x0][0x400] ;  /* 0x0001000000067ab9 */ /* 0x000fe20000000a00 */
[----:B------:R-:W-:-:S05]  /*4e20*/  IADD3 R4, -R7, RZ, RZ ;  /* 0x000000ff07047210 */ /* 0x000fca0007ffe1ff */
[----:B------:R-:W1:Y:S01]  /*4e30*/  @P0 LDC R11, c[0x0][0x33c] ;  /* 0x0000cf00ff0b0b82 */ /* 0x000e620000000800 */
[----:B------:R-:W-:-:S04]  /*4e40*/  IMAD R4, R4, UR8, R5 ;  /* 0x0000000804047c24 */ /* 0x000fc8000f8e0205 */
[C---:B------:R-:W-:Y:S02]  /*4e50*/  IMAD R3, R4.reuse, UR6, R3 ;  /* 0x0000000604037c24 */ /* 0x040fe4000f8e0203 */
[----:B------:R-:W-:Y:S01]  /*4e60*/  IMAD R2, R4, UR7, R2 ;  /* 0x0000000704027c24 */ /* 0x000fe2000f8e0202 */
[----:B------:R-:W2:Y:S01]  /*4e70*/  @P0 LDC.64 R12, c[0x0][0x408] ;  /* 0x00010200ff0c0b82 */ /* 0x000ea20000000a00 */
[----:B0-----:R-:W-:-:S05]  /*4e80*/  @P0 IMAD.HI.U32 R0, R7, R8, R6 ;  /* 0x0000000807000227 */ /* 0x001fca00078e0006 */
[----:B------:R-:W-:-:S04]  /*4e90*/  @P0 SHF.R.U32.HI R0, RZ, R9, R0 ;  /* 0x00000009ff000219 */ /* 0x000fc80000011600 */
[----:B------:R-:W-:-:S05]  /*4ea0*/  @P0 IADD3 R6, -R0, RZ, RZ ;  /* 0x000000ff00060210 */ /* 0x000fca0007ffe1ff */
[----:B-1----:R-:W-:-:S04]  /*4eb0*/  @P0 IMAD R6, R11, R6, R7 ;  /* 0x000000060b060224 */ /* 0x002fc800078e0207 */
[C---:B--2---:R-:W-:Y:S02]  /*4ec0*/  @P0 IMAD R3, R6.reuse, R12, R3 ;  /* 0x0000000c06030224 */ /* 0x044fe400078e0203 */
[----:B------:R-:W-:-:S07]  /*4ed0*/  @P0 IMAD R2, R6, R13, R2 ;  /* 0x0000000d06020224 */ /* 0x000fce00078e0202 */
.L_x_1158:
[----:B------:R-:W-:Y:S02]  /*4ee0*/  ULDC.64 UR6, c[0x0][0x418] ;  /* 0x0001060000067ab9 */ /* 0x000fe40000000a00 */
[----:B------:R-:W-:-:S04]  /*4ef0*/  IADD3 R4, P0, R2, UR6, RZ ;  /* 0x0000000602047c10 */ /* 0x000fc8000ff1e0ff */
[----:B------:R-:W-:Y:S01]  /*4f00*/  IADD3.X R5, RZ, UR7, RZ, P0, !PT ;  /* 0x00000007ff057c10 */ /* 0x000fe200087fe4ff */
[----:B------:R-:W-:-:S04]  /*4f10*/  ULDC.64 UR6, c[0x0][0x410] ;  /* 0x0001040000067ab9 */ /* 0x000fc80000000a00 */
[----:B------:R-:W2:Y:S01]  /*4f20*/  LDG.E.U16 R4, desc[UR4][R4.64] ;  /* 0x0000000404047981 */ /* 0x000ea2000c1e1500 */
[----:B------:R-:W-:-:S04]  /*4f30*/  IADD3 R2, P0, R3, UR6, RZ ;  /* 0x0000000603027c10 */ /* 0x000fc8000ff1e0ff */
[----:B------:R-:W-:Y:S01]  /*4f40*/  IADD3.X R3, RZ, UR7, RZ, P0, !PT ;  /* 0x00000007ff037c10 */ /* 0x000fe200087fe4ff */
[----:B--2---:R-:W-:-:S06]  /*4f50*/  HADD2.F32 R0, -RZ, R4.H0_H0 ;  /* 0x20000004ff007230 */ /* 0x004fcc0000004100 */
[----:B------:R-:W0:Y:S02]  /*4f60*/  MUFU.TANH R0, R0 ;  /* 0x0000000000007308 */ /* 0x000e240000002400 */
[----:B0-----:R-:W-:-:S05]  /*4f70*/  F2FP.F16.F32.PACK_AB R5, RZ, R0 ;  /* 0x00000000ff05723e */ /* 0x001fca00000000ff */
[----:B------:R-:W-:Y:S01]  /*4f80*/  STG.E.U16 desc[UR4][R2.64], R5 ;  /* 0x0000000502007986 */ /* 0x000fe2000c101504 */
[----:B------:R-:W-:Y:S05]  /*4f90*/  EXIT ;  /* 0x000000000000794d */ /* 0x000fea0003800000 */
.L_x_1159:
        /* <DEDUP_REMOVED lines=14> */
.L_x_7190:


//--------------------- .text._ZN2at6native27unrolled_elementwise_kernelIZZZNS0_16tanh_kernel_cudaERNS_18TensorIteratorBaseEENKUlvE0_clEvENKUlvE1_clEvEUlN3c104HalfEE_St5arrayIPcLm2EELi4E23TrivialOffsetCalculatorILi1EjESD_NS0_6memory15LoadWithoutCastENSE_16StoreWithoutCastEEEviT_T0_T2_T3_T4_T5_ --------------------------
	.section	.text._ZN2at6native27unrolled_elementwise_kernelIZZZNS0_16tanh_kernel_cudaERNS_18TensorIteratorBaseEENKUlvE0_clEvENKUlvE1_clEvEUlN3c104HalfEE_St5arrayIPcLm2EELi4E23TrivialOffsetCalculatorILi1EjESD_NS0_6memory15LoadWithoutCastENSE_16StoreWithoutCastEEEviT_T0_T2_T3_T4_T5_,"ax",@progbits
	.align	128
        .global         _ZN2at6native27unrolled_elementwise_kernelIZZZNS0_16tanh_kernel_cudaERNS_18TensorIteratorBaseEENKUlvE0_clEvENKUlvE1_clEvEUlN3c104HalfEE_St5arrayIPcLm2EELi4E23TrivialOffsetCalculatorILi1EjESD_NS0_6memory15LoadWithoutCastENSE_16StoreWithoutCastEEEviT_T0_T2_T3_T4_T5_
        .type           _ZN2at6native27unrolled_elementwise_kernelIZZZNS0_16tanh_kernel_cudaERNS_18TensorIteratorBaseEENKUlvE0_clEvENKUlvE1_clEvEUlN3c104HalfEE_St5arrayIPcLm2EELi4E23TrivialOffsetCalculatorILi1EjESD_NS0_6memory15LoadWithoutCastENSE_16StoreWithoutCastEEEviT_T0_T2_T3_T4_T5_,@function
        .size           _ZN2at6native27unrolled_elementwise_kernelIZZZNS0_16tanh_kernel_cudaERNS_18TensorIteratorBaseEENKUlvE0_clEvENKUlvE1_clEvEUlN3c104HalfEE_St5arrayIPcLm2EELi4E23TrivialOffsetCalculatorILi1EjESD_NS0_6memory15LoadWithoutCastENSE_16StoreWithoutCastEEEviT_T0_T2_T3_T4_T5_,(.L_x_7191 - _ZN2at6native27unrolled_elementwise_kernelIZZZNS0_16tanh_kernel_cudaERNS_18TensorIteratorBaseEENKUlvE0_clEvENKUlvE1_clEvEUlN3c104HalfEE_St5arrayIPcLm2EELi4E23TrivialOffsetCalculatorILi1EjESD_NS0_6memory15LoadWithoutCastENSE_16StoreWithoutCastEEEviT_T0_T2_T3_T4_T5_)
        .other          _ZN2at6native27unrolled_elementwise_kernelIZZZNS0_16tanh_kernel_cudaERNS_18TensorIteratorBaseEENKUlvE0_clEvENKUlvE1_clEvEUlN3c104HalfEE_St5arrayIPcLm2EELi4E23TrivialOffsetCalculatorILi1EjESD_NS0_6memory15LoadWithoutCastENSE_16StoreWithoutCastEEEviT_T0_T2_T3_T4_T5_,@"STO_CUDA_ENTRY STV_DEFAULT"
_ZN2at6native27unrolled_elementwise_kernelIZZZNS0_16tanh_kernel_cudaERNS_18TensorIteratorBaseEENKUlvE0_clEvENKUlvE1_clEvEUlN3c104HalfEE_St5arrayIPcLm2EELi4E23TrivialOffsetCalculatorILi1EjESD_NS0_6memory15LoadWithoutCastENSE_16StoreWithoutCastEEEviT_T0_T2_T3_T4_T5_:
.text._ZN2at6native27unrolled_elementwise_kernelIZZZNS0_16tanh_kernel_cudaERNS_18TensorIteratorBaseEENKUlvE0_clEvENKUlvE1_clEvEUlN3c104HalfEE_St5arrayIPcLm2EELi4E23TrivialOffsetCalculatorILi1EjESD_NS0_6memory15LoadWithoutCastENSE_16StoreWithoutCastEEEviT_T0_T2_T3_T4_T5_:
        /* <DEDUP_REMOVED lines=13> */
[----:B------:R-:W-:Y:S01]  /*00d0*/  @!P1 LEA R17, R0, R19, 0x9 ;  /* 0x0000001300119211 */ /* 0x000fe200078e48ff */
[----:B------:R-:W-:Y:S01]  /*00e0*/  @!P1 VIADD R19, R19, 0x80 ;  /* 0x0000008013139836 */ /* 0x000fe20000000000 */
[----:B------:R-:W1:Y:S04]  /*00f0*/  @!P1 LDC.64 R14, c[0x0][0x220] ;  /* 0x00008800ff0e9b82 */ /* 0x000e680000000a00 */
[----:B------:R-:W-:Y:S01]  /*0100*/  ISETP.GE.AND P3, PT, R19, R2, PT ;  /* 0x000000021300720c */ /* 0x000fe20003f66270 */
[----:B0-----:R-:W-:Y:S01]  /*0110*/  @!P0 IMAD.WIDE.U32 R12, R11, 0x2, R12 ;  /* 0x000000020b0c8825 */ /* 0x001fe200078e000c */
[----:B------:R-:W-:-:S06]  /*0120*/  PRMT R11, RZ, 0x7610, R11 ;  /* 0x00007610ff0b7816 */ /* 0x000fcc000000000b */
[----:B------:R-:W2:Y:S05]  /*0130*/  @!P0 LDG.E.U16 R11, desc[UR4][R12.64] ;  /* 0x000000040c0b8981 */ /* 0x000eaa000c1e1500 */
[----:B------:R-:W0:Y:S01]  /*0140*/  @!P3 LDC.64 R6, c[0x0][0x220] ;  /* 0x00008800ff06bb82 */ /* 0x000e220000000a00 */
[----:B------:R-:W-:Y:S01]  /*0150*/  PRMT R18, RZ, 0x7610, R18 ;  /* 0x00007610ff127816 */ /* 0x000fe20000000012 */
[----:B-1----:R-:W-:Y:S01]  /*0160*/  @!P1 IMAD.WIDE.U32 R14, R17, 0x2, R14 ;  /* 0x00000002110e9825 */ /* 0x002fe200078e000e */
[----:B------:R-:W-:-:S03]  /*0170*/  @!P3 LEA R17, R0, R19, 0x9 ;  /* 0x000000130011b211 */ /* 0x000fc600078e48ff */
[----:B------:R-:W-:Y:S01]  /*0180*/  @!P3 VIADD R19, R19, 0x80 ;  /* 0x000000801313b836 */ /* 0x000fe20000000000 */
[----:B------:R-:W3:Y:S01]  /*0190*/  @!P1 LDG.E.U16 R8, desc[UR4][R14.64] ;  /* 0x000000040e089981 */ /* 0x000ee2000c1e1500 */
[----:B0-----:R-:W-:-:S05]  /*01a0*/  @!P3 IMAD.WIDE.U32 R6, R17, 0x2, R6 ;  /* 0x000000021106b825 */ /* 0x001fca00078e0006 */
[----:B------:R0:W4:Y:S01]  /*01b0*/  @!P3 LDG.E.U16 R18, desc[UR4][R6.64] ;  /* 0x000000040612b981 */ /* 0x000122000c1e1500 */
[----:B------:R-:W-:Y:S02]  /*01c0*/  ISETP.GE.AND P2, PT, R19, R2, PT ;  /* 0x000000021300720c */ /* 0x000fe40003f46270 */
[----:B------:R-:W-:Y:S01]  /*01d0*/  PRMT R10, RZ, 0x7610, R10 ;  /* 0x00007610ff0a7816 */ /* 0x000fe2000000000a */
[----:B0-----:R-:W0:Y:S10]  /*01e0*/  @!P0 LDC.64 R6, c[0x0][0x218] ;  /* 0x00008600ff068b82 */ /* 0x001e340000000a00 */
[----:B------:R-:W1:Y:S01]  /*01f0*/  @!P2 LDC.64 R16, c[0x0][0x220] ;  /* 0x00008800ff10ab82 */ /* 0x000e620000000a00 */
[----:B------:R-:W-:-:S02]  /*0200*/  @!P2 IMAD R19, R0, 0x200, R19 ;  /* 0x000002000013a824 */ /* 0x000fc400078e0213 */
[----:B------:R-:W-:-:S05]  /*0210*/  VIADD R13, R9, 0x100 ;  /* 0x00000100090d7836 */ /* 0x000fca0000000000 */
[----:B------:R-:W-:Y:S02]  /*0220*/  ISETP.GE.AND P3, PT, R13, R2, PT ;  /* 0x000000020d00720c */ /* 0x000fe40003f66270 */
[----:B------:R-:W-:Y:S01]  /*0230*/  @!P0 LEA R15, R0, R9, 0x9 ;  /* 0x00000009000f8211 */ /* 0x000fe200078e48ff */
[----:B-1----:R-:W-:Y:S01]  /*0240*/  @!P2 IMAD.WIDE.U32 R16, R19, 0x2, R16 ;  /* 0x000000021310a825 */ /* 0x002fe200078e0010 */
[----:B------:R-:W-:-:S04]  /*0250*/  IADD3 R19, R9, 0x80, RZ ;  /* 0x0000008009137810 */ /* 0x000fc80007ffe0ff */
[----:B------:R1:W5:Y:S01]  /*0260*/  @!P2 LDG.E.U16 R10, desc[UR4][R16.64] ;  /* 0x00000004100aa981 */ /* 0x000362000c1e1500 */
[----:B------:R-:W-:Y:S01]  /*0270*/  ISETP.GE.AND P2, PT, R19, R2, PT ;  /* 0x000000021300720c */ /* 0x000fe20003f46270 */
[----:B0-----:R-:W-:-:S04]  /*0280*/  @!P0 IMAD.WIDE.U32 R6, R15, 0x2, R6 ;  /* 0x000000020f068825 */ /* 0x001fc800078e0006 */
[----:B------:R-:W-:Y:S02]  /*0290*/  VIADD R13, R9, 0x180 ;  /* 0x00000180090d7836 */ /* 0x000fe40000000000 */
[----:B------:R-:W-:-:S05]  /*02a0*/  @!P0 IMAD.MOV.U32 R9, RZ, RZ, R19 ;  /* 0x000000ffff098224 */ /* 0x000fca00078e0013 */
[-C--:B------:R-:W-:Y:S01]  /*02b0*/  ISETP.GE.AND P4, PT, R9, R2.reuse, PT ;  /* 0x000000020900720c */ /* 0x080fe20003f86270 */
[----:B------:R-:W-:Y:S01]  /*02c0*/  BSSY B0, `(.L_x_1160) ;  /* 0x0000018000007945 */ /* 0x000fe20003800000 */
[----:B------:R-:W-:Y:S01]  /*02d0*/  ISETP.GE.AND P1, PT, R13, R2, PT ;  /* 0x000000020d00720c */ /* 0x000fe20003f26270 */
[----:B--2---:R-:W-:-:S06]  /*02e0*/  @!P0 HADD2.F32 R11, -RZ, R11.H0_H0 ;  /* 0x2000000bff0b8230 */ /* 0x004fcc0000004100 */
[----:B------:R-:W0:Y:S01]  /*02f0*/  @!P0 MUFU.TANH R11, R11 ;  /* 0x0000000b000b8308 */ /* 0x000e220000002400 */
[----:B---3--:R-:W-:Y:S01]  /*0300*/  @!P2 HADD2.F32 R8, -RZ, R8.H0_H0 ;  /* 0x20000008ff08a230 */ /* 0x008fe20000004100 */
[----:B0-----:R-:W-:-:S06]  /*0310*/  @!P0 F2FP.F16.F32.PACK_AB R5, RZ, R11 ;  /* 0x0000000bff05823e */ /* 0x001fcc00000000ff */
[----:B------:R-:W0:Y:S01]  /*0320*/  @!P2 MUFU.TANH R8, R8 ;  /* 0x000000080008a308 */ /* 0x000e220000002400 */
[----:B------:R1:W-:Y:S01]  /*0330*/  @!P0 STG.E.U16 desc[UR4][R6.64], R5 ;  /* 0x0000000506008986 */ /* 0x0003e2000c101504 */
[----:B----4-:R-:W-:-:S06]  /*0340*/  @!P3 HADD2.F32 R18, -RZ, R18.H0_H0 ;  /* 0x20000012ff12b230 */ /* 0x010fcc0000004100 */
[----:B------:R-:W2:Y:S01]  /*0350*/  @!P3 MUFU.TANH R18, R18 ;  /* 0x000000120012b308 */ /* 0x000ea20000002400 */
[----:B0-----:R-:W-:Y:S02]  /*0360*/  @!P2 F2FP.F16.F32.PACK_AB R4, RZ, R8 ;  /* 0x00000008ff04a23e */ /* 0x001fe400000000ff */
[----:B--2---:R-:W-:Y:S01]  /*0370*/  @!P3 F2FP.F16.F32.PACK_AB R3, RZ, R18 ;  /* 0x00000012ff03b23e */ /* 0x004fe200000000ff */
[----:B-1----:R-:W-:Y:S06]  /*0380*/  @P4 BRA `(.L_x_1161) ;  /* 0x00000000002c4947 */ /* 0x002fec0003800000 */
[----:B------:R-:W0:Y:S01]  /*0390*/  LDC.64 R6, c[0x0][0x218] ;  /* 0x00008600ff067b82 */ /* 0x000e220000000a00 */
[----:B------:R-:W-:Y:S01]  /*03a0*/  LEA R5, R0, R9, 0x9 ;  /* 0x0000000900057211 */ /* 0x000fe200078e48ff */
[----:B------:R-:W-:Y:S01]  /*03b0*/  VIADD R9, R9, 0x80 ;  /* 0x0000008009097836 */ /* 0x000fe20000000000 */
[----:B------:R-:W-:-:S04]  /*03c0*/  PRMT R8, R4, 0x7610, R8 ;  /* 0x0000761004087816 */ /* 0x000fc80000000008 */
[----:B------:R-:W-:-:S13]  /*03d0*/  ISETP.GE.AND P0, PT, R9, R2, PT ;  /* 0x000000020900720c */ /* 0x000fda0003f06270 */
[----:B------:R-:W-:Y:S01]  /*03e0*/  @!P0 LEA R11, R0, R9, 0x9 ;  /* 0x00000009000b8211 */ /* 0x000fe200078e48ff */
[----:B------:R-:W-:Y:S02]  /*03f0*/  @!P0 VIADD R9, R9, 0x80 ;  /* 0x0000008009098836 */ /* 0x000fe40000000000 */
[----:B0-----:R-:W-:-:S04]  /*0400*/  IMAD.WIDE.U32 R4, R5, 0x2, R6 ;  /* 0x0000000205047825 */ /* 0x001fc800078e0006 */
[----:B------:R-:W-:Y:S01]  /*0410*/  @!P0 IMAD.WIDE.U32 R6, R11, 0x2, R6 ;  /* 0x000000020b068825 */ /* 0x000fe200078e0006 */
[----:B------:R0:W-:Y:S04]  /*0420*/  STG.E.U16 desc[UR4][R4.64], R8 ;  /* 0x0000000804007986 */ /* 0x0001e8000c101504 */
[----:B------:R0:W-:Y:S02]  /*0430*/  @!P0 STG.E.U16 desc[UR4][R6.64], R3 ;  /* 0x0000000306008986 */ /* 0x0001e4000c101504 */
.L_x_1161:
[----:B------:R-:W-:Y:S05]  /*0440*/  BSYNC B0 ;  /* 0x0000000000007941 */ /* 0x000fea0003800000 */
.L_x_1160:
[----:B------:R-:W-:Y:S01]  /*0450*/  ISETP.GE.AND P0, PT, R9, R2, PT ;  /* 0x000000020900720c */ /* 0x000fe20003f06270 */
[----:B-----5:R-:W-:-:S12]  /*0460*/  @!P1 HADD2.F32 R10, -RZ, R10.H0_H0 ;  /* 0x2000000aff0a9230 */ /* 0x020fd80000004100 */
[----:B------:R-:W-:Y:S05]  /*0470*/  @P0 EXIT ;  /* 0x000000000000094d */ /* 0x000fea0003800000 */
[----:B0-----:R-:W0:Y:S01]  /*0480*/  LDC.64 R2, c[0x0][0x218] ;  /* 0x00008600ff027b82 */ /* 0x001e220000000a00 */
[----:B------:R-:W1:Y:S01]  /*0490*/  @!P1 MUFU.TANH R10, R10 ;  /* 0x0000000a000a9308 */ /* 0x000e620000002400 */
[----:B------:R-:W-:Y:S02]  /*04a0*/  LEA R9, R0, R9, 0x9 ;  /* 0x0000000900097211 */ /* 0x000fe400078e48ff */
[----:B-1----:R-:W-:-:S03]  /*04b0*/  @!P1 F2FP.F16.F32.PACK_AB R4, RZ, R10 ;  /* 0x0000000aff04923e */ /* 0x002fc600000000ff */
[----:B0-----:R-:W-:-:S05]  /*04c0*/  IMAD.WIDE.U32 R2, R9, 0x2, R2 ;  /* 0x0000000209027825 */ /* 0x001fca00078e0002 */
[----:B------:R-:W-:Y:S01]  /*04d0*/  STG.E.U16 desc[UR4][R2.64], R4 ;  /* 0x0000000402007986 */ /* 0x000fe2000c101504 */
[----:B------:R-:W-:Y:S05]  /*04e0*/  EXIT ;  /* 0x000000000000794d */ /* 0x000fea0003800000 */
.L_x_1162:
        /* <DEDUP_REMOVED lines=9> */
.L_x_7191:


//--------------------- .text._ZN2at6native29vectorized_elementwise_kernelILi2EZZZNS0_16tanh_kernel_cudaERNS_18TensorIteratorBaseEENKUlvE0_clEvENKUlvE1_clEvEUlN3c104HalfEE_St5arrayIPcLm2EEEEviT0_T1_ --------------------------
	.section	.text._ZN2at6native29vectorized_elementwise_kernelILi2EZZZNS0_16tanh_kernel_cudaERNS_18TensorIteratorBaseEENKUlvE0_clEvENKUlvE1_clEvEUlN3c104HalfEE_St5arrayIPcLm2EEEEviT0_T1_,"ax",@progbits
	.align	128
        .global         _ZN2at6native29vectorized_elementwise_kernelILi2EZZZNS0_16tanh_kernel_cudaERNS_18TensorIteratorBaseEENKUlvE0_clEvENKUlvE1_clEvEUlN3c104HalfEE_St5arrayIPcLm2EEEEviT0_T1_
        .type           _ZN2at6native29vectorized_elementwise_kernelILi2EZZZNS0_16tanh_kernel_cudaERNS_18TensorIteratorBaseEENKUlvE0_clEvENKUlvE1_clEvEUlN3c104HalfEE_St5arrayIPcLm2EEEEviT0_T1_,@function
        .size           _ZN2at6native29vectorized_elementwise_kernelILi2EZZZNS0_16tanh_kernel_cudaERNS_18TensorIteratorBaseEENKUlvE0_clEvENKUlvE1_clEvEUlN3c104HalfEE_St5arrayIPcLm2EEEEviT0_T1_,(.L_x_7192 - _ZN2at6native29vectorized_elementwise_kernelILi2EZZZNS0_16tanh_kernel_cudaERNS_18TensorIteratorBaseEENKUlvE0_clEvENKUlvE1_clEvEUlN3c104HalfEE_St5arrayIPcLm2EEEEviT0_T1_)
        .other          _ZN2at6native29vectorized_elementwise_kernelILi2EZZZNS0_16tanh_kernel_cudaERNS_18TensorIteratorBaseEENKUlvE0_clEvENKUlvE1_clEvEUlN3c104HalfEE_St5arrayIPcLm2EEEEviT0_T1_,@"STO_CUDA_ENTRY STV_DEFAULT"
_ZN2at6native29vectorized_elementwise_kernelILi2EZZZNS0_16tanh_kernel_cudaERNS_18TensorIteratorBaseEENKUlvE0_clEvENKUlvE1_clEvEUlN3c104HalfEE_St5arrayIPcLm2EEEEviT0_T1_:
.text._ZN2at6native29vectorized_elementwise_kernelILi2EZZZNS0_16tanh_kernel_cudaERNS_18TensorIteratorBaseEENKUlvE0_clEvENKUlvE1_clEvEUlN3c104HalfEE_St5arrayIPcLm2EEEEviT0_T1_:
        /* <DEDUP_REMOVED lines=19> */
[--C-:B--2---:R-:W-:Y:S02]  /*0130*/  HADD2.F32 R2, -RZ, R6.reuse.H0_H0 ;  /* 0x20000006ff027230 */ /* 0x104fe40000004100 */
[----:B------:R-:W-:Y:S02]  /*0140*/  HADD2.F32 R6, -RZ, R6.H1_H1 ;  /* 0x30000006ff067230 */ /* 0x000fe40000004100 */
[--C-:B---3--:R-:W-:Y:S02]  /*0150*/  HADD2.F32 R8, -RZ, R9.reuse.H0_H0 ;  /* 0x20000009ff087230 */ /* 0x108fe40000004100 */
[----:B------:R-:W-:Y:S01]  /*0160*/  HADD2.F32 R9, -RZ, R9.H1_H1 ;  /* 0x30000009ff097230 */ /* 0x000fe20000004100 */
[----:B------:R0:W-:Y:S01]  /*0170*/  MUFU.TANH R7, R6 ;  /* 0x0000000600077308 */ /* 0x0001e20000002400 */
[--C-:B----4-:R-:W-:Y:S02]  /*0180*/  HADD2.F32 R10, -RZ, R11.reuse.H0_H0 ;  /* 0x2000000bff0a7230 */ /* 0x110fe40000004100 */
[----:B------:R-:W-:-:S02]  /*0190*/  HADD2.F32 R11, -RZ, R11.H1_H1 ;  /* 0x3000000bff0b7230 */ /* 0x000fc40000004100 */
[----:B-----5:R-:W-:-:S03]  /*01a0*/  HADD2.F32 R12, -RZ, R13.H0_H0 ;  /* 0x2000000dff0c7230 */ /* 0x020fc60000004100 */
[----:B------:R-:W1:Y:S01]  /*01b0*/  MUFU.TANH R2, R2 ;  /* 0x0000000200027308 */ /* 0x000e620000002400 */
[----:B0-----:R-:W-:-:S07]  /*01c0*/  HADD2.F32 R6, -RZ, R13.H1_H1 ;  /* 0x3000000dff067230 */ /* 0x001fce0000004100 */
[----:B------:R-:W-:Y:S08]  /*01d0*/  MUFU.TANH R8, R8 ;  /* 0x0000000800087308 */ /* 0x000ff00000002400 */
[----:B------:R-:W0:Y:S01]  /*01e0*/  MUFU.TANH R9, R9 ;  /* 0x0000000900097308 */ /* 0x000e220000002400 */
[----:B-1----:R-:W-:-:S05]  /*01f0*/  F2FP.F16.F32.PACK_AB R7, R7, R2 ;  /* 0x000000020707723e */ /* 0x002fca00000000ff */
[----:B------:R-:W-:Y:S02]  /*0200*/  STG.E desc[UR4][R4.64], R7 ;  /* 0x0000000704007986 */ /* 0x000fe4000c101904 */
[----:B------:R-:W-:Y:S08]  /*0210*/  MUFU.TANH R10, R10 ;  /* 0x0000000a000a7308 */ /* 0x000ff00000002400 */
[----:B------:R-:W1:Y:S01]  /*0220*/  MUFU.TANH R11, R11 ;  /* 0x0000000b000b7308 */ /* 0x000e620000002400 */
[----:B0-----:R-:W-:-:S05]  /*0230*/  F2FP.F16.F32.PACK_AB R9, R9, R8 ;  /* 0x000000080909723e */ /* 0x001fca00000000ff */
[----:B------:R-:W-:Y:S02]  /*0240*/  STG.E desc[UR4][R4.64+0x200], R9 ;  /* 0x0002000904007986 */ /* 0x000fe4000c101904 */
[----:B------:R-:W-:Y:S08]  /*0250*/  MUFU.TANH R12, R12 ;  /* 0x0000000c000c7308 */ /* 0x000ff00000002400 */
[----:B------:R-:W0:Y:S01]  /*0260*/  MUFU.TANH R13, R6 ;  /* 0x00000006000d7308 */ /* 0x000e220000002400 */
[----:B-1----:R-:W-:-:S05]  /*0270*/  F2FP.F16.F32.PACK_AB R3, R11, R10 ;  /* 0x0000000a0b03723e */ /* 0x002fca00000000ff */
[----:B------:R-:W-:Y:S01]  /*0280*/  STG.E desc[UR4][R4.64+0x400], R3 ;  /* 0x0004000304007986 */ /* 0x000fe2000c101904 */
[----:B0-----:R-:W-:-:S05]  /*0290*/  F2FP.F16.F32.PACK_AB R13, R13, R12 ;  /* 0x0000000c0d0d723e */ /* 0x001fca00000000ff */
[----:B------:R-:W-:Y:S01]  /*02a0*/  STG.E desc[UR4][R4.64+0x600], R13 ;  /* 0x0006000d04007986 */ /* 0x000fe2000c101904 */
[----:B------:R-:W-:Y:S05]  /*02b0*/  EXIT ;  /* 0x000000000000794d */ /* 0x000fea0003800000 */
.L_x_1163:
[----:B------:R-:W0:Y:S01]  /*02c0*/  S2R R24, SR_TID.X ;  /* 0x0000000000187919 */ /* 0x000e220000002100 */
[----:B------:R-:W-:Y:S02]  /*02d0*/  PRMT R2, RZ, 0x7610, R2 ;  /* 0x00007610ff027816 */ /* 0x000fe40000000002 */
[----:B0-----:R-:W-:Y:S01]  /*02e0*/  ISETP.GE.AND P0, PT, R24, R5, PT ;  /* 0x000000051800720c */ /* 0x001fe20003f06270 */
[----:B------:R-:W-:-:S12]  /*02f0*/  IMAD.MOV.U32 R0, RZ, RZ, R24 ;  /* 0x000000ffff007224 */ /* 0x000fd800078e0018 */
[----:B------:R-:W-:Y:S01]  /*0300*/  @!P0 IADD3 R0, R24, 0x80, RZ ;  /* 0x0000008018008810 */ /* 0x000fe20007ffe0ff */
[----:B------:R-:W0:Y:S01]  /*0310*/  @!P0 LDC.64 R20, c[0x0][0x220] ;  /* 0x00008800ff148b82 */ /* 0x000e220000000a00 */
[----:B------:R-:W-:Y:S01]  /*0320*/  PRMT R28, RZ, 0x7610, R28 ;  /* 0x00007610ff1c7816 */ /* 0x000fe2000000001c */
[----:B------:R-:W-:Y:S01]  /*0330*/  @!P0 IMAD.IADD R15, R3, 0x1, R24 ;  /* 0x00000001030f8824 */ /* 0x000fe200078e0218 */
[----:B------:R-:W-:-:S13]  /*0340*/  ISETP.GE.AND P5, PT, R0, R5, PT ;  /* 0x000000050000720c */ /* 0x000fda0003fa6270 */
[----:B------:R-:W-:Y:S01]  /*0350*/  @!P5 IMAD.IADD R27, R3, 0x1, R0 ;  /* 0x00000001031bd824 */ /* 0x000fe200078e0200 */
[----:B------:R-:W1:Y:S01]  /*0360*/  @!P5 LDC.64 R12, c[0x0][0x220] ;  /* 0x00008800ff0cdb82 */ /* 0x000e620000000a00 */
[----:B------:R-:W-:-:S05]  /*0370*/  @!P5 VIADD R0, R0, 0x80 ;  /* 0x000000800000d836 */ /* 0x000fca0000000000 */
[----:B------:R-:W-:Y:S01]  /*0380*/  ISETP.GE.AND P6, PT, R0, R5, PT ;  /* 0x000000050000720c */ /* 0x000fe20003fc6270 */
[----:B0-----:R-:W-:-:S05]  /*0390*/  @!P0 IMAD.WIDE.U32 R20, R15, 0x2, R20 ;  /* 0x000000020f148825 */ /* 0x001fca00078e0014 */
[----:B------:R-:W2:Y:S07]  /*03a0*/  @!P0 LDG.E.U16 R2, desc[UR4][R20.64] ;  /* 0x0000000414028981 */ /* 0x000eae000c1e1500 */
[----:B------:R-:W-:Y:S01]  /*03b0*/  @!P6 IADD3 R29, R3, R0, RZ ;  /* 0x00000000031de210 */ /* 0x000fe20007ffe0ff */
[----:B------:R-:W-:Y:S01]  /*03c0*/  @!P6 VIADD R0, R0, 0x80 ;  /* 0x000000800000e836 */ /* 0x000fe20000000000 */
[----:B------:R-:W0:Y:S01]  /*03d0*/  @!P6 LDC.64 R18, c[0x0][0x220] ;  /* 0x00008800ff12eb82 */ /* 0x000e220000000a00 */
[----:B-1----:R-:W-:-:S03]  /*03e0*/  @!P5 IMAD.WIDE.U32 R12, R27, 0x2, R12 ;  /* 0x000000021b0cd825 */ /* 0x002fc600078e000c */
[----:B------:R-:W-:-:S13]  /*03f0*/  ISETP.GE.AND P1, PT, R0, R5, PT ;  /* 0x000000050000720c */ /* 0x000fda0003f26270 */
[----:B------:R-:W-:Y:S01]  /*0400*/  @!P1 IMAD.IADD R4, R3, 0x1, R0 ;  /* 0x0000000103049824 */ /* 0x000fe200078e0200 */
[----:B------:R-:W-:Y:S01]  /*0410*/  @!P1 IADD3 R0, R0, 0x80, RZ ;  /* 0x0000008000009810 */ /* 0x000fe20007ffe0ff */
[----:B------:R-:W1:Y:S03]  /*0420*/  @!P1 LDC.64 R16, c[0x0][0x220] ;  /* 0x00008800ff109b82 */ /* 0x000e660000000a00 */
        /* <DEDUP_REMOVED lines=11> */
[----:B0-----:R-:W0:Y:S01]  /*04e0*/  @!P3 LDC.64 R12, c[0x0][0x220] ;  /* 0x00008800ff0cbb82 */ /* 0x001e220000000a00 */
[----:B------:R-:W5:Y:S03]  /*04f0*/  @!P6 LDG.E.U16 R28, desc[UR4][R18.64] ;  /* 0x00000004121ce981 */ /* 0x000f66000c1e1500 */
[----:B------:R-:W-:-:S13]  /*0500*/  ISETP.GE.AND P4, PT, R0, R5, PT ;  /* 0x000000050000720c */ /* 0x000fda0003f86270 */
[----:B------:R-:W-:Y:S01]  /*0510*/  @!P4 IADD3 R29, R3, R0, RZ ;  /* 0x00000000031dc210 */ /* 0x000fe20007ffe0ff */
[----:B------:R-:W-:Y:S01]  /*0520*/  @!P4 VIADD R0, R0, 0x80 ;  /* 0x000000800000c836 */ /* 0x000fe20000000000 */
[----:B------:R-:W-:Y:S01]  /*0530*/  PRMT R4, RZ, 0x7610, R4 ;  /* 0x00007610ff047816 */ /* 0x000fe20000000004 */
[----:B------:R-:W1:Y:S03]  /*0540*/  @!P4 LDC.64 R20, c[0x0][0x220] ;  /* 0x00008800ff14cb82 */ /* 0x000e660000000a00 */
[----:B------:R-:W-:Y:S02]  /*0550*/  ISETP.GE.AND P5, PT, R0, R5, PT ;  /* 0x000000050000720c */ /* 0x000fe40003fa6270 */
[----:B------:R3:W4:Y:S11]  /*0560*/  @!P1 LDG.E.U16 R4, desc[UR4][R16.64] ;  /* 0x0000000410049981 */ /* 0x000736000c1e1500 */
[----:B---3--:R-:W3:Y:S01]  /*0570*/  @!P5 LDC.64 R16, c[0x0][0x220] ;  /* 0x00008800ff10db82 */ /* 0x008ee20000000a00 */
[----:B0-----:R-:W-:Y:S01]  /*0580*/  @!P3 IMAD.WIDE.U32 R12, R25, 0x2, R12 ;  /* 0x00000002190cb825 */ /* 0x001fe200078e000c */
[----:B------:R-:W-:-:S02]  /*0590*/  @!P5 IADD3 R25, R3, R0, RZ ;  /* 0x000000000319d210 */ /* 0x000fc40007ffe0ff */
[----:B------:R-:W-:Y:S01]  /*05a0*/  PRMT R18, RZ, 0x7610, R18 ;  /* 0x00007610ff127816 */ /* 0x000fe20000000012 */
[----:B------:R-:W-:Y:S01]  /*05b0*/  @!P2 IMAD.WIDE.U32 R14, R23, 0x2, R14 ;  /* 0x00000002170ea825 */ /* 0x000fe200078e000e */
[----:B------:R-:W-:Y:S02]  /*05c0*/  PRMT R23, RZ, 0x7610, R23 ;  /* 0x00007610ff177816 */ /* 0x000fe40000000017 */
[----:B------:R-:W-:Y:S01]  /*05d0*/  PRMT R19, RZ, 0x7610, R19 ;  /* 0x00007610ff137816 */ /* 0x000fe20000000013 */
[----:B-1----:R-:W-:Y:S01]  /*05e0*/  @!P4 IMAD.WIDE.U32 R20, R29, 0x2, R20 ;  /* 0x000000021d14c825 */ /* 0x002fe200078e0014 */
[----:B------:R-:W-:Y:S01]  /*05f0*/  PRMT R0, RZ, 0x7610, R0 ;  /* 0x00007610ff007816 */ /* 0x000fe20000000000 */
[----:B------:R-:W4:Y:S04]  /*0600*/  @!P3 LDG.E.U16 R18, desc[UR4][R12.64] ;  /* 0x000000040c12b981 */ /* 0x000f28000c1e1500 */
[----:B------:R0:W4:Y:S04]  /*0610*/  @!P2 LDG.E.U16 R23, desc[UR4][R14.64] ;  /* 0x000000040e17a981 */ /* 0x000128000c1e1500 */
[----:B------:R1:W4:Y:S01]  /*0620*/  @!P4 LDG.E.U16 R19, desc[UR4][R20.64] ;  /* 0x000000041413c981 */ /* 0x000322000c1e1500 */
[----:B---3--:R-:W-:-:S05]  /*0630*/  @!P5 IMAD.WIDE.U32 R16, R25, 0x2, R16 ;  /* 0x000000021910d825 */ /* 0x008fca00078e0010 */
[----:B------:R3:W4:Y:S01]  /*0640*/  @!P5 LDG.E.U16 R0, desc[UR4][R16.64] ;  /* 0x000000041000d981 */ /* 0x000722000c1e1500 */
[----:B0-----:R-:W-:-:S05]  /*0650*/  VIADD R14, R24, 0x100 ;  /* 0x00000100180e7836 */ /* 0x001fca0000000000 */
[----:B------:R-:W-:Y:S01]  /*0660*/  ISETP.GE.AND P5, PT, R14, R5, PT ;  /* 0x000000050e00720c */ /* 0x000fe20003fa6270 */
[----:B------:R-:W-:-:S05]  /*0670*/  VIADD R12, R24, 0x180 ;  /* 0x00000180180c7836 */ /* 0x000fca0000000000 */
[----:B------:R-:W-:Y:S02]  /*0680*/  ISETP.GE.AND P2, PT, R12, R5, PT ;  /* 0x000000050c00720c */ /* 0x000fe40003f46270 */
[----:B------:R-:W-:-:S04]  /*0690*/  IADD3 R12, R24, 0x200, RZ ;  /* 0x00000200180c7810 */ /* 0x000fc80007ffe0ff */
[----:B------:R-:W-:Y:S01]  /*06a0*/  ISETP.GE.AND P3, PT, R12, R5, PT ;  /* 0x000000050c00720c */ /* 0x000fe20003f66270 */
[C---:B------:R-:W-:Y:S01]  /*06b0*/  VIADD R12, R24.reuse, 0x280 ;  /* 0x00000280180c7836 */ /* 0x040fe20000000000 */
[----:B-1----:R-:W-:-:S04]  /*06c0*/  IADD3 R20, R24, 0x300, RZ ;  /* 0x0000030018147810 */ /* 0x002fc80007ffe0ff */
[-C--:B------:R-:W-:Y:S02]  /*06d0*/  ISETP.GE.AND P4, PT, R12, R5.reuse, PT ;  /* 0x000000050c00720c */ /* 0x080fe40003f86270 */
[----:B------:R-:W0:Y:S01]  /*06e0*/  @!P0 LDC.64 R12, c[0x0][0x218] ;  /* 0x00008600ff0c8b82 */ /* 0x000e220000000a00 */
[----:B------:R-:W-:Y:S01]  /*06f0*/  ISETP.GE.AND P6, PT, R20, R5, PT ;  /* 0x000000051400720c */ /* 0x000fe20003fc6270 */
[C---:B------:R-:W-:Y:S01]  /*0700*/  VIADD R20, R24.reuse, 0x380 ;  /* 0x0000038018147836 */ /* 0x040fe20000000000 */
[----:B------:R-:W-:-:S04]  /*0710*/  IADD3 R14, R24, 0x80, RZ ;  /* 0x00000080180e7810 */ /* 0x000fc80007ffe0ff */
[----:B------:R-:W-:Y:S02]  /*0720*/  ISETP.GE.AND P1, PT, R14, R5, PT ;  /* 0x000000050e00720c */ /* 0x000fe40003f26270 */
[----:B------:R-:W-:Y:S01]  /*0730*/  @!P0 IADD3 R21, R3, R24, RZ ;  /* 0x0000001803158210 */ /* 0x000fe20007ffe0ff */
[----:B------:R-:W-:-:S04]  /*0740*/  @!P0 IMAD.MOV.U32 R24, RZ, RZ, R14 ;  /* 0x000000ffff188224 */ /* 0x000fc800078e000e */
[----:B0-----:R-:W-:Y:S01]  /*0750*/  @!P0 IMAD.WIDE.U32 R12, R21, 0x2, R12 ;  /* 0x00000002150c8825 */ /* 0x001fe200078e000c */
[----:B------:R-:W-:Y:S04]  /*0760*/  BSSY B0, `(.L_x_1164) ;  /* 0x0000047000007945 */ /* 0x000fe80003800000 */
[----:B------:R-:W-:Y:S01]  /*0770*/  BSSY B1, `(.L_x_1165) ;  /* 0x000003f000017945 */ /* 0x000fe20003800000 */
[----:B--2---:R-:W-:-:S06]  /*0780*/  @!P0 HADD2.F32 R2, -RZ, R2.H0_H0 ;  /* 0x20000002ff028230 */ /* 0x004fcc0000004100 */
[----:B------:R-:W0:Y:S02]  /*0790*/  @!P0 MUFU.TANH R2, R2 ;  /* 0x0000000200028308 */ /* 0x000e240000002400 */
[----:B0-----:R-:W-:Y:S01]  /*07a0*/  @!P0 F2FP.F16.F32.PACK_AB R26, RZ, R2 ;  /* 0x00000002ff1a823e */ /* 0x001fe200000000ff */
[----:B-----5:R-:W-:-:S05]  /*07b0*/  @!P5 HADD2.F32 R28, -RZ, R28.H0_H0 ;  /* 0x2000001cff1cd230 */ /* 0x020fca0000004100 */
[----:B---3--:R-:W0:Y:S01]  /*07c0*/  @!P5 MUFU.TANH R16, R28 ;  /* 0x0000001c0010d308 */ /* 0x008e220000002400 */
[----:B----4-:R-:W-:Y:S01]  /*07d0*/  @!P1 HADD2.F32 R15, -RZ, R27.H0_H0 ;  /* 0x2000001bff0f9230 */ /* 0x010fe20000004100 */
[----:B0-----:R-:W-:Y:S02]  /*07e0*/  @!P5 F2FP.F16.F32.PACK_AB R6, RZ, R16 ;  /* 0x00000010ff06d23e */ /* 0x001fe400000000ff */
[----:B------:R-:W-:Y:S01]  /*07f0*/  ISETP.GE.AND P5, PT, R20, R5, PT ;  /* 0x000000051400720c */ /* 0x000fe20003fa6270 */
[----:B------:R-:W-:-:S03]  /*0800*/  @!P2 HADD2.F32 R4, -RZ, R4.H0_H0 ;  /* 0x20000004ff04a230 */ /* 0x000fc60000004100 */
[----:B------:R-:W0:Y:S01]  /*0810*/  @!P1 MUFU.TANH R15, R15 ;  /* 0x0000000f000f9308 */ /* 0x000e220000002400 */
[----:B------:R1:W-:Y:S01]  /*0820*/  @!P0 STG.E.U16 desc[UR4][R12.64], R26 ;  /* 0x0000001a0c008986 */ /* 0x0003e2000c101504 */
[----:B------:R-:W-:-:S06]  /*0830*/  ISETP.GE.AND P0, PT, R24, R5, PT ;  /* 0x000000051800720c */ /* 0x000fcc0003f06270 */
[----:B------:R-:W2:Y:S01]  /*0840*/  @!P2 MUFU.TANH R4, R4 ;  /* 0x000000040004a308 */ /* 0x000ea20000002400 */
[----:B------:R-:W-:Y:S02]  /*0850*/  @!P4 HADD2.F32 R17, -RZ, R18.H0_H0 ;  /* 0x20000012ff11c230 */ /* 0x000fe40000004100 */
[----:B------:R-:W-:Y:S02]  /*0860*/  @!P3 HADD2.F32 R16, -RZ, R23.H0_H0 ;  /* 0x20000017ff10b230 */ /* 0x000fe40000004100 */
[----:B------:R-:W-:-:S03]  /*0870*/  @!P6 HADD2.F32 R19, -RZ, R19.H0_H0 ;  /* 0x20000013ff13e230 */ /* 0x000fc60000004100 */
[----:B------:R-:W-:Y:S01]  /*0880*/  @!P4 MUFU.TANH R17, R17 ;  /* 0x000000110011c308 */ /* 0x000fe20000002400 */
[----:B------:R-:W-:-:S07]  /*0890*/  @!P5 HADD2.F32 R0, -RZ, R0.H0_H0 ;  /* 0x20000000ff00d230 */ /* 0x000fce0000004100 */
[----:B------:R-:W3:Y:S08]  /*08a0*/  @!P3 MUFU.TANH R16, R16 ;  /* 0x000000100010b308 */ /* 0x000ef00000002400 */
[----:B------:R-:W4:Y:S08]  /*08b0*/  @!P6 MUFU.TANH R19, R19 ;  /* 0x000000130013e308 */ /* 0x000f300000002400 */
[----:B------:R-:W5:Y:S01]  /*08c0*/  @!P5 MUFU.TANH R0, R0 ;  /* 0x000000000000d308 */ /* 0x000f620000002400 */
[----:B0-----:R-:W-:-:S02]  /*08d0*/  @!P1 F2FP.F16.F32.PACK_AB R7, RZ, R15 ;  /* 0x0000000fff07923e */ /* 0x001fc400000000ff */
[----:B--2---:R-:W-:Y:S02]  /*08e0*/  @!P2 F2FP.F16.F32.PACK_AB R8, RZ, R4 ;  /* 0x00000004ff08a23e */ /* 0x004fe400000000ff */
[----:B---3--:R-:W-:Y:S02]  /*08f0*/  @!P3 F2FP.F16.F32.PACK_AB R9, RZ, R16 ;  /* 0x00000010ff09b23e */ /* 0x008fe400000000ff */
[----:B------:R-:W-:Y:S02]  /*0900*/  @!P4 F2FP.F16.F32.PACK_AB R10, RZ, R17 ;  /* 0x00000011ff0ac23e */ /* 0x000fe400000000ff */
[----:B----4-:R-:W-:Y:S02]  /*0910*/  @!P6 F2FP.F16.F32.PACK_AB R11, RZ, R19 ;  /* 0x00000013ff0be23e */ /* 0x010fe400000000ff */
[----:B-----5:R-:W-:Y:S01]  /*0920*/  @!P5 F2FP.F16.F32.PACK_AB R22, RZ, R0 ;  /* 0x00000000ff16d23e */ /* 0x020fe200000000ff */
[----:B-1----:R-:W-:Y:S06]  /*0930*/  @P0 BRA `(.L_x_1166) ;  /* 0x0000000000300947 */ /* 0x002fec0003800000 */
[----:B------:R-:W0:Y:S01]  /*0940*/  LDC.64 R12, c[0x0][0x218] ;  /* 0x00008600ff0c7b82 */ /* 0x000e220000000a00 */
[----:B------:R-:W-:Y:S01]  /*0950*/  IADD3 R15, R3, R24, RZ ;  /* 0x00000018030f7210 */ /* 0x000fe20007ffe0ff */
        /* <DEDUP_REMOVED lines=10> */
.L_x_1166:
[----:B------:R-:W-:-:S13]  /*0a00*/  ISETP.GE.AND P0, PT, R24, R5, PT ;  /* 0x000000051800720c */ /* 0x000fda0003f06270 */
[----:B------:R-:W-:Y:S05]  /*0a10*/  @P0 BRA `(.L_x_1168) ;  /* 0x0000000000300947 */ /* 0x000fea0003800000 */
[----:B0-----:R-:W0:Y:S01]  /*0a20*/  LDC.64 R6, c[0x0][0x218] ;  /* 0x00008600ff067b82 */ /* 0x001e220000000a00 */
[----:B------:R-:W-:Y:S01]  /*0a30*/  IADD3 R13, R3, R24, RZ ;  /* 0x00000018030d7210 */ /* 0x000fe20007ffe0ff */
[----:B------:R-:W-:-:S04]  /*0a40*/  VIADD R24, R24, 0x80 ;  /* 0x0000008018187836 */ /* 0x000fc80000000000 */
[----:B0-----:R-:W-:-:S05]  /*0a50*/  IMAD.WIDE.U32 R6, R13, 0x2, R6 ;  /* 0x000000020d067825 */ /* 0x001fca00078e0006 */
[----:B------:R1:W-:Y:S02]  /*0a60*/  STG.E.U16 desc[UR4][R6.64], R8 ;  /* 0x0000000806007986 */ /* 0x0003e4000c101504 */
.L_x_1167:
[----:B------:R-:W-:-:S13]  /*0a70*/  ISETP.GE.AND P0, PT, R24, R5, PT ;  /* 0x000000051800720c */ /* 0x000fda0003f06270 */
[----:B------:R-:W-:Y:S05]  /*0a80*/  @P0 BRA `(.L_x_1169) ;  /* 0x0000000000340947 */ /* 0x000fea0003800000 */
[----:B01----:R-:W0:Y:S01]  /*0a90*/  LDC.64 R6, c[0x0][0x218] ;  /* 0x00008600ff067b82 */ /* 0x003e220000000a00 */
[----:B------:R-:W-:Y:S01]  /*0aa0*/  IADD3 R13, R3, R24, RZ ;  /* 0x00000018030d7210 */ /* 0x000fe20007ffe0ff */
[----:B------:R-:W-:-:S04]  /*0ab0*/  VIADD R24, R24, 0x80 ;  /* 0x0000008018187836 */ /* 0x000fc80000000000 */
[----:B0-----:R-:W-:-:S05]  /*0ac0*/  IMAD.WIDE.U32 R6, R13, 0x2, R6 ;  /* 0x000000020d067825 */ /* 0x001fca00078e0006 */
[----:B------:R1:W-:Y:S02]  /*0ad0*/  STG.E.U16 desc[UR4][R6.64], R9 ;  /* 0x0000000906007986 */ /* 0x0003e4000c101504 */
.L_x_1168:
        /* <DEDUP_REMOVED lines=8> */
.L_x_1169:
[----:B------:R-:W-:Y:S05]  /*0b60*/  BSYNC B1 ;  /* 0x0000000000017941 */ /* 0x000fea0003800000 */
.L_x_1165:
[----:B------:R-:W-:-:S13]  /*0b70*/  ISETP.GE.AND P0, PT, R24, R5, PT ;  /* 0x000000051800720c */ /* 0x000fda0003f06270 */
[----:B012---:R-:W0:Y:S01]  /*0b80*/  @!P0 LDC.64 R6, c[0x0][0x218] ;  /* 0x00008600ff068b82 */ /* 0x007e220000000a00 */
[----:B------:R-:W-:Y:S01]  /*0b90*/  @!P0 IADD3 R9, R3, R24, RZ ;  /* 0x0000001803098210 */ /* 0x000fe20007ffe0ff */
[----:B------:R-:W-:-:S04]  /*0ba0*/  @!P0 VIADD R24, R24, 0x80 ;  /* 0x0000008018188836 */ /* 0x000fc80000000000 */
[----:B0-----:R-:W-:-:S05]  /*0bb0*/  @!P0 IMAD.WIDE.U32 R6, R9, 0x2, R6 ;  /* 0x0000000209068825 */ /* 0x001fca00078e0006 */
[----:B------:R2:W-:Y:S02]  /*0bc0*/  @!P0 STG.E.U16 desc[UR4][R6.64], R11 ;  /* 0x0000000b06008986 */ /* 0x0005e4000c101504 */
.L_x_1170:
[----:B------:R-:W-:Y:S05]  /*0bd0*/  BSYNC B0 ;  /* 0x0000000000007941 */ /* 0x000fea0003800000 */
.L_x_1164:
[----:B------:R-:W-:Y:S05]  /*0be0*/  WARPSYNC.ALL ;  /* 0x0000000000007948 */ /* 0x000fea0003800000 */
[----:B------:R-:W-:-:S13]  /*0bf0*/  ISETP.GE.AND P0, PT, R24, R5, PT ;  /* 0x000000051800720c */ /* 0x000fda0003f06270 */
[----:B------:R-:W-:Y:S05]  /*0c00*/  @P0 EXIT ;  /* 0x000000000000094d */ /* 0x000fea0003800000 */
[----:B------:R-:W3:Y:S01]  /*0c10*/  LDC.64 R4, c[0x0][0x218] ;  /* 0x00008600ff047b82 */ /* 0x000ee20000000a00 */
[----:B------:R-:W-:-:S05]  /*0c20*/  IADD3 R3, R3, R24, RZ ;  /* 0x0000001803037210 */ /* 0x000fca0007ffe0ff */
[----:B---3--:R-:W-:-:S05]  /*0c30*/  IMAD.WIDE.U32 R2, R3, 0x2, R4 ;  /* 0x0000000203027825 */ /* 0x008fca00078e0004 */
[----:B------:R-:W-:Y:S01]  /*0c40*/  STG.E.U16 desc[UR4][R2.64], R22 ;  /* 0x0000001602007986 */ /* 0x000fe2000c101504 */
[----:B------:R-:W-:Y:S05]  /*0c50*/  EXIT ;  /* 0x000000000000794d */ /* 0x000fea0003800000 */
.L_x_1171:
        /* <DEDUP_REMOVED lines=10> */
.L_x_7192:


//--------------------- .text._ZN2at6native29vectorized_elementwise_kernelILi4EZZZNS0_16tanh_kernel_cudaERNS_18TensorIteratorBaseEENKUlvE0_clEvENKUlvE1_clEvEUlN3c104HalfEE_St5arrayIPcLm2EEEEviT0_T1_ --------------------------
	.section	.text._ZN2at6native29vectorized_elementwise_kernelILi4EZZZNS0_16tanh_kernel_cudaERNS_18TensorIteratorBaseEENKUlvE0_clEvENKUlvE1_clEvEUlN3c104HalfEE_St5arrayIPcLm2EEEEviT0_T1_,"ax",@progbits
	.align	128
        .global         _ZN2at6native29vectorized_elementwise_kernelILi4EZZZNS0_16tanh_kernel_cudaERNS_18TensorIteratorBaseEENKUlvE0_clEvENKUlvE1_clEvEUlN3c104HalfEE_St5arrayIPcLm2EEEEviT0_T1_
        .type           _ZN2at6native29vectorized_elementwise_kernelILi4EZZZNS0_16tanh_kernel_cudaERNS_18TensorIteratorBaseEENKUlvE0_clEvENKUlvE1_clEvEUlN3c104HalfEE_St5arrayIPcLm2EEEEviT0_T1_,@function
        .size           _ZN2at6native29vectorized_elementwise_kernelILi4EZZZNS0_16tanh_kernel_cudaERNS_18TensorIteratorBaseEENKUlvE0_clEvENKUlvE1_clEvEUlN3c104HalfEE_St5arrayIPcLm2EEEEviT0_T1_,(.L_x_7193 - _ZN2at6native29vectorized_elementwise_kernelILi4EZZZNS0_16tanh_kernel_cudaERNS_18TensorIteratorBaseEENKUlvE0_clEvENKUlvE1_clEvEUlN3c104HalfEE_St5arrayIPcLm2EEEEviT0_T1_)
        .other          _ZN2at6native29vectorized_elementwise_kernelILi4EZZZNS0_16tanh_kernel_cudaERNS_18TensorIteratorBaseEENKUlvE0_clEvENKUlvE1_clEvEUlN3c104HalfEE_St5arrayIPcLm2EEEEviT0_T1_,@"STO_CUDA_ENTRY STV_DEFAULT"
_ZN2at6native29vectorized_elementwise_kernelILi4EZZZNS0_16tanh_kernel_cudaERNS_18TensorIteratorBaseEENKUlvE0_clEvENKUlvE1_clEvEUlN3c104HalfEE_St5arrayIPcLm2EEEEviT0_T1_:
.text._ZN2at6native29vectorized_elementwise_kernelILi4EZZZNS0_16tanh_kernel_cudaERNS_18TensorIteratorBaseEENKUlvE0_clEvENKUlvE1_clEvEUlN3c104HalfEE_St5arrayIPcLm2EEEEviT0_T1_:
        /* <DEDUP_REMOVED lines=16> */
[----:B------:R-:W-:-:S04]  /*0100*/  IMAD.WIDE R6, R0, 0x8, R6 ;  /* 0x0000000800067825 */ /* 0x000fc800078e0206 */
[--C-:B--2---:R-:W-:Y:S02]  /*0110*/  HADD2.F32 R2, -RZ, R10.reuse.H0_H0 ;  /* 0x2000000aff027230 */ /* 0x104fe40000004100 */
[----:B------:R-:W-:Y:S02]  /*0120*/  HADD2.F32 R8, -RZ, R10.H1_H1 ;  /* 0x3000000aff087230 */ /* 0x000fe40000004100 */
[----:B------:R-:W-:Y:S02]  /*0130*/  HADD2.F32 R10, -RZ, R11.H0_H0 ;  /* 0x2000000bff0a7230 */ /* 0x000fe40000004100 */
[----:B---3--:R-:W-:Y:S01]  /*0140*/  HADD2.F32 R12, -RZ, R4.H0_H0 ;  /* 0x20000004ff0c7230 */ /* 0x008fe20000004100 */
[----:B------:R-:W-:Y:S01]  /*0150*/  MUFU.TANH R2, R2 ;  /* 0x0000000200027308 */ /* 0x000fe20000002400 */
[----:B------:R-:W-:Y:S02]  /*0160*/  HADD2.F32 R14, -RZ, R5.H0_H0 ;  /* 0x20000005ff0e7230 */ /* 0x000fe40000004100 */
[----:B------:R-:W-:-:S02]  /*0170*/  HADD2.F32 R11, -RZ, R11.H1_H1 ;  /* 0x3000000bff0b7230 */ /* 0x000fc40000004100 */
[----:B------:R-:W-:Y:S02]  /*0180*/  HADD2.F32 R5, -RZ, R5.H1_H1 ;  /* 0x30000005ff057230 */ /* 0x000fe40000004100 */
[----:B------:R-:W-:Y:S01]  /*0190*/  HADD2.F32 R4, -RZ, R4.H1_H1 ;  /* 0x30000004ff047230 */ /* 0x000fe20000004100 */
[----:B------:R-:W-:Y:S08]  /*01a0*/  MUFU.TANH R12, R12 ;  /* 0x0000000c000c7308 */ /* 0x000ff00000002400 */
[----:B------:R-:W0:Y:S08]  /*01b0*/  MUFU.TANH R13, R4 ;  /* 0x00000004000d7308 */ /* 0x000e300000002400 */
[----:B------:R-:W1:Y:S08]  /*01c0*/  MUFU.TANH R9, R8 ;  /* 0x0000000800097308 */ /* 0x000e700000002400 */
[----:B------:R-:W-:Y:S01]  /*01d0*/  MUFU.TANH R10, R10 ;  /* 0x0000000a000a7308 */ /* 0x000fe20000002400 */
[----:B0-----:R-:W-:-:S07]  /*01e0*/  F2FP.F16.F32.PACK_AB R12, R13, R12 ;  /* 0x0000000c0d0c723e */ /* 0x001fce00000000ff */
[----:B------:R-:W0:Y:S01]  /*01f0*/  MUFU.TANH R11, R11 ;  /* 0x0000000b000b7308 */ /* 0x000e220000002400 */
[----:B-1----:R-:W-:-:S07]  /*0200*/  F2FP.F16.F32.PACK_AB R2, R9, R2 ;  /* 0x000000020902723e */ /* 0x002fce00000000ff */
[----:B------:R-:W-:Y:S08]  /*0210*/  MUFU.TANH R14, R14 ;  /* 0x0000000e000e7308 */ /* 0x000ff00000002400 */
[----:B------:R-:W1:Y:S01]  /*0220*/  MUFU.TANH R5, R5 ;  /* 0x0000000500057308 */ /* 0x000e620000002400 */
[----:B0-----:R-:W-:-:S05]  /*0230*/  F2FP.F16.F32.PACK_AB R3, R11, R10 ;  /* 0x0000000a0b03723e */ /* 0x001fca00000000ff */
[----:B------:R-:W-:Y:S01]  /*0240*/  STG.E.64 desc[UR4][R6.64], R2 ;  /* 0x0000000206007986 */ /* 0x000fe2000c101b04 */
[----:B-1----:R-:W-:-:S05]  /*0250*/  F2FP.F16.F32.PACK_AB R13, R5, R14 ;  /* 0x0000000e050d723e */ /* 0x002fca00000000ff */
[----:B------:R-:W-:Y:S01]  /*0260*/  STG.E.64 desc[UR4][R6.64+0x400], R12 ;  /* 0x0004000c06007986 */ /* 0x000fe2000c101b04 */
[----:B------:R-:W-:Y:S05]  /*0270*/  EXIT ;  /* 0x000000000000794d */ /* 0x000fea0003800000 */
.L_x_1172:
        /* <DEDUP_REMOVED lines=116> */
.L_x_1175:
[----:B------:R-:W-:-:S13]  /*09c0*/  ISETP.GE.AND P0, PT, R24, R5, PT ;  /* 0x000000051800720c */ /* 0x000fda0003f06270 */
[----:B------:R-:W-:Y:S05]  /*09d0*/  @P0 BRA `(.L_x_1177) ;  /* 0x0000000000300947 */ /* 0x000fea0003800000 */
[----:B0-----:R-:W0:Y:S01]  /*09e0*/  LDC.64 R6, c[0x0][0x218] ;  /* 0x00008600ff067b82 */ /* 0x001e220000000a00 */
[----:B------:R-:W-:Y:S01]  /*09f0*/  IADD3 R13, R3, R24, RZ ;  /* 0x00000018030d7210 */ /* 0x000fe20007ffe0ff */
[----:B------:R-:W-:-:S04]  /*0a00*/  VIADD R24, R24, 0x80 ;  /* 0x0000008018187836 */ /* 0x000fc80000000000 */
[----:B0-----:R-:W-:-:S05]  /*0a10*/  IMAD.WIDE.U32 R6, R13, 0x2, R6 ;  /* 0x000000020d067825 */ /* 0x001fca00078e0006 */
[----:B------:R1:W-:Y:S02]  /*0a20*/  STG.E.U16 desc[UR4][R6.64], R8 ;  /* 0x0000000806007986 */ /* 0x0003e4000c101504 */
.L_x_1176:
[----:B------:R-:W-:-:S13]  /*0a30*/  ISETP.GE.AND P0, PT, R24, R5, PT ;  /* 0x000000051800720c */ /* 0x000fda0003f06270 */
[----:B------:R-:W-:Y:S05]  /*0a40*/  @P0 BRA `(.L_x_1178) ;  /* 0x0000000000340947 */ /* 0x000fea0003800000 */
[----:B01----:R-:W0:Y:S01]  /*0a50*/  LDC.64 R6, c[0x0][0x218] ;  /* 0x00008600ff067b82 */ /* 0x003e220000000a00 */
[----:B------:R-:W-:Y:S01]  /*0a60*/  IADD3 R13, R3, R24, RZ ;  /* 0x00000018030d7210 */ /* 0x000fe20007ffe0ff */
[----:B------:R-:W-:-:S04]  /*0a70*/  VIADD R24, R24, 0x80 ;  /* 0x0000008018187836 */ /* 0x000fc80000000000 */
[----:B0-----:R-:W-:-:S05]  /*0a80*/  IMAD.WIDE.U32 R6, R13, 0x2, R6 ;  /* 0x000000020d067825 */ /* 0x001fca00078e0006 */
[----:B------:R1:W-:Y:S02]  /*0a90*/  STG.E.U16 desc[UR4][R6.64], R9 ;  /* 0x0000000906007986 */ /* 0x0003e4000c101504 */
.L_x_1177:
        /* <DEDUP_REMOVED lines=8> */
.L_x_1178:
[----:B------:R-:W-:Y:S05]  /*0b20*/  BSYNC B1 ;  /* 0x0000000000017941 */ /* 0x000fea0003800000 */
.L_x_1174:
[----:B------:R-:W-:-:S13]  /*0b30*/  ISETP.GE.AND P0, PT, R24, R5, PT ;  /* 0x000000051800720c */ /* 0x000fda0003f06270 */
[----:B012---:R-:W0:Y:S01]  /*0b40*/  @!P0 LDC.64 R6, c[0x0][0x218] ;  /* 0x00008600ff068b82 */ /* 0x007e220000000a00 */
[----:B------:R-:W-:Y:S01]  /*0b50*/  @!P0 IADD3 R9, R3, R24, RZ ;  /* 0x0000001803098210 */ /* 0x000fe20007ffe0ff */
[----:B------:R-:W-:-:S04]  /*0b60*/  @!P0 VIADD R24, R24, 0x80 ;  /* 0x0000008018188836 */ /* 0x000fc80000000000 */
[----:B0-----:R-:W-:-:S05]  /*0b70*/  @!P0 IMAD.WIDE.U32 R6, R9, 0x2, R6 ;  /* 0x0000000209068825 */ /* 0x001fca00078e0006 */
[----:B------:R2:W-:Y:S02]  /*0b80*/  @!P0 STG.E.U16 desc[UR4][R6.64], R11 ;  /* 0x0000000b06008986 */ /* 0x0005e4000c101504 */
.L_x_1179:
[----:B------:R-:W-:Y:S05]  /*0b90*/  BSYNC B0 ;  /* 0x0000000000007941 */ /* 0x000fea0003800000 */
.L_x_1173:
        /* <DEDUP_REMOVED lines=8> */
.L_x_1180:
        /* <DEDUP_REMOVED lines=14> */
.L_x_7193:


//--------------------- .text._ZN2at6native29vectorized_elementwise_kernelILi8EZZZNS0_16tanh_kernel_cudaERNS_18TensorIteratorBaseEENKUlvE0_clEvENKUlvE1_clEvEUlN3c104HalfEE_St5arrayIPcLm2EEEEviT0_T1_ --------------------------
	.section	.text._ZN2at6native29vectorized_elementwise_kernelILi8EZZZNS0_16tanh_kernel_cudaERNS_18TensorIteratorBaseEENKUlvE0_clEvENKUlvE1_clEvEUlN3c104HalfEE_St5arrayIPcLm2EEEEviT0_T1_,"ax",@progbits
	.align	128
        .global         _ZN2at6native29vectorized_elementwise_kernelILi8EZZZNS0_16tanh_kernel_cudaERNS_18TensorIteratorBaseEENKUlvE0_clEvENKUlvE1_clEvEUlN3c104HalfEE_St5arrayIPcLm2EEEEviT0_T1_
        .type           _ZN2at6native29vectorized_elementwise_kernelILi8EZZZNS0_16tanh_kernel_cudaERNS_18TensorIteratorBaseEENKUlvE0_clEvENKUlvE1_clEvEUlN3c104HalfEE_St5arrayIPcLm2EEEEviT0_T1_,@function
        .size           _ZN2at6native29vectorized_elementwise_kernelILi8EZZZNS0_16tanh_kernel_cudaERNS_18TensorIteratorBaseEENKUlvE0_clEvENKUlvE1_clEvEUlN3c104HalfEE_St5arrayIPcLm2EEEEviT0_T1_,(.L_x_7194 - _ZN2at6native29vectorized_elementwise_kernelILi8EZZZNS0_16tanh_kernel_cudaERNS_18TensorIteratorBaseEENKUlvE0_clEvENKUlvE1_clEvEUlN3c104HalfEE_St5arrayIPcLm2EEEEviT0_T1_)
        .other          _ZN2at6native29vectorized_elementwise_kernelILi8EZZZNS0_16tanh_kernel_cudaERNS_18TensorIteratorBaseEENKUlvE0_clEvENKUlvE1_clEvEUlN3c104HalfEE_St5arrayIPcLm2EEEEviT0_T1_,@"STO_CUDA_ENTRY STV_DEFAULT"
_ZN2at6native29vectorized_elementwise_kernelILi8EZZZNS0_16tanh_kernel_cudaERNS_18TensorIteratorBaseEENKUlvE0_clEvENKUlvE1_clEvEUlN3c104HalfEE_St5arrayIPcLm2EEEEviT0_T1_:
.text._ZN2at6native29vectorized_elementwise_kernelILi8EZZZNS0_16tanh_kernel_cudaERNS_18TensorIteratorBaseEENKUlvE0_clEvENKUlvE1_clEvEUlN3c104HalfEE_St5arrayIPcLm2EEEEviT0_T1_:
        /* <DEDUP_REMOVED lines=13> */
[--C-:B--2---:R-:W-:Y:S02]  /*00d0*/  HADD2.F32 R2, -RZ, R4.reuse.H0_H0 ;  /* 0x20000004ff027230 */ /* 0x104fe40000004100 */
[----:B------:R-:W-:Y:S02]  /*00e0*/  HADD2.F32 R9, -RZ, R4.H1_H1 ;  /* 0x30000004ff097230 */ /* 0x000fe40000004100 */
[--C-:B------:R-:W-:Y:S01]  /*00f0*/  HADD2.F32 R10, -RZ, R5.reuse.H0_H0 ;  /* 0x20000005ff0a7230 */ /* 0x100fe20000004100 */
[----:B------:R0:W-:Y:S01]  /*0100*/  MUFU.TANH R8, R2 ;  /* 0x0000000200087308 */ /* 0x0001e20000002400 */
[----:B------:R-:W-:Y:S02]  /*0110*/  HADD2.F32 R11, -RZ, R5.H1_H1 ;  /* 0x30000005ff0b7230 */ /* 0x000fe40000004100 */
[----:B------:R-:W1:Y:S01]  /*0120*/  LDC.64 R4, c[0x0][0x218] ;  /* 0x00008600ff047b82 */ /* 0x000e620000000a00 */
[----:B------:R-:W-:-:S02]  /*0130*/  HADD2.F32 R12, -RZ, R6.H0_H0 ;  /* 0x20000006ff0c7230 */ /* 0x000fc40000004100 */
[----:B------:R-:W-:Y:S02]  /*0140*/  HADD2.F32 R13, -RZ, R6.H1_H1 ;  /* 0x30000006ff0d7230 */ /* 0x000fe40000004100 */
[--C-:B------:R-:W-:Y:S01]  /*0150*/  HADD2.F32 R14, -RZ, R7.reuse.H0_H0 ;  /* 0x20000007ff0e7230 */ /* 0x100fe20000004100 */
[----:B------:R-:W2:Y:S01]  /*0160*/  MUFU.TANH R9, R9 ;  /* 0x0000000900097308 */ /* 0x000ea20000002400 */
[----:B------:R-:W-:-:S07]  /*0170*/  HADD2.F32 R15, -RZ, R7.H1_H1 ;  /* 0x30000007ff0f7230 */ /* 0x000fce0000004100 */
[----:B------:R-:W-:Y:S08]  /*0180*/  MUFU.TANH R10, R10 ;  /* 0x0000000a000a7308 */ /* 0x000ff00000002400 */
[----:B------:R-:W3:Y:S01]  /*0190*/  MUFU.TANH R11, R11 ;  /* 0x0000000b000b7308 */ /* 0x000ee20000002400 */
[----:B-1----:R-:W-:-:S07]  /*01a0*/  IMAD.WIDE.U32 R4, R3, 0x2, R4 ;  /* 0x0000000203047825 */ /* 0x002fce00078e0004 */
[----:B------:R-:W-:Y:S01]  /*01b0*/  MUFU.TANH R12, R12 ;  /* 0x0000000c000c7308 */ /* 0x000fe20000002400 */
[----:B0-----:R-:W-:Y:S01]  /*01c0*/  IMAD.WIDE R2, R0, 0x10, R4 ;  /* 0x0000001000027825 */ /* 0x001fe200078e0204 */
[----:B--2---:R-:W-:-:S06]  /*01d0*/  F2FP.F16.F32.PACK_AB R4, R9, R8 ;  /* 0x000000080904723e */ /* 0x004fcc00000000ff */
[----:B------:R-:W0:Y:S01]  /*01e0*/  MUFU.TANH R13, R13 ;  /* 0x0000000d000d7308 */ /* 0x000e220000002400 */
[----:B---3--:R-:W-:-:S07]  /*01f0*/  F2FP.F16.F32.PACK_AB R5, R11, R10 ;  /* 0x0000000a0b05723e */ /* 0x008fce00000000ff */
[----:B------:R-:W-:Y:S08]  /*0200*/  MUFU.TANH R14, R14 ;  /* 0x0000000e000e7308 */ /* 0x000ff00000002400 */
[----:B------:R-:W1:Y:S01]  /*0210*/  MUFU.TANH R7, R15 ;  /* 0x0000000f00077308 */ /* 0x000e620000002400 */
[----:B0-----:R-:W-:Y:S02]  /*0220*/  F2FP.F16.F32.PACK_AB R6, R13, R12 ;  /* 0x0000000c0d06723e */ /* 0x001fe400000000ff */
[----:B-1----:R-:W-:-:S05]  /*0230*/  F2FP.F16.F32.PACK_AB R7, R7, R14 ;  /* 0x0000000e0707723e */ /* 0x002fca00000000ff */
[----:B------:R-:W-:Y:S01]  /*0240*/  STG.E.128 desc[UR4][R2.64], R4 ;  /* 0x0000000402007986 */ /* 0x000fe2000c101d04 */
[----:B------:R-:W-:Y:S05]  /*0250*/  EXIT ;  /* 0x000000000000794d */ /* 0x000fea0003800000 */
.L_x_1181:
        /* <DEDUP_REMOVED lines=116> */
.L_x_1184:
[----:B------:R-:W-:-:S13]  /*09a0*/  ISETP.GE.AND P0, PT, R24, R5, PT ;  /* 0x000000051800720c */ /* 0x000fda0003f06270 */
[----:B------:R-:W-:Y:S05]  /*09b0*/  @P0 BRA `(.L_x_1186) ;  /* 0x0000000000300947 */ /* 0x000fea0003800000 */
[----:B0-----:R-:W0:Y:S01]  /*09c0*/  LDC.64 R6, c[0x0][0x218] ;  /* 0x00008600ff067b82 */ /* 0x001e220000000a00 */
[----:B------:R-:W-:Y:S01]  /*09d0*/  IADD3 R13, R3, R24, RZ ;  /* 0x00000018030d7210 */ /* 0x000fe20007ffe0ff */
[----:B------:R-:W-:-:S04]  /*09e0*/  VIADD R24, R24, 0x80 ;  /* 0x0000008018187836 */ /* 0x000fc80000000000 */
[----:B0-----:R-:W-:-:S05]  /*09f0*/  IMAD.WIDE.U32 R6, R13, 0x2, R6 ;  /* 0x000000020d067825 */ /* 0x001fca00078e0006 */
[----:B------:R1:W-:Y:S02]  /*0a00*/  STG.E.U16 desc[UR4][R6.64], R8 ;  /* 0x0000000806007986 */ /* 0x0003e4000c101504 */
.L_x_1185:
[----:B------:R-:W-:-:S13]  /*0a10*/  ISETP.GE.AND P0, PT, R24, R5, PT ;  /* 0x000000051800720c */ /* 0x000fda0003f06270 */
[----:B------:R-:W-:Y:S05]  /*0a20*/  @P0 BRA `(.L_x_1187) ;  /* 0x0000000000340947 */ /* 0x000fea0003800000 */
[----:B01----:R-:W0:Y:S01]  /*0a30*/  LDC.64 R6, c[0x0][0x218] ;  /* 0x00008600ff067b82 */ /* 0x003e220000000a00 */
[----:B------:R-:W-:Y:S01]  /*0a40*/  IADD3 R13, R3, R24, RZ ;  /* 0x00000018030d7210 */ /* 0x000fe20007ffe0ff */
[----:B------:R-:W-:-:S04]  /*0a50*/  VIADD R24, R24, 0x80 ;  /* 0x0000008018187836 */ /* 0x000fc80000000000 */
[----:B0-----:R-:W-:-:S05]  /*0a60*/  IMAD.WIDE.U32 R6, R13, 0x2, R6 ;  /* 0x000000020d067825 */ /* 0x001fca00078e0006 */
[----:B------:R1:W-:Y:S02]  /*0a70*/  STG.E.U16 desc[UR4][R6.64], R9 ;  /* 0x0000000906007986 */ /* 0x0003e4000c101504 */
.L_x_1186:
        /* <DEDUP_REMOVED lines=8> */
.L_x_1187:
[----:B------:R-:W-:Y:S05]  /*0b00*/  BSYNC B1 ;  /* 0x0000000000017941 */ /* 0x000fea0003800000 */
.L_x_1183:
[----:B------:R-:W-:-:S13]  /*0b10*/  ISETP.GE.AND P0, PT, R24, R5, PT ;  /* 0x000000051800720c */ /* 0x000fda0003f06270 */
[----:B012---:R-:W0:Y:S01]  /*0b20*/  @!P0 LDC.64 R6, c[0x0][0x218] ;  /* 0x00008600ff068b82 */ /* 0x007e220000000a00 */
[----:B------:R-:W-:Y:S01]  /*0b30*/  @!P0 IADD3 R9, R3, R24, RZ ;  /* 0x0000001803098210 */ /* 0x000fe20007ffe0ff */
[----:B------:R-:W-:-:S04]  /*0b40*/  @!P0 VIADD R24, R24, 0x80 ;  /* 0x0000008018188836 */ /* 0x000fc80000000000 */
[----:B0-----:R-:W-:-:S05]  /*0b50*/  @!P0 IMAD.WIDE.U32 R6, R9, 0x2, R6 ;  /* 0x0000000209068825 */ /* 0x001fca00078e0006 */
[----:B------:R2:W-:Y:S02]  /*0b60*/  @!P0 STG.E.U16 desc[UR4][R6.64], R11 ;  /* 0x0000000b06008986 */ /* 0x0005e4000c101504 */
.L_x_1188:
[----:B------:R-:W-:Y:S05]  /*0b70*/  BSYNC B0 ;  /* 0x0000000000007941 */ /* 0x000fea0003800000 */
.L_x_1182:
        /* <DEDUP_REMOVED lines=8> */
.L_x_1189:
        /* <DEDUP_REMOVED lines=16> */
.L_x_7194:


//--------------------- .text._ZN2at6native18elementwise_kernelILi128ELi4EZNS0_15gpu_kernel_implIZZZNS0_16tanh_kernel_cudaERNS_18TensorIteratorBaseEENKUlvE0_clEvENKUlvE0_clEvEUlfE_EEvS4_RKT_EUliE_EEviT1_ --------------------------
	.section	.text._ZN2at6native18elementwise_kernelILi128ELi4EZNS0_15gpu_kernel_implIZZZNS0_16tanh_kernel_cudaERNS_18TensorIteratorBaseEENKUlvE0_clEvENKUlvE0_clEvEUlfE_EEvS4_RKT_EUliE_EEviT1_,"ax",@progbits
	.align	128
        .global         _ZN2at6native18elementwise_kernelILi128ELi4EZNS0_15gpu_kernel_implIZZZNS0_16tanh_kernel_cudaERNS_18TensorIteratorBaseEENKUlvE0_clEvENKUlvE0_clEvEUlfE_EEvS4_RKT_EUliE_EEviT1_
        .type           _ZN2at6native18elementwise_kernelILi128ELi4EZNS0_15gpu_kernel_implIZZZNS0_16tanh_kernel_cudaERNS_18TensorIteratorBaseEENKUlvE0_clEvENKUlvE0_clEvEUlfE_EEvS4_RKT_EUliE_EEviT1_,@function
        .size           _ZN2at6native18elementwise_kernelILi128ELi4EZNS0_15gpu_kernel_implIZZZNS0_16tanh_kernel_cudaERNS_18TensorIteratorBaseEENKUlvE0_clEvENKUlvE0_clEvEUlfE_EEvS4_RKT_EUliE_EEviT1_,(.L_x_7195 - _ZN2at6native18elementwise_kernelILi128ELi4EZNS0_15gpu_kernel_implIZZZNS0_16tanh_kernel_cudaERNS_18TensorIteratorBaseEENKUlvE0_clEvENKUlvE0_clEvEUlfE_EEvS4_RKT_EUliE_EEviT1_)
        .other          _ZN2at6native18elementwise_kernelILi128ELi4EZNS0_15gpu_kernel_implIZZZNS0_16tanh_kernel_cudaERNS_18TensorIteratorBaseEENKUlvE0_clEvENKUlvE0_clEvEUlfE_EEvS4_RKT_EUliE_EEviT1_,@"STO_CUDA_ENTRY STV_DEFAULT"
_ZN2at6native18elementwise_kernelILi128ELi4EZNS0_15gpu_kernel_implIZZZNS0_16tanh_kernel_cudaERNS_18TensorIteratorBaseEENKUlvE0_clEvENKUlvE0_clEvEUlfE_EEvS4_RKT_EUliE_EEviT1_:
.text._ZN2at6native18elementwise_kernelILi128ELi4EZNS0_15gpu_kernel_implIZZZNS0_16tanh_kernel_cudaERNS_18TensorIteratorBaseEENKUlvE0_clEvENKUlvE0_clEvEUlfE_EEvS4_RKT_EUliE_EEviT1_:
        /* <DEDUP_REMOVED lines=313> */
.L_x_1192:
[----:B------:R-:W0:Y:S01]  /*1390*/  LDC.U8 R5, c[0x0][0x422] ;  /* 0x00010880ff057b82 */ /* 0x000e220000000000 */
[----:B------:R-:W-:Y:S01]  /*13a0*/  ULDC.64 UR4, c[0x0][0x410] ;  /* 0x0001040000047ab9 */ /* 0x000fe20000000a00 */
[----:B------:R-:W-:Y:S01]  /*13b0*/  ULDC.64 UR6, c[0x0][0x418] ;  /* 0x0001060000067ab9 */ /* 0x000fe20000000a00 */
[----:B------:R-:W-:Y:S01]  /*13c0*/  IADD3 R16, P1, R16, UR4, RZ ;  /* 0x0000000410107c10 */ /* 0x000fe2000ff3e0ff */
[----:B------:R-:W-:Y:S01]  /*13d0*/  BSSY B6, `(.L_x_1193) ;  /* 0x00000e0000067945 */ /* 0x000fe20003800000 */
        /* <DEDUP_REMOVED lines=15> */
[----:B--2---:R-:W0:Y:S01]  /*14d0*/  I2F.S16 R0, R0 ;  /* 0x0000000000007306 */ /* 0x004e220000101400 */
[----:B------:R-:W-:Y:S05]  /*14e0*/  BRA `(.L_x_1199) ;  /* 0x0000000c00387947 */ /* 0x000fea0003800000 */
.L_x_1197:
[----:B------:R-:W2:Y:S02]  /*14f0*/  LDG.E.U8 R0, desc[UR36][R2.64] ;  /* 0x0000002402007981 */ /* 0x000ea4000c1e1100 */
[----:B--2---:R-:W-:Y:S01]  /*1500*/  I2FP.F32.U32 R0, R0 ;  /* 0x0000000000007245 */ /* 0x004fe20000201000 */
[----:B------:R-:W-:Y:S06]  /*1510*/  BRA `(.L_x_1199) ;  /* 0x0000000c002c7947 */ /* 0x000fec0003800000 */
.L_x_1196:
[----:B------:R-:W-:-:S13]  /*1520*/  ISETP.NE.AND P0, PT, R4, 0x2, PT ;  /* 0x000000020400780c */ /* 0x000fda0003f05270 */
[----:B------:R-:W-:Y:S05]  /*1530*/  @!P0 BRA `(.L_x_1200) ;  /* 0x0000000000288947 */ /* 0x000fea0003800000 */
[----:B------:R-:W-:-:S13]  /*1540*/  ISETP.NE.AND P0, PT, R4, 0x3, PT ;  /* 0x000000030400780c */ /* 0x000fda0003f05270 */
[----:B------:R-:W-:Y:S05]  /*1550*/  @!P0 BRA `(.L_x_1201) ;  /* 0x0000000000148947 */ /* 0x000fea0003800000 */
[----:B------:R-:W-:-:S13]  /*1560*/  ISETP.NE.AND P0, PT, R4, 0x4, PT ;  /* 0x000000040400780c */ /* 0x000fda0003f05270 */
[----:B------:R-:W-:Y:S05]  /*1570*/  @P0 BRA `(.L_x_1198) ;  /* 0x0000000800b80947 */ /* 0x000fea0003800000 */
[----:B------:R-:W2:Y:S02]  /*1580*/  LDG.E.64 R2, desc[UR36][R2.64] ;  /* 0x0000002402027981 */ /* 0x000ea4000c1e1b00 */
[----:B--2---:R4:W0:Y:S01]  /*1590*/  I2F.S64 R0, R2 ;  /* 0x0000000200007312 */ /* 0x0048220000301400 */
[----:B------:R-:W-:Y:S05]  /*15a0*/  BRA `(.L_x_1199) ;  /* 0x0000000c00087947 */ /* 0x000fea0003800000 */
.L_x_1201:
[----:B------:R-:W2:Y:S02]  /*15b0*/  LDG.E R0, desc[UR36][R2.64] ;  /* 0x0000002402007981 */ /* 0x000ea4000c1e1900 */
[----:B--2---:R-:W-:Y:S01]  /*15c0*/  I2FP.F32.S32 R0, R0 ;  /* 0x0000000000007245 */ /* 0x004fe20000201400 */
[----:B------:R-:W-:Y:S06]  /*15d0*/  BRA `(.L_x_1199) ;  /* 0x0000000800fc7947 */ /* 0x000fec0003800000 */
.L_x_1200:
[----:B------:R-:W2:Y:S02]  /*15e0*/  LDG.E.U16 R0, desc[UR36][R2.64] ;  /* 0x0000002402007981 */ /* 0x000ea4000c1e1500 */
[----:B--2---:R-:W0:Y:S01]  /*15f0*/  I2F.S16 R0, R0 ;  /* 0x0000000000007306 */ /* 0x004e220000101400 */
[----:B------:R-:W-:Y:S05]  /*1600*/  BRA `(.L_x_1199) ;  /* 0x0000000800f07947 */ /* 0x000fea0003800000 */
.L_x_1195:
[----:B------:R-:W-:-:S13]  /*1610*/  ISETP.GT.AND P0, PT, R4, 0x6, PT ;  /* 0x000000060400780c */ /* 0x000fda0003f04270 */
[----:B------:R-:W-:Y:S05]  /*1620*/  @P0 BRA `(.L_x_1202) ;  /* 0x0000000000240947 */ /* 0x000fea0003800000 */
[----:B------:R-:W-:-:S13]  /*1630*/  ISETP.NE.AND P0, PT, R4, 0x5, PT ;  /* 0x000000050400780c */ /* 0x000fda0003f05270 */
[----:B------:R-:W-:Y:S05]  /*1640*/  @!P0 BRA `(.L_x_1203) ;  /* 0x0000000000108947 */ /* 0x000fea0003800000 */
[----:B------:R-:W-:-:S13]  /*1650*/  ISETP.NE.AND P0, PT, R4, 0x6, PT ;  /* 0x000000060400780c */ /* 0x000fda0003f05270 */
[----:B------:R-:W-:Y:S05]  /*1660*/  @P0 BRA `(.L_x_1198) ;  /* 0x00000008007c0947 */ /* 0x000fea0003800000 */
[----:B------:R2:W5:Y:S01]  /*1670*/  LDG.E R0, desc[UR36][R2.64] ;  /* 0x0000002402007981 */ /* 0x000562000c1e1900 */
[----:B------:R-:W-:Y:S05]  /*1680*/  BRA `(.L_x_1199) ;  /* 0x0000000800d07947 */ /* 0x000fea0003800000 */
.L_x_1203:
[----:B------:R-:W2:Y:S02]  /*1690*/  LDG.E.U16 R0, desc[UR36][R2.64] ;  /* 0x0000002402007981 */ /* 0x000ea4000c1e1500 */
[----:B--2---:R-:W-:Y:S01]  /*16a0*/  HADD2.F32 R0, -RZ, R0.H0_H0 ;  /* 0x20000000ff007230 */ /* 0x004fe20000004100 */
[----:B------:R-:W-:Y:S06]  /*16b0*/  BRA `(.L_x_1199) ;  /* 0x0000000800c47947 */ /* 0x000fec0003800000 */
.L_x_1202:
[----:B------:R-:W-:-:S13]  /*16c0*/  ISETP.NE.AND P0, PT, R4, 0x7, PT ;  /* 0x000000070400780c */ /* 0x000fda0003f05270 */
[----:B------:R-:W-:Y:S05]  /*16d0*/  @!P0 BRA `(.L_x_1204) ;  /* 0x0000000000248947 */ /* 0x000fea0003800000 */
[----:B------:R-:W-:-:S13]  /*16e0*/  ISETP.NE.AND P0, PT, R4, 0x8, PT ;  /* 0x000000080400780c */ /* 0x000fda0003f05270 */
[----:B------:R-:W-:Y:S05]  /*16f0*/  @!P0 BRA `(.L_x_1205) ;  /* 0x0000000000108947 */ /* 0x000fea0003800000 */
[----:B------:R-:W-:-:S13]  /*1700*/  ISETP.NE.AND P0, PT, R4, 0x9, PT ;  /* 0x000000090400780c */ /* 0x000fda0003f05270 */
[----:B------:R-:W-:Y:S05]  /*1710*/  @P0 BRA `(.L_x_1198) ;  /* 0x0000000800500947 */ /* 0x000fea0003800000 */
[----:B------:R3:W5:Y:S01]  /*1720*/  LDG.E R0, desc[UR36][R2.64] ;  /* 0x0000002402007981 */ /* 0x000762000c1e1900 */
[----:B------:R-:W-:Y:S05]  /*1730*/  BRA `(.L_x_1199) ;  /* 0x0000000800a47947 */ /* 0x000fea0003800000 */
.L_x_1205:
[----:B------:R-:W2:Y:S02]  /*1740*/  LDG.E.U16 R0, desc[UR36][R2.64] ;  /* 0x0000002402007981 */ /* 0x000ea4000c1e1500 */
[----:B--2---:R-:W-:Y:S01]  /*1750*/  HADD2.F32 R0, -RZ, R0.H0_H0 ;  /* 0x20000000ff007230 */ /* 0x004fe20000004100 */
[----:B------:R-:W-:Y:S06]  /*1760*/  BRA `(.L_x_1199) ;  /* 0x0000000800987947 */ /* 0x000fec0003800000 */
.L_x_1204:
[----:B------:R-:W2:Y:S01]  /*1770*/  LDG.E.64 R2, desc[UR36][R2.64] ;  /* 0x0000002402027981 */ /* 0x000ea2000c1e1b00 */
[----:B------:R-:W-:Y:S01]  /*1780*/  UMOV UR4, 0xf0000000 ;  /* 0xf000000000047882 */ /* 0x000fe20000000000 */
[----:B------:R-:W-:Y:S01]  /*1790*/  UMOV UR5, 0x380fffff ;  /* 0x380fffff00057882 */ /* 0x000fe20000000000 */
[----:B--2---:R-:W0:Y:S01]  /*17a0*/  F2F.F32.F64 R0, R2 ;  /* 0x0000000200007310 */ /* 0x004e220000301000 */
[----:B------:R-:W-:-:S14]  /*17b0*/  DSETP.GEU.AND P0, PT, |R2|, UR4, PT ;  /* 0x0000000402007e2a */ /* 0x000fdc000bf0e200 */
[----:B0-----:R-:W-:Y:S01]  /*17c0*/  @!P0 FMUL R0, R0, 1.175494350822287508e-38 ;  /* 0x0080000000008820 */ /* 0x001fe20000400000 */
[----:B------:R-:W-:Y:S06]  /*17d0*/  BRA `(.L_x_1199) ;  /* 0x00000008007c7947 */ /* 0x000fec0003800000 */
.L_x_1194:
        /* <DEDUP_REMOVED lines=10> */
[----:B------:R-:W-:Y:S01]  /*1880*/  FSEL R0, RZ, 1, !P0 ;  /* 0x3f800000ff007808 */ /* 0x000fe20004000000 */
[----:B------:R-:W-:Y:S08]  /*1890*/  BRA `(.L_x_1199) ;  /* 0x00000008004c7947 */ /* 0x000ff00003800000 */
.L_x_1208:
[----:B------:R-:W2:Y:S01]  /*18a0*/  LDG.E.64 R2, desc[UR36][R2.64] ;  /* 0x0000002402027981 */ /* 0x000ea2000c1e1b00 */
[----:B------:R-:W-:Y:S01]  /*18b0*/  UMOV UR4, 0xf0000000 ;  /* 0xf000000000047882 */ /* 0x000fe20000000000 */
[----:B------:R-:W-:Y:S01]  /*18c0*/  UMOV UR5, 0x380fffff ;  /* 0x380fffff00057882 */ /* 0x000fe20000000000 */
[----:B--2---:R-:W0:Y:S01]  /*18d0*/  F2F.F32.F64 R0, R2 ;  /* 0x0000000200007310 */ /* 0x004e220000301000 */
[----:B------:R-:W-:-:S14]  /*18e0*/  DSETP.GEU.AND P0, PT, |R2|, UR4, PT ;  /* 0x0000000402007e2a */ /* 0x000fdc000bf0e200 */
[----:B0-----:R-:W-:Y:S01]  /*18f0*/  @!P0 FMUL R0, R0, 1.175494350822287508e-38 ;  /* 0x0080000000008820 */ /* 0x001fe20000400000 */
[----:B------:R-:W-:Y:S06]  /*1900*/  BRA `(.L_x_1199) ;  /* 0x0000000800307947 */ /* 0x000fec0003800000 */
.L_x_1207:
        /* <DEDUP_REMOVED lines=24> */
[----:B------:R-:W-:Y:S01]  /*1a90*/  LOP3.LUT R0, R5, 0x80000000, R0, 0xf8, !PT ;  /* 0x8000000005007812 */ /* 0x000fe200078ef800 */
[----:B------:R-:W-:Y:S06]  /*1aa0*/  BRA `(.L_x_1199) ;  /* 0x0000000400c87947 */ /* 0x000fec0003800000 */
.L_x_1210:
        /* <DEDUP_REMOVED lines=11> */
[----:B------:R-:W-:Y:S01]  /*1b60*/  LOP3.LUT R0, R4, 0x80000000, R5, 0xf8, !PT ;  /* 0x8000000004007812 */ /* 0x000fe200078ef805 */
[----:B------:R-:W-:Y:S06]  /*1b70*/  BRA `(.L_x_1199) ;  /* 0x0000000400947947 */ /* 0x000fec0003800000 */
.L_x_1209:
[----:B------:R-:W2:Y:S02]  /*1b80*/  LDG.E.U16 R0, desc[UR36][R2.64] ;  /* 0x0000002402007981 */ /* 0x000ea4000c1e1500 */
[----:B--2---:R-:W-:Y:S01]  /*1b90*/  IMAD.U32 R0, R0, 0x10000, RZ ;  /* 0x0001000000007824 */ /* 0x004fe200078e00ff */
[----:B------:R-:W-:Y:S06]  /*1ba0*/  BRA `(.L_x_1199) ;  /* 0x0000000400887947 */ /* 0x000fec0003800000 */
.L_x_1206:
        /* <DEDUP_REMOVED lines=9> */
[----:B--2---:R-:W-:Y:S01]  /*1c40*/  I2FP.F32.U32 R0, R0 ;  /* 0x0000000000007245 */ /* 0x004fe20000201000 */
[----:B------:R-:W-:Y:S06]  /*1c50*/  BRA `(.L_x_1199) ;  /* 0x00000004005c7947 */ /* 0x000fec0003800000 */
.L_x_1213:
[----:B------:R-:W2:Y:S01]  /*1c60*/  LDG.E.U8 R2, desc[UR36][R2.64] ;  /* 0x0000002402027981 */ /* 0x000ea2000c1e1100 */
        /* <DEDUP_REMOVED lines=19> */
.L_x_1215:
[----:B------:R-:W-:Y:S05]  /*1da0*/  BSYNC B0 ;  /* 0x0000000000007941 */ /* 0x000fea0003800000 */
.L_x_1214:
[----:B------:R-:W-:Y:S01]  /*1db0*/  LEA R3, R0, 0x3b800000, 0x17 ;  /* 0x3b80000000037811 */ /* 0x000fe200078eb8ff */
[----:B------:R-:W-:-:S05]  /*1dc0*/  IMAD.SHL.U32 R0, R2, 0x100000, RZ ;  /* 0x0010000002007824 */ /* 0x000fca00078e00ff */
[----:B------:R-:W-:Y:S01]  /*1dd0*/  LOP3.LUT R0, R3, R0, R4, 0xfe, !PT ;  /* 0x0000000003007212 */ /* 0x000fe200078efe04 */
[----:B------:R-:W-:Y:S06]  /*1de0*/  BRA `(.L_x_1199) ;  /* 0x0000000000f87947 */ /* 0x000fec0003800000 */
.L_x_1212:
        /* <DEDUP_REMOVED lines=20> */
.L_x_1217:
[----:B------:R-:W-:Y:S05]  /*1f30*/  BSYNC B0 ;  /* 0x0000000000007941 */ /* 0x000fea0003800000 */
.L_x_1216:
[----:B------:R-:W-:Y:S01]  /*1f40*/  LEA R3, R0, 0x37800000, 0x17 ;  /* 0x3780000000037811 */ /* 0x000fe200078eb8ff */
[----:B------:R-:W-:-:S05]  /*1f50*/  IMAD.SHL.U32 R0, R2, 0x200000, RZ ;  /* 0x0020000002007824 */ /* 0x000fca00078e00ff */
[----:B------:R-:W-:Y:S01]  /*1f60*/  LOP3.LUT R0, R3, R0, R4, 0xfe, !PT ;  /* 0x0000000003007212 */ /* 0x000fe200078efe04 */
[----:B------:R-:W-:Y:S06]  /*1f70*/  BRA `(.L_x_1199) ;  /* 0x0000000000947947 */ /* 0x000fec0003800000 */
.L_x_1211:
[----:B------:R-:W-:-:S13]  /*1f80*/  ISETP.NE.AND P0, PT, R4, 0x1c, PT ;  /* 0x0000001c0400780c */ /* 0x000fda0003f05270 */
[----:B------:R-:W-:Y:S05]  /*1f90*/  @!P0 BRA `(.L_x_1218) ;  /* 0x0000000000848947 */ /* 0x000fea0003800000 */
[----:B------:R-:W-:-:S13]  /*1fa0*/  ISETP.NE.AND P0, PT, R4, 0x1d, PT ;  /* 0x0000001d0400780c */ /* 0x000fda0003f05270 */
[----:B------:R-:W-:Y:S05]  /*1fb0*/  @!P0 BRA `(.L_x_1219) ;  /* 0x0000000000708947 */ /* 0x000fea0003800000 */
[----:B------:R-:W-:-:S13]  /*1fc0*/  ISETP.NE.AND P0, PT, R4, 0x2c, PT ;  /* 0x0000002c0400780c */ /* 0x000fda0003f05270 */
[----:B------:R-:W-:Y:S05]  /*1fd0*/  @P0 BRA `(.L_x_1198) ;  /* 0x0000000000200947 */ /* 0x000fea0003800000 */
[----:B------:R-:W2:Y:S01]  /*1fe0*/  LDG.E.U8 R2, desc[UR36][R2.64] ;  /* 0x0000002402027981 */ /* 0x000ea2000c1e1100 */
[----:B------:R-:W-:Y:S01]  /*1ff0*/  IMAD.MOV.U32 R0, RZ, RZ, 0x400000 ;  /* 0x00400000ff007424 */ /* 0x000fe200078e00ff */
[----:B--2---:R-:W-:-:S13]  /*2000*/  ISETP.NE.AND P0, PT, R2, RZ, PT ;  /* 0x000000ff0200720c */ /* 0x004fda0003f05270 */
[----:B------:R-:W-:Y:S05]  /*2010*/  @!P0 BRA `(.L_x_1199) ;  /* 0x00000000006c8947 */ /* 0x000fea0003800000 */
[----:B------:R-:W-:-:S13]  /*2020*/  ISETP.NE.AND P0, PT, R2, 0xff, PT ;  /* 0x000000ff0200780c */ /* 0x000fda0003f05270 */
[----:B------:R-:W-:Y:S02]  /*2030*/  @!P0 IMAD.MOV.U32 R0, RZ, RZ, 0x7f800001 ;  /* 0x7f800001ff008424 */ /* 0x000fe400078e00ff */
[----:B------:R-:W-:Y:S01]  /*2040*/  @P0 IMAD.SHL.U32 R0, R2, 0x800000, RZ ;  /* 0x0080000002000824 */ /* 0x000fe200078e00ff */
[----:B------:R-:W-:Y:S06]  /*2050*/  BRA `(.L_x_1199) ;  /* 0x00000000005c7947 */ /* 0x000fec0003800000 */
.L_x_1198:
        /* <DEDUP_REMOVED lines=16> */
.L_x_1220:
[----:B------:R-:W-:Y:S01]  /*2160*/  IMAD.MOV.U32 R0, RZ, RZ, RZ ;  /* 0x000000ffff007224 */ /* 0x000fe200078e00ff */
[----:B------:R-:W-:Y:S06]  /*2170*/  BRA `(.L_x_1199) ;  /* 0x0000000000147947 */ /* 0x000fec0003800000 */
.L_x_1219:
[----:B------:R-:W2:Y:S02]  /*2180*/  LDG.E.64 R2, desc[UR36][R2.64] ;  /* 0x0000002402027981 */ /* 0x000ea4000c1e1b00 */
[----:B--2---:R0:W1:Y:S01]  /*2190*/  I2F.U64 R0, R2 ;  /* 0x0000000200007312 */ /* 0x0040620000301000 */
[----:B------:R-:W-:Y:S05]  /*21a0*/  BRA `(.L_x_1199) ;  /* 0x0000000000087947 */ /* 0x000fea0003800000 */
.L_x_1218:
[----:B------:R-:W2:Y:S02]  /*21b0*/  LDG.E R0, desc[UR36][R2.64] ;  /* 0x0000002402007981 */ /* 0x000ea4000c1e1900 */
[----:B--2---:R-:W-:-:S07]  /*21c0*/  I2FP.F32.U32 R0, R0 ;  /* 0x0000000000007245 */ /* 0x004fce0000201000 */
.L_x_1199:
[----:B------:R-:W-:Y:S05]  /*21d0*/  BSYNC B6 ;  /* 0x0000000000067941 */ /* 0x000fea0003800000 */
.L_x_1193:
[----:B------:R-:W0:Y:S02]  /*21e0*/  LDC.U8 R4, c[0x0][0x421] ;  /* 0x00010840ff047b82 */ /* 0x000e240000000000 */
[----:B012345:R0:W1:Y:S01]  /*21f0*/  MUFU.TANH R2, R0 ;  /* 0x0000000000027308 */ /* 0x03f0620000002400 */
[----:B------:R-:W-:-:S04]  /*2200*/  PRMT R3, R4, 0x9910, RZ ;  /* 0x0000991004037816 */ /* 0x000fc800000000ff */
[----:B------:R-:W-:-:S13]  /*2210*/  ISETP.GT.AND P0, PT, R3, 0x9, PT ;  /* 0x000000090300780c */ /* 0x000fda0003f04270 */
[----:B01----:R-:W-:Y:S05]  /*2220*/  @P0 BRA `(.L_x_1221) ;  /* 0x0000000000e80947 */ /* 0x003fea0003800000 */
        /* <DEDUP_REMOVED lines=8> */
[----:B------:R-:W0:Y:S02]  /*22b0*/  F2I.FTZ.TRUNC.NTZ R3, R2 ;  /* 0x0000000200037305 */ /* 0x000e24000021f100 */
[----:B0-----:R0:W-:Y:S01]  /*22c0*/  STG.E.U8 desc[UR36][R16.64], R3 ;  /* 0x0000000310007986 */ /* 0x0011e2000c101124 */
[----:B------:R-:W-:Y:S05]  /*22d0*/  BRA `(.L_x_1226) ;  /* 0x0000000c00507947 */ /* 0x000fea0003800000 */
.L_x_1224:
[----:B------:R-:W0:Y:S02]  /*22e0*/  F2I.S64.TRUNC R2, R2 ;  /* 0x0000000200027311 */ /* 0x000e24000020d900 */
[----:B0-----:R-:W-:-:S05]  /*22f0*/  IMAD.MOV.U32 R5, RZ, RZ, R2 ;  /* 0x000000ffff057224 */ /* 0x001fca00078e0002 */
[----:B------:R0:W-:Y:S01]  /*2300*/  STG.E.U8 desc[UR36][R16.64], R5 ;  /* 0x0000000510007986 */ /* 0x0001e2000c101124 */
[----:B------:R-:W-:Y:S05]  /*2310*/  BRA `(.L_x_1226) ;  /* 0x0000000c00407947 */ /* 0x000fea0003800000 */
.L_x_1223:
[----:B------:R-:W-:-:S13]  /*2320*/  ISETP.NE.AND P0, PT, R3, 0x2, PT ;  /* 0x000000020300780c */ /* 0x000fda0003f05270 */
[----:B------:R-:W-:Y:S05]  /*2330*/  @!P0 BRA `(.L_x_1227) ;  /* 0x0000000000288947 */ /* 0x000fea0003800000 */
[----:B------:R-:W-:-:S13]  /*2340*/  ISETP.NE.AND P0, PT, R3, 0x3, PT ;  /* 0x000000030300780c */ /* 0x000fda0003f05270 */
[----:B------:R-:W-:Y:S05]  /*2350*/  @!P0 BRA `(.L_x_1228) ;  /* 0x0000000000148947 */ /* 0x000fea0003800000 */
[----:B------:R-:W-:-:S13]  /*2360*/  ISETP.NE.AND P0, PT, R3, 0x4, PT ;  /* 0x000000040300780c */ /* 0x000fda0003f05270 */
[----:B------:R-:W-:Y:S05]  /*2370*/  @P0 BRA `(.L_x_1225) ;  /* 0x0000000800d00947 */ /* 0x000fea0003800000 */
[----:B------:R-:W0:Y:S02]  /*2380*/  F2I.S64.TRUNC R2, R2 ;  /* 0x0000000200027311 */ /* 0x000e24000020d900 */
[----:B0-----:R0:W-:Y:S01]  /*2390*/  STG.E.64 desc[UR36][R16.64], R2 ;  /* 0x0000000210007986 */ /* 0x0011e2000c101b24 */
[----:B------:R-:W-:Y:S05]  /*23a0*/  BRA `(.L_x_1226) ;  /* 0x0000000c001c7947 */ /* 0x000fea0003800000 */
.L_x_1228:
[----:B------:R-:W0:Y:S02]  /*23b0*/  F2I.FTZ.TRUNC.NTZ R3, R2 ;  /* 0x0000000200037305 */ /* 0x000e24000021f100 */
[----:B0-----:R0:W-:Y:S01]  /*23c0*/  STG.E desc[UR36][R16.64], R3 ;  /* 0x0000000310007986 */ /* 0x0011e2000c101924 */
[----:B------:R-:W-:Y:S05]  /*23d0*/  BRA `(.L_x_1226) ;  /* 0x0000000c00107947 */ /* 0x000fea0003800000 */
.L_x_1227:
[----:B------:R-:W0:Y:S02]  /*23e0*/  F2I.FTZ.TRUNC.NTZ R3, R2 ;  /* 0x0000000200037305 */ /* 0x000e24000021f100 */
[----:B0-----:R0:W-:Y:S01]  /*23f0*/  STG.E.U16 desc[UR36][R16.64], R3 ;  /* 0x0000000310007986 */ /* 0x0011e2000c101524 */
[----:B------:R-:W-:Y:S05]  /*2400*/  BRA `(.L_x_1226) ;  /* 0x0000000c00047947 */ /* 0x000fea0003800000 */
.L_x_1222:
[----:B------:R-:W-:-:S13]  /*2410*/  ISETP.GT.AND P0, PT, R3, 0x6, PT ;  /* 0x000000060300780c */ /* 0x000fda0003f04270 */
[----:B------:R-:W-:Y:S05]  /*2420*/  @P0 BRA `(.L_x_1229) ;  /* 0x0000000000240947 */ /* 0x000fea0003800000 */
[----:B------:R-:W-:-:S13]  /*2430*/  ISETP.NE.AND P0, PT, R3, 0x5, PT ;  /* 0x000000050300780c */ /* 0x000fda0003f05270 */
[----:B------:R-:W-:Y:S05]  /*2440*/  @!P0 BRA `(.L_x_1230) ;  /* 0x0000000000108947 */ /* 0x000fea0003800000 */
[----:B------:R-:W-:-:S13]  /*2450*/  ISETP.NE.AND P0, PT, R3, 0x6, PT ;  /* 0x000000060300780c */ /* 0x000fda0003f05270 */
[----:B------:R-:W-:Y:S05]  /*2460*/  @P0 BRA `(.L_x_1225) ;  /* 0x0000000800940947 */ /* 0x000fea0003800000 */
[----:B------:R0:W-:Y:S01]  /*2470*/  STG.E desc[UR36][R16.64], R2 ;  /* 0x0000000210007986 */ /* 0x0001e2000c101924 */
[----:B------:R-:W-:Y:S05]  /*2480*/  BRA `(.L_x_1226) ;  /* 0x0000000800e47947 */ /* 0x000fea0003800000 */
.L_x_1230:
[----:B------:R-:W-:-:S05]  /*2490*/  F2FP.F16.F32.PACK_AB R2, RZ, R2 ;  /* 0x00000002ff02723e */ /* 0x000fca00000000ff */
[----:B------:R0:W-:Y:S01]  /*24a0*/  STG.E.U16 desc[UR36][R16.64], R2 ;  /* 0x0000000210007986 */ /* 0x0001e2000c101524 */
[----:B------:R-:W-:Y:S05]  /*24b0*/  BRA `(.L_x_1226) ;  /* 0x0000000800d87947 */ /* 0x000fea0003800000 */
.L_x_1229:
[----:B------:R-:W-:-:S13]  /*24c0*/  ISETP.NE.AND P0, PT, R3, 0x7, PT ;  /* 0x000000070300780c */ /* 0x000fda0003f05270 */
[----:B------:R-:W-:Y:S05]  /*24d0*/  @!P0 BRA `(.L_x_1231) ;  /* 0x00000000002c8947 */ /* 0x000fea0003800000 */
[----:B------:R-:W-:-:S13]  /*24e0*/  ISETP.NE.AND P0, PT, R3, 0x8, PT ;  /* 0x000000080300780c */ /* 0x000fda0003f05270 */
[----:B------:R-:W-:Y:S05]  /*24f0*/  @!P0 BRA `(.L_x_1232) ;  /* 0x0000000000148947 */ /* 0x000fea0003800000 */
[----:B------:R-:W-:-:S13]  /*2500*/  ISETP.NE.AND P0, PT, R3, 0x9, PT ;  /* 0x000000090300780c */ /* 0x000fda0003f05270 */
[----:B------:R-:W-:Y:S05]  /*2510*/  @P0 BRA `(.L_x_1225) ;  /* 0x0000000800680947 */ /* 0x000fea0003800000 */
[----:B------:R-:W-:-:S05]  /*2520*/  IMAD.MOV.U32 R3, RZ, RZ, RZ ;  /* 0x000000ffff037224 */ /* 0x000fca00078e00ff */
[----:B------:R0:W-:Y:S01]  /*2530*/  STG.E.64 desc[UR36][R16.64], R2 ;  /* 0x0000000210007986 */ /* 0x0001e2000c101b24 */
[----:B------:R-:W-:Y:S05]  /*2540*/  BRA `(.L_x_1226) ;  /* 0x0000000800b47947 */ /* 0x000fea0003800000 */
.L_x_1232:
[----:B------:R-:W-:-:S04]  /*2550*/  F2FP.F16.F32.PACK_AB R3, RZ, R2 ;  /* 0x00000002ff03723e */ /* 0x000fc800000000ff */
[----:B------:R-:W-:-:S05]  /*2560*/  PRMT R3, R3, 0x5410, RZ ;  /* 0x0000541003037816 */ /* 0x000fca00000000ff */
[----:B------:R0:W-:Y:S01]  /*2570*/  STG.E desc[UR36][R16.64], R3 ;  /* 0x0000000310007986 */ /* 0x0001e2000c101924 */
[----:B------:R-:W-:Y:S05]  /*2580*/  BRA `(.L_x_1226) ;  /* 0x0000000800a47947 */ /* 0x000fea0003800000 */
.L_x_1231:
[----:B------:R-:W-:-:S06]  /*2590*/  FMUL.FTZ R2, R2, 1 ;  /* 0x3f80000002027820 */ /* 0x000fcc0000410000 */
[----:B------:R-:W0:Y:S02]  /*25a0*/  F2F.F64.F32 R2, R2 ;  /* 0x0000000200027310 */ /* 0x000e240000201800 */
[----:B0-----:R0:W-:Y:S01]  /*25b0*/  STG.E.64 desc[UR36][R16.64], R2 ;  /* 0x0000000210007986 */ /* 0x0011e2000c101b24 */
[----:B------:R-:W-:Y:S05]  /*25c0*/  BRA `(.L_x_1226) ;  /* 0x0000000800947947 */ /* 0x000fea0003800000 */
.L_x_1221:
        /* <DEDUP_REMOVED lines=8> */
[----:B------:R-:W-:-:S04]  /*2650*/  FSETP.NEU.FTZ.AND P0, PT, R2, RZ, PT ;  /* 0x000000ff0200720b */ /* 0x000fc80003f1d000 */
[----:B------:R-:W-:-:S05]  /*2660*/  SEL R3, RZ, 0x1, !P0 ;  /* 0x00000001ff037807 */ /* 0x000fca0004000000 */
[----:B------:R0:W-:Y:S01]  /*2670*/  STG.E.U8 desc[UR36][R16.64], R3 ;  /* 0x0000000310007986 */ /* 0x0001e2000c101124 */
[----:B------:R-:W-:Y:S05]  /*2680*/  BRA `(.L_x_1226) ;  /* 0x0000000800647947 */ /* 0x000fea0003800000 */
.L_x_1235:
[----:B------:R-:W-:Y:S01]  /*2690*/  FMUL.FTZ R4, R2, 1 ;  /* 0x3f80000002047820 */ /* 0x000fe20000410000 */
[----:B------:R-:W-:-:S05]  /*26a0*/  CS2R R6, SRZ ;  /* 0x0000000000067805 */ /* 0x000fca000001ff00 */
[----:B------:R-:W0:Y:S02]  /*26b0*/  F2F.F64.F32 R4, R4 ;  /* 0x0000000400047310 */ /* 0x000e240000201800 */
[----:B0-----:R0:W-:Y:S01]  /*26c0*/  STG.E.128 desc[UR36][R16.64], R4 ;  /* 0x0000000410007986 */ /* 0x0011e2000c101d24 */
[----:B------:R-:W-:Y:S05]  /*26d0*/  BRA `(.L_x_1226) ;  /* 0x0000000800507947 */ /* 0x000fea0003800000 */
.L_x_1234:
[----:B------:R-:W-:-:S13]  /*26e0*/  ISETP.NE.AND P0, PT, R3, 0xf, PT ;  /* 0x0000000f0300780c */ /* 0x000fda0003f05270 */
[----:B------:R-:W-:Y:S05]  /*26f0*/  @!P0 BRA `(.L_x_1236) ;  /* 0x0000000000ac8947 */ /* 0x000fea0003800000 */
[----:B------:R-:W-:-:S13]  /*2700*/  ISETP.NE.AND P0, PT, R3, 0x17, PT ;  /* 0x000000170300780c */ /* 0x000fda0003f05270 */
[----:B------:R-:W-:Y:S05]  /*2710*/  @!P0 BRA `(.L_x_1237) ;  /* 0x0000000000508947 */ /* 0x000fea0003800000 */
[----:B------:R-:W-:-:S13]  /*2720*/  ISETP.NE.AND P0, PT, R3, 0x18, PT ;  /* 0x000000180300780c */ /* 0x000fda0003f05270 */
[----:B------:R-:W-:Y:S05]  /*2730*/  @P0 BRA `(.L_x_1225) ;  /* 0x0000000400e00947 */ /* 0x000fea0003800000 */
[C---:B------:R-:W-:Y:S01]  /*2740*/  LOP3.LUT R4, R2.reuse, 0x7fffffff, RZ, 0xc0, !PT ;  /* 0x7fffffff02047812 */ /* 0x040fe200078ec0ff */
[----:B------:R-:W-:Y:S01]  /*2750*/  BSSY B0, `(.L_x_1238) ;  /* 0x000000d000007945 */ /* 0x000fe20003800000 */
[----:B------:R-:W-:Y:S02]  /*2760*/  LOP3.LUT R0, R2, 0x80000000, RZ, 0xc0, !PT ;  /* 0x8000000002007812 */ /* 0x000fe400078ec0ff */
[----:B------:R-:W-:Y:S02]  /*2770*/  ISETP.GT.U32.AND P0, PT, R4, 0x43efffff, PT ;  /* 0x43efffff0400780c */ /* 0x000fe40003f04070 */
[----:B------:R-:W-:Y:S01]  /*2780*/  SHF.R.U32.HI R5, RZ, 0x18, R0 ;  /* 0x00000018ff057819 */ /* 0x000fe20000011600 */
[----:B------:R-:W-:-:S10]  /*2790*/  IMAD.MOV.U32 R0, RZ, RZ, 0x7f ;  /* 0x0000007fff007424 */ /* 0x000fd400078e00ff */
[----:B------:R-:W-:Y:S05]  /*27a0*/  @P0 BRA `(.L_x_1239) ;  /* 0x00000000001c0947 */ /* 0x000fea0003800000 */
[----:B------:R-:W-:-:S13]  /*27b0*/  ISETP.GE.U32.AND P0, PT, R4, 0x3c800000, PT ;  /* 0x3c8000000400780c */ /* 0x000fda0003f06070 */
[----:B------:R-:W-:-:S04]  /*27c0*/  @P0 SHF.R.U32.HI R0, RZ, 0x14, R2 ;  /* 0x00000014ff000819 */ /* 0x000fc80000011602 */
[----:B------:R-:W-:-:S04]  /*27d0*/  @P0 LOP3.LUT R3, R0, 0x1, RZ, 0xc0, !PT ;  /* 0x0000000100030812 */ /* 0x000fc800078ec0ff */
[----:B------:R-:W-:Y:S01]  /*27e0*/  @P0 IADD3 R3, R2, 0x407ffff, R3 ;  /* 0x0407ffff02030810 */ /* 0x000fe20007ffe003 */
[----:B------:R-:W-:-:S03]  /*27f0*/  @!P0 FADD.FTZ R2, R4, 16384 ;  /* 0x4680000004028421 */ /* 0x000fc60000010000 */
[----:B------:R-:W-:Y:S01]  /*2800*/  @P0 SHF.R.U32.HI R0, RZ, 0x14, R3 ;  /* 0x00000014ff000819 */ /* 0x000fe20000011603 */
[----:B------:R-:W-:-:S07]  /*2810*/  @!P0 VIADD R0, R2, 0xb9800000 ;  /* 0xb980000002008836 */ /* 0x000fce0000000000 */
.L_x_1239:
[----:B------:R-:W-:Y:S05]  /*2820*/  BSYNC B0 ;  /* 0x0000000000007941 */ /* 0x000fea0003800000 */
.L_x_1238:
[----:B------:R-:W-:-:S05]  /*2830*/  LOP3.LUT R5, R0, R5, RZ, 0xfc, !PT ;  /* 0x0000000500057212 */ /* 0x000fca00078efcff */
[----:B------:R0:W-:Y:S01]  /*2840*/  STG.E.U8 desc[UR36][R16.64], R5 ;  /* 0x0000000510007986 */ /* 0x0001e2000c101124 */
[----:B------:R-:W-:Y:S05]  /*2850*/  BRA `(.L_x_1226) ;  /* 0x0000000400f07947 */ /* 0x000fea0003800000 */
.L_x_1237:
[----:B------:R-:W-:Y:S01]  /*2860*/  LOP3.LUT R4, R2, 0x7fffffff, RZ, 0xc0, !PT ;  /* 0x7fffffff02047812 */ /* 0x000fe200078ec0ff */
[----:B------:R-:W-:Y:S03]  /*2870*/  BSSY B0, `(.L_x_1240) ;  /* 0x000000e000007945 */ /* 0x000fe60003800000 */
[----:B------:R-:W-:-:S13]  /*2880*/  ISETP.GT.U32.AND P0, PT, R4, 0x477fffff, PT ;  /* 0x477fffff0400780c */ /* 0x000fda0003f04070 */
[----:B------:R-:W-:Y:S05]  /*2890*/  @P0 BRA `(.L_x_1241) ;  /* 0x0000000000200947 */ /* 0x000fea0003800000 */
[----:B------:R-:W-:-:S13]  /*28a0*/  ISETP.GE.U32.AND P0, PT, R4, 0x38800000, PT ;  /* 0x388000000400780c */ /* 0x000fda0003f06070 */
[----:B------:R-:W-:-:S04]  /*28b0*/  @P0 SHF.R.U32.HI R0, RZ, 0x15, R2 ;  /* 0x00000015ff000819 */ /* 0x000fc80000011602 */
[----:B------:R-:W-:-:S04]  /*28c0*/  @P0 LOP3.LUT R3, R0, 0x1, RZ, 0xc0, !PT ;  /* 0x0000000100030812 */ /* 0x000fc800078ec0ff */
[----:B------:R-:W-:Y:S01]  /*28d0*/  @P0 IADD3 R0, R2, 0x80fffff, R3 ;  /* 0x080fffff02000810 */ /* 0x000fe20007ffe003 */
[----:B------:R-:W-:-:S03]  /*28e0*/  @!P0 FADD.FTZ R3, R4, 128 ;  /* 0x4300000004038421 */ /* 0x000fc60000010000 */
[----:B------:R-:W-:Y:S01]  /*28f0*/  @P0 SHF.R.U32.HI R0, RZ, 0x15, R0 ;  /* 0x00000015ff000819 */ /* 0x000fe20000011600 */
[----:B------:R-:W-:Y:S01]  /*2900*/  @!P0 VIADD R0, R3, 0xbd000000 ;  /* 0xbd00000003008836 */ /* 0x000fe20000000000 */
[----:B------:R-:W-:Y:S06]  /*2910*/  BRA `(.L_x_1242) ;  /* 0x00000000000c7947 */ /* 0x000fec0003800000 */
.L_x_1241:
[----:B------:R-:W-:Y:S01]  /*2920*/  IMAD.MOV.U32 R0, RZ, RZ, 0x7f ;  /* 0x0000007fff007424 */ /* 0x000fe200078e00ff */
[----:B------:R-:W-:-:S04]  /*2930*/  ISETP.GT.U32.AND P0, PT, R4, 0x7f800000, PT ;  /* 0x7f8000000400780c */ /* 0x000fc80003f04070 */
[----:B------:R-:W-:-:S09]  /*2940*/  SEL R0, R0, 0x7c, P0 ;  /* 0x0000007c00007807 */ /* 0x000fd20000000000 */
.L_x_1242:
[----:B------:R-:W-:Y:S05]  /*2950*/  BSYNC B0 ;  /* 0x0000000000007941 */ /* 0x000fea0003800000 */
.L_x_1240:
[----:B------:R-:W-:-:S04]  /*2960*/  LOP3.LUT R2, R2, 0x80000000, RZ, 0xc0, !PT ;  /* 0x8000000002027812 */ /* 0x000fc800078ec0ff */
[----:B------:R-:W-:-:S04]  /*2970*/  SHF.R.U32.HI R3, RZ, 0x18, R2 ;  /* 0x00000018ff037819 */ /* 0x000fc80000011602 */
[----:B------:R-:W-:-:S05]  /*2980*/  LOP3.LUT R3, R0, R3, RZ, 0xfc, !PT ;  /* 0x0000000300037212 */ /* 0x000fca00078efcff */
[----:B------:R0:W-:Y:S01]  /*2990*/  STG.E.U8 desc[UR36][R16.64], R3 ;  /* 0x0000000310007986 */ /* 0x0001e2000c101124 */
[----:B------:R-:W-:Y:S05]  /*29a0*/  BRA `(.L_x_1226) ;  /* 0x00000004009c7947 */ /* 0x000fea0003800000 */
.L_x_1236:
[----:B------:R-:W-:-:S05]  /*29b0*/  F2FP.BF16.F32.PACK_AB R2, RZ, R2 ;  /* 0x00000002ff02723e */ /* 0x000fca00000010ff */
[----:B------:R0:W-:Y:S01]  /*29c0*/  STG.E.U16 desc[UR36][R16.64], R2 ;  /* 0x0000000210007986 */ /* 0x0001e2000c101524 */
[----:B------:R-:W-:Y:S05]  /*29d0*/  BRA `(.L_x_1226) ;  /* 0x0000000400907947 */ /* 0x000fea0003800000 */
.L_x_1233:
        /* <DEDUP_REMOVED lines=8> */
[----:B------:R-:W0:Y:S02]  /*2a60*/  F2I.FTZ.U32.TRUNC.NTZ R3, R2 ;  /* 0x0000000200037305 */ /* 0x000e24000021f000 */
[----:B0-----:R4:W-:Y:S01]  /*2a70*/  STG.E.U16 desc[UR36][R16.64], R3 ;  /* 0x0000000310007986 */ /* 0x0019e2000c101524 */
[----:B------:R-:W-:Y:S05]  /*2a80*/  BRA `(.L_x_1226) ;  /* 0x0000000400647947 */ /* 0x000fea0003800000 */
.L_x_1245:
[----:B------:R-:W-:Y:S01]  /*2a90*/  LOP3.LUT R3, R2, 0x7fffffff, RZ, 0xc0, !PT ;  /* 0x7fffffff02037812 */ /* 0x000fe200078ec0ff */
[----:B------:R-:W-:Y:S01]  /*2aa0*/  BSSY B0, `(.L_x_1246) ;  /* 0x0000013000007945 */ /* 0x000fe20003800000 */
[----:B------:R-:W-:Y:S02]  /*2ab0*/  IMAD.MOV.U32 R8, RZ, RZ, 0x80 ;  /* 0x00000080ff087424 */ /* 0x000fe400078e00ff */
        /* <DEDUP_REMOVED lines=13> */
.L_x_1248:
[----:B------:R-:W-:-:S04]  /*2b90*/  LOP3.LUT R2, R2, 0x80000000, RZ, 0xc0, !PT ;  /* 0x8000000002027812 */ /* 0x000fc800078ec0ff */
[----:B------:R-:W-:-:S04]  /*2ba0*/  SHF.R.U32.HI R3, RZ, 0x18, R2 ;  /* 0x00000018ff037819 */ /* 0x000fc80000011602 */
[----:B------:R-:W-:-:S04]  /*2bb0*/  LOP3.LUT R0, R0, R3, RZ, 0xfc, !PT ;  /* 0x0000000300007212 */ /* 0x000fc800078efcff */
[----:B------:R-:W-:-:S07]  /*2bc0*/  PRMT R8, R0, 0x7610, R8 ;  /* 0x0000761000087816 */ /* 0x000fce0000000008 */
.L_x_1247:
[----:B------:R-:W-:Y:S05]  /*2bd0*/  BSYNC B0 ;  /* 0x0000000000007941 */ /* 0x000fea0003800000 */
.L_x_1246:
[----:B------:R0:W-:Y:S01]  /*2be0*/  STG.E.U8 desc[UR36][R16.64], R8 ;  /* 0x0000000810007986 */ /* 0x0001e2000c101124 */
[----:B------:R-:W-:Y:S05]  /*2bf0*/  BRA `(.L_x_1226) ;  /* 0x0000000400087947 */ /* 0x000fea0003800000 */
.L_x_1244:
        /* <DEDUP_REMOVED lines=16> */
.L_x_1251:
[----:B------:R-:W-:-:S04]  /*2d00*/  LOP3.LUT R2, R2, 0x80000000, RZ, 0xc0, !PT ;  /* 0x8000000002027812 */ /* 0x000fc800078ec0ff */
[----:B------:R-:W-:-:S04]  /*2d10*/  SHF.R.U32.HI R3, RZ, 0x18, R2 ;  /* 0x00000018ff037819 */ /* 0x000fc80000011602 */
[----:B------:R-:W-:-:S04]  /*2d20*/  LOP3.LUT R0, R0, R3, RZ, 0xfc, !PT ;  /* 0x0000000300007212 */ /* 0x000fc800078efcff */
[----:B------:R-:W-:-:S07]  /*2d30*/  PRMT R8, R0, 0x7610, R8 ;  /* 0x0000761000087816 */ /* 0x000fce0000000008 */
.L_x_1250:
[----:B------:R-:W-:Y:S05]  /*2d40*/  BSYNC B0 ;  /* 0x0000000000007941 */ /* 0x000fea0003800000 */
.L_x_1249:
[----:B------:R3:W-:Y:S01]  /*2d50*/  STG.E.U8 desc[UR36][R16.64], R8 ;  /* 0x0000000810007986 */ /* 0x0007e2000c101124 */
[----:B------:R-:W-:Y:S05]  /*2d60*/  BRA `(.L_x_1226) ;  /* 0x0000000000ac7947 */ /* 0x000fea0003800000 */
.L_x_1243:
[----:B------:R-:W-:-:S13]  /*2d70*/  ISETP.NE.AND P0, PT, R3, 0x1c, PT ;  /* 0x0000001c0300780c */ /* 0x000fda0003f05270 */
[----:B------:R-:W-:Y:S05]  /*2d80*/  @!P0 BRA `(.L_x_1252) ;  /* 0x00000000009c8947 */ /* 0x000fea0003800000 */
[----:B------:R-:W-:-:S13]  /*2d90*/  ISETP.NE.AND P0, PT, R3, 0x1d, PT ;  /* 0x0000001d0300780c */ /* 0x000fda0003f05270 */
[----:B------:R-:W-:Y:S05]  /*2da0*/  @!P0 BRA `(.L_x_1253) ;  /* 0x0000000000888947 */ /* 0x000fea0003800000 */
[----:B------:R-:W-:-:S13]  /*2db0*/  ISETP.NE.AND P0, PT, R3, 0x2c, PT ;  /* 0x0000002c0300780c */ /* 0x000fda0003f05270 */
[----:B------:R-:W-:Y:S05]  /*2dc0*/  @P0 BRA `(.L_x_1225) ;  /* 0x00000000003c0947 */ /* 0x000fea0003800000 */
        /* <DEDUP_REMOVED lines=15> */
.L_x_1225:
        /* <DEDUP_REMOVED lines=16> */
.L_x_1254:
[----:B------:R-:W-:Y:S05]  /*2fc0*/  BRA `(.L_x_1226) ;  /* 0x0000000000147947 */ /* 0x000fea0003800000 */
.L_x_1253:
[----:B------:R-:W0:Y:S02]  /*2fd0*/  F2I.U64.TRUNC R2, R2 ;  /* 0x0000000200027311 */ /* 0x000e24000020d800 */
[----:B0-----:R2:W-:Y:S01]  /*2fe0*/  STG.E.64 desc[UR36][R16.64], R2 ;  /* 0x0000000210007986 */ /* 0x0015e2000c101b24 */
[----:B------:R-:W-:Y:S05]  /*2ff0*/  BRA `(.L_x_1226) ;  /* 0x0000000000087947 */ /* 0x000fea0003800000 */
.L_x_1252:
[----:B------:R-:W0:Y:S02]  /*3000*/  F2I.FTZ.U32.TRUNC.NTZ R3, R2 ;  /* 0x0000000200037305 */ /* 0x000e24000021f000 */
[----:B0-----:R0:W-:Y:S02]  /*3010*/  STG.E desc[UR36][R16.64], R3 ;  /* 0x0000000310007986 */ /* 0x0011e4000c101924 */
.L_x_1226:
[----:B------:R-:W-:-:S04]  /*3020*/  IMAD R18, R23, 0x200, R18 ;  /* 0x0000020017127824 */ /* 0x000fc800078e0212 */
[----:B------:R-:W-:-:S07]  /*3030*/  VIADD R19, R18, 0x80 ;  /* 0x0000008012137836 */ /* 0x000fce0000000000 */
.L_x_1191:
[----:B------:R-:W-:Y:S05]  /*3040*/  BSYNC B7 ;  /* 0x0000000000077941 */ /* 0x000fea0003800000 */
.L_x_1190:
        /* <DEDUP_REMOVED lines=307> */
.L_x_1257:
        /* <DEDUP_REMOVED lines=22> */
.L_x_1262:
[----:B------:R-:W2:Y:S02]  /*44e0*/  LDG.E.U8 R0, desc[UR36][R2.64] ;  /* 0x0000002402007981 */ /* 0x000ea4000c1e1100 */
[----:B--2---:R-:W-:Y:S01]  /*44f0*/  I2FP.F32.U32 R0, R0 ;  /* 0x0000000000007245 */ /* 0x004fe20000201000 */
[----:B------:R-:W-:Y:S06]  /*4500*/  BRA `(.L_x_1264) ;  /* 0x0000000c002c7947 */ /* 0x000fec0003800000 */
.L_x_1261:
[----:B------:R-:W-:-:S13]  /*4510*/  ISETP.NE.AND P0, PT, R4, 0x2, PT ;  /* 0x000000020400780c */ /* 0x000fda0003f05270 */
[----:B------:R-:W-:Y:S05]  /*4520*/  @!P0 BRA `(.L_x_1265) ;  /* 0x0000000000288947 */ /* 0x000fea0003800000 */
[----:B------:R-:W-:-:S13]  /*4530*/  ISETP.NE.AND P0, PT, R4, 0x3, PT ;  /* 0x000000030400780c */ /* 0x000fda0003f05270 */
[----:B------:R-:W-:Y:S05]  /*4540*/  @!P0 BRA `(.L_x_1266) ;  /* 0x0000000000148947 */ /* 0x000fea0003800000 */
[----:B------:R-:W-:-:S13]  /*4550*/  ISETP.NE.AND P0, PT, R4, 0x4, PT ;  /* 0x000000040400780c */ /* 0x000fda0003f05270 */
[----:B------:R-:W-:Y:S05]  /*4560*/  @P0 BRA `(.L_x_1263) ;  /* 0x0000000800b80947 */ /* 0x000fea0003800000 */
[----:B------:R-:W2:Y:S02]  /*4570*/  LDG.E.64 R2, desc[UR36][R2.64] ;  /* 0x0000002402027981 */ /* 0x000ea4000c1e1b00 */
[----:B--2---:R2:W3:Y:S01]  /*4580*/  I2F.S64 R0, R2 ;  /* 0x0000000200007312 */ /* 0x0044e20000301400 */
[----:B------:R-:W-:Y:S05]  /*4590*/  BRA `(.L_x_1264) ;  /* 0x0000000c00087947 */ /* 0x000fea0003800000 */
.L_x_1266:
[----:B------:R-:W2:Y:S02]  /*45a0*/  LDG.E R0, desc[UR36][R2.64] ;  /* 0x0000002402007981 */ /* 0x000ea4000c1e1900 */
[----:B--2---:R-:W-:Y:S01]  /*45b0*/  I2FP.F32.S32 R0, R0 ;  /* 0x0000000000007245 */ /* 0x004fe20000201400 */
[----:B------:R-:W-:Y:S06]  /*45c0*/  BRA `(.L_x_1264) ;  /* 0x0000000800fc7947 */ /* 0x000fec0003800000 */
.L_x_1265:
[----:B------:R-:W2:Y:S02]  /*45d0*/  LDG.E.U16 R0, desc[UR36][R2.64] ;  /* 0x0000002402007981 */ /* 0x000ea4000c1e1500 */
[----:B--2---:R-:W1:Y:S01]  /*45e0*/  I2F.S16 R0, R0 ;  /* 0x0000000000007306 */ /* 0x004e620000101400 */
[----:B------:R-:W-:Y:S05]  /*45f0*/  BRA `(.L_x_1264) ;  /* 0x0000000800f07947 */ /* 0x000fea0003800000 */
.L_x_1260:
        /* <DEDUP_REMOVED lines=8> */
.L_x_1268:
[----:B------:R-:W2:Y:S02]  /*4680*/  LDG.E.U16 R0, desc[UR36][R2.64] ;  /* 0x0000002402007981 */ /* 0x000ea4000c1e1500 */
[----:B--2---:R-:W-:Y:S01]  /*4690*/  HADD2.F32 R0, -RZ, R0.H0_H0 ;  /* 0x20000000ff007230 */ /* 0x004fe20000004100 */
[----:B------:R-:W-:Y:S06]  /*46a0*/  BRA `(.L_x_1264) ;  /* 0x0000000800c47947 */ /* 0x000fec0003800000 */
.L_x_1267:
        /* <DEDUP_REMOVED lines=8> */
.L_x_1270:
[----:B------:R-:W2:Y:S02]  /*4730*/  LDG.E.U16 R0, desc[UR36][R2.64] ;  /* 0x0000002402007981 */ /* 0x000ea4000c1e1500 */
[----:B--2---:R-:W-:Y:S01]  /*4740*/  HADD2.F32 R0, -RZ, R0.H0_H0 ;  /* 0x20000000ff007230 */ /* 0x004fe20000004100 */
[----:B------:R-:W-:Y:S06]  /*4750*/  BRA `(.L_x_1264) ;  /* 0x0000000800987947 */ /* 0x000fec0003800000 */
.L_x_1269:
[----:B------:R-:W2:Y:S01]  /*4760*/  LDG.E.64 R2, desc[UR36][R2.64] ;  /* 0x0000002402027981 */ /* 0x000ea2000c1e1b00 */
[----:B------:R-:W-:Y:S01]  /*4770*/  UMOV UR4, 0xf0000000 ;  /* 0xf000000000047882 */ /* 0x000fe20000000000 */
[----:B------:R-:W-:Y:S01]  /*4780*/  UMOV UR5, 0x380fffff ;  /* 0x380fffff00057882 */ /* 0x000fe20000000000 */
[----:B--2---:R-:W0:Y:S01]  /*4790*/  F2F.F32.F64 R0, R2 ;  /* 0x0000000200007310 */ /* 0x004e220000301000 */
[----:B------:R-:W-:-:S14]  /*47a0*/  DSETP.GEU.AND P0, PT, |R2|, UR4, PT ;  /* 0x0000000402007e2a */ /* 0x000fdc000bf0e200 */
[----:B0-----:R-:W-:Y:S01]  /*47b0*/  @!P0 FMUL R0, R0, 1.175494350822287508e-38 ;  /* 0x0080000000008820 */ /* 0x001fe20000400000 */
[----:B------:R-:W-:Y:S06]  /*47c0*/  BRA `(.L_x_1264) ;  /* 0x00000008007c7947 */ /* 0x000fec0003800000 */
.L_x_1259:
        /* <DEDUP_REMOVED lines=12> */
.L_x_1273:
[----:B------:R-:W2:Y:S01]  /*4890*/  LDG.E.64 R2, desc[UR36][R2.64] ;  /* 0x0000002402027981 */ /* 0x000ea2000c1e1b00 */
[----:B------:R-:W-:Y:S01]  /*48a0*/  UMOV UR4, 0xf0000000 ;  /* 0xf000000000047882 */ /* 0x000fe20000000000 */
[----:B------:R-:W-:Y:S01]  /*48b0*/  UMOV UR5, 0x380fffff ;  /* 0x380fffff00057882 */ /* 0x000fe20000000000 */
[----:B--2---:R-:W0:Y:S01]  /*48c0*/  F2F.F32.F64 R0, R2 ;  /* 0x0000000200007310 */ /* 0x004e220000301000 */
[----:B------:R-:W-:-:S14]  /*48d0*/  DSETP.GEU.AND P0, PT, |R2|, UR4, PT ;  /* 0x0000000402007e2a */ /* 0x000fdc000bf0e200 */
[----:B0-----:R-:W-:Y:S01]  /*48e0*/  @!P0 FMUL R0, R0, 1.175494350822287508e-38 ;  /* 0x0080000000008820 */ /* 0x001fe20000400000 */
[----:B------:R-:W-:Y:S06]  /*48f0*/  BRA `(.L_x_1264) ;  /* 0x0000000800307947 */ /* 0x000fec0003800000 */
.L_x_1272:
        /* <DEDUP_REMOVED lines=26> */
.L_x_1275:
        /* <DEDUP_REMOVED lines=13> */
.L_x_1274:
[----:B------:R-:W2:Y:S02]  /*4b70*/  LDG.E.U16 R0, desc[UR36][R2.64] ;  /* 0x0000002402007981 */ /* 0x000ea4000c1e1500 */
[----:B--2---:R-:W-:Y:S01]  /*4b80*/  IMAD.U32 R0, R0, 0x10000, RZ ;  /* 0x0001000000007824 */ /* 0x004fe200078e00ff */
[----:B------:R-:W-:Y:S06]  /*4b90*/  BRA `(.L_x_1264) ;  /* 0x0000000400887947 */ /* 0x000fec0003800000 */
.L_x_1271:
        /* <DEDUP_REMOVED lines=11> */
.L_x_1278:
        /* <DEDUP_REMOVED lines=20> */
.L_x_1280:
[----:B------:R-:W-:Y:S05]  /*4d90*/  BSYNC B0 ;  /* 0x0000000000007941 */ /* 0x000fea0003800000 */
.L_x_1279:
[----:B------:R-:W-:Y:S01]  /*4da0*/  LEA R3, R0, 0x3b800000, 0x17 ;  /* 0x3b80000000037811 */ /* 0x000fe200078eb8ff */
[----:B------:R-:W-:-:S05]  /*4db0*/  IMAD.SHL.U32 R0, R2, 0x100000, RZ ;  /* 0x0010000002007824 */ /* 0x000fca00078e00ff */
[----:B------:R-:W-:Y:S01]  /*4dc0*/  LOP3.LUT R0, R3, R0, R4, 0xfe, !PT ;  /* 0x0000000003007212 */ /* 0x000fe200078efe04 */
[----:B------:R-:W-:Y:S06]  /*4dd0*/  BRA `(.L_x_1264) ;  /* 0x0000000000f87947 */ /* 0x000fec0003800000 */
.L_x_1277:
        /* <DEDUP_REMOVED lines=20> */
.L_x_1282:
[----:B------:R-:W-:Y:S05]  /*4f20*/  BSYNC B0 ;  /* 0x0000000000007941 */ /* 0x000fea0003800000 */
.L_x_1281:
[----:B------:R-:W-:Y:S01]  /*4f30*/  LEA R3, R0, 0x37800000, 0x17 ;  /* 0x3780000000037811 */ /* 0x000fe200078eb8ff */
[----:B------:R-:W-:-:S05]  /*4f40*/  IMAD.SHL.U32 R0, R2, 0x200000, RZ ;  /* 0x0020000002007824 */ /* 0x000fca00078e00ff */
[----:B------:R-:W-:Y:S01]  /*4f50*/  LOP3.LUT R0, R3, R0, R4, 0xfe, !PT ;  /* 0x0000000003007212 */ /* 0x000fe200078efe04 */
[----:B------:R-:W-:Y:S06]  /*4f60*/  BRA `(.L_x_1264) ;  /* 0x0000000000947947 */ /* 0x000fec0003800000 */
.L_x_1276:
        /* <DEDUP_REMOVED lines=14> */
.L_x_1263:
        /* <DEDUP_REMOVED lines=16> */
.L_x_1285:
[----:B------:R-:W-:Y:S01]  /*5150*/  IMAD.MOV.U32 R0, RZ, RZ, RZ ;  /* 0x000000ffff007224 */ /* 0x000fe200078e00ff */
[----:B------:R-:W-:Y:S06]  /*5160*/  BRA `(.L_x_1264) ;  /* 0x0000000000147947 */ /* 0x000fec0003800000 */
.L_x_1284:
[----:B------:R-:W2:Y:S02]  /*5170*/  LDG.E.64 R2, desc[UR36][R2.64] ;  /* 0x0000002402027981 */ /* 0x000ea4000c1e1b00 */
[----:B--2---:R0:W1:Y:S01]  /*5180*/  I2F.U64 R0, R2 ;  /* 0x0000000200007312 */ /* 0x0040620000301000 */
[----:B------:R-:W-:Y:S05]  /*5190*/  BRA `(.L_x_1264) ;  /* 0x0000000000087947 */ /* 0x000fea0003800000 */
.L_x_1283:
[----:B------:R-:W2:Y:S02]  /*51a0*/  LDG.E R0, desc[UR36][R2.64] ;  /* 0x0000002402007981 */ /* 0x000ea4000c1e1900 */
[----:B--2---:R-:W-:-:S07]  /*51b0*/  I2FP.F32.U32 R0, R0 ;  /* 0x0000000000007245 */ /* 0x004fce0000201000 */
.L_x_1264:
[----:B------:R-:W-:Y:S05]  /*51c0*/  BSYNC B6 ;  /* 0x0000000000067941 */ /* 0x000fea0003800000 */
.L_x_1258:
        /* <DEDUP_REMOVED lines=16> */
.L_x_1289:
[----:B------:R-:W0:Y:S02]  /*52d0*/  F2I.S64.TRUNC R2, R2 ;  /* 0x0000000200027311 */ /* 0x000e24000020d900 */
[----:B0-----:R-:W-:-:S05]  /*52e0*/  IMAD.MOV.U32 R5, RZ, RZ, R2 ;  /* 0x000000ffff057224 */ /* 0x001fca00078e0002 */
[----:B------:R4:W-:Y:S01]  /*52f0*/  STG.E.U8 desc[UR36][R16.64], R5 ;  /* 0x0000000510007986 */ /* 0x0009e2000c101124 */
[----:B------:R-:W-:Y:S05]  /*5300*/  BRA `(.L_x_1291) ;  /* 0x0000000c00407947 */ /* 0x000fea0003800000 */
.L_x_1288:
        /* <DEDUP_REMOVED lines=9> */
.L_x_1293:
[----:B------:R-:W0:Y:S02]  /*53a0*/  F2I.FTZ.TRUNC.NTZ R3, R2 ;  /* 0x0000000200037305 */ /* 0x000e24000021f100 */
[----:B0-----:R2:W-:Y:S01]  /*53b0*/  STG.E desc[UR36][R16.64], R3 ;  /* 0x0000000310007986 */ /* 0x0015e2000c101924 */
[----:B------:R-:W-:Y:S05]  /*53c0*/  BRA `(.L_x_1291) ;  /* 0x0000000c00107947 */ /* 0x000fea0003800000 */
.L_x_1292:
[----:B------:R-:W0:Y:S02]  /*53d0*/  F2I.FTZ.TRUNC.NTZ R3, R2 ;  /* 0x0000000200037305 */ /* 0x000e24000021f100 */
[----:B0-----:R0:W-:Y:S01]  /*53e0*/  STG.E.U16 desc[UR36][R16.64], R3 ;  /* 0x0000000310007986 */ /* 0x0011e2000c101524 */
[----:B------:R-:W-:Y:S05]  /*53f0*/  BRA `(.L_x_1291) ;  /* 0x0000000c00047947 */ /* 0x000fea0003800000 */
.L_x_1287:
        /* <DEDUP_REMOVED lines=8> */
.L_x_1295:
[----:B------:R-:W-:-:S05]  /*5480*/  F2FP.F16.F32.PACK_AB R2, RZ, R2 ;  /* 0x00000002ff02723e */ /* 0x000fca00000000ff */
[----:B------:R0:W-:Y:S01]  /*5490*/  STG.E.U16 desc[UR36][R16.64], R2 ;  /* 0x0000000210007986 */ /* 0x0001e2000c101524 */
[----:B------:R-:W-:Y:S05]  /*54a0*/  BRA `(.L_x_1291) ;  /* 0x0000000800d87947 */ /* 0x000fea0003800000 */
.L_x_1294:
        /* <DEDUP_REMOVED lines=9> */
.L_x_1297:
[----:B------:R-:W-:-:S04]  /*5540*/  F2FP.F16.F32.PACK_AB R3, RZ, R2 ;  /* 0x00000002ff03723e */ /* 0x000fc800000000ff */
[----:B------:R-:W-:-:S05]  /*5550*/  PRMT R3, R3, 0x5410, RZ ;  /* 0x0000541003037816 */ /* 0x000fca00000000ff */
[----:B------:R0:W-:Y:S01]  /*5560*/  STG.E desc[UR36][R16.64], R3 ;  /* 0x0000000310007986 */ /* 0x0001e2000c101924 */
[----:B------:R-:W-:Y:S05]  /*5570*/  BRA `(.L_x_1291) ;  /* 0x0000000800a47947 */ /* 0x000fea0003800000 */
.L_x_1296:
[----:B------:R-:W-:-:S06]  /*5580*/  FMUL.FTZ R2, R2, 1 ;  /* 0x3f80000002027820 */ /* 0x000fcc0000410000 */
[----:B------:R-:W0:Y:S02]  /*5590*/  F2F.F64.F32 R2, R2 ;  /* 0x0000000200027310 */ /* 0x000e240000201800 */
[----:B0-----:R0:W-:Y:S01]  /*55a0*/  STG.E.64 desc[UR36][R16.64], R2 ;  /* 0x0000000210007986 */ /* 0x0011e2000c101b24 */
[----:B------:R-:W-:Y:S05]  /*55b0*/  BRA `(.L_x_1291) ;  /* 0x0000000800947947 */ /* 0x000fea0003800000 */
.L_x_1286:
        /* <DEDUP_REMOVED lines=12> */
.L_x_1300:
[----:B------:R-:W-:Y:S01]  /*5680*/  FMUL.FTZ R4, R2, 1 ;  /* 0x3f80000002047820 */ /* 0x000fe20000410000 */
[----:B------:R-:W-:-:S05]  /*5690*/  CS2R R6, SRZ ;  /* 0x0000000000067805 */ /* 0x000fca000001ff00 */
[----:B------:R-:W0:Y:S02]  /*56a0*/  F2F.F64.F32 R4, R4 ;  /* 0x0000000400047310 */ /* 0x000e240000201800 */
[----:B0-----:R0:W-:Y:S01]  /*56b0*/  STG.E.128 desc[UR36][R16.64], R4 ;  /* 0x0000000410007986 */ /* 0x0011e2000c101d24 */
[----:B------:R-:W-:Y:S05]  /*56c0*/  BRA `(.L_x_1291) ;  /* 0x0000000800507947 */ /* 0x000fea0003800000 */
.L_x_1299:
        /* <DEDUP_REMOVED lines=20> */
.L_x_1304:
[----:B------:R-:W-:Y:S05]  /*5810*/  BSYNC B0 ;  /* 0x0000000000007941 */ /* 0x000fea0003800000 */
.L_x_1303:
[----:B------:R-:W-:-:S05]  /*5820*/  LOP3.LUT R5, R0, R5, RZ, 0xfc, !PT ;  /* 0x0000000500057212 */ /* 0x000fca00078efcff */
[----:B------:R0:W-:Y:S01]  /*5830*/  STG.E.U8 desc[UR36][R16.64], R5 ;  /* 0x0000000510007986 */ /* 0x0001e2000c101124 */
[----:B------:R-:W-:Y:S05]  /*5840*/  BRA `(.L_x_1291) ;  /* 0x0000000400f07947 */ /* 0x000fea0003800000 */
.L_x_1302:
        /* <DEDUP_REMOVED lines=12> */
.L_x_1306:
[----:B------:R-:W-:Y:S01]  /*5910*/  IMAD.MOV.U32 R0, RZ, RZ, 0x7f ;  /* 0x0000007fff007424 */ /* 0x000fe200078e00ff */
[----:B------:R-:W-:-:S04]  /*5920*/  ISETP.GT.U32.AND P0, PT, R4, 0x7f800000, PT ;  /* 0x7f8000000400780c */ /* 0x000fc80003f04070 */
[----:B------:R-:W-:-:S09]  /*5930*/  SEL R0, R0, 0x7c, P0 ;  /* 0x0000007c00007807 */ /* 0x000fd20000000000 */
.L_x_1307:
[----:B------:R-:W-:Y:S05]  /*5940*/  BSYNC B0 ;  /* 0x0000000000007941 */ /* 0x000fea0003800000 */
.L_x_1305:
[----:B------:R-:W-:-:S04]  /*5950*/  LOP3.LUT R2, R2, 0x80000000, RZ, 0xc0, !PT ;  /* 0x8000000002027812 */ /* 0x000fc800078ec0ff */
[----:B------:R-:W-:-:S04]  /*5960*/  SHF.R.U32.HI R3, RZ, 0x18, R2 ;  /* 0x00000018ff037819 */ /* 0x000fc80000011602 */
[----:B------:R-:W-:-:S05]  /*5970*/  LOP3.LUT R3, R0, R3, RZ, 0xfc, !PT ;  /* 0x0000000300037212 */ /* 0x000fca00078efcff */
[----:B------:R0:W-:Y:S01]  /*5980*/  STG.E.U8 desc[UR36][R16.64], R3 ;  /* 0x0000000310007986 */ /* 0x0001e2000c101124 */
[----:B------:R-:W-:Y:S05]  /*5990*/  BRA `(.L_x_1291) ;  /* 0x00000004009c7947 */ /* 0x000fea0003800000 */
.L_x_1301:
[----:B------:R-:W-:-:S05]  /*59a0*/  F2FP.BF16.F32.PACK_AB R2, RZ, R2 ;  /* 0x00000002ff02723e */ /* 0x000fca00000010ff */
[----:B------:R0:W-:Y:S01]  /*59b0*/  STG.E.U16 desc[UR36][R16.64], R2 ;  /* 0x0000000210007986 */ /* 0x0001e2000c101524 */
[----:B------:R-:W-:Y:S05]  /*59c0*/  BRA `(.L_x_1291) ;  /* 0x0000000400907947 */ /* 0x000fea0003800000 */
.L_x_1298:
        /* <DEDUP_REMOVED lines=11> */
.L_x_1310:
        /* <DEDUP_REMOVED lines=16> */
.L_x_1313:
[----:B------:R-:W-:-:S04]  /*5b80*/  LOP3.LUT R2, R2, 0x80000000, RZ, 0xc0, !PT ;  /* 0x8000000002027812 */ /* 0x000fc800078ec0ff */
[----:B------:R-:W-:-:S04]  /*5b90*/  SHF.R.U32.HI R3, RZ, 0x18, R2 ;  /* 0x00000018ff037819 */ /* 0x000fc80000011602 */
[----:B------:R-:W-:-:S04]  /*5ba0*/  LOP3.LUT R0, R0, R3, RZ, 0xfc, !PT ;  /* 0x0000000300007212 */ /* 0x000fc800078efcff */
[----:B------:R-:W-:-:S07]  /*5bb0*/  PRMT R8, R0, 0x7610, R8 ;  /* 0x0000761000087816 */ /* 0x000fce0000000008 */
.L_x_1312:
[----:B------:R-:W-:Y:S05]  /*5bc0*/  BSYNC B0 ;  /* 0x0000000000007941 */ /* 0x000fea0003800000 */
.L_x_1311:
[----:B------:R0:W-:Y:S01]  /*5bd0*/  STG.E.U8 desc[UR36][R16.64], R8 ;  /* 0x0000000810007986 */ /* 0x0001e2000c101124 */
[----:B------:R-:W-:Y:S05]  /*5be0*/  BRA `(.L_x_1291) ;  /* 0x0000000400087947 */ /* 0x000fea0003800000 */
.L_x_1309:
        /* <DEDUP_REMOVED lines=16> */
.L_x_1316:
[----:B------:R-:W-:-:S04]  /*5cf0*/  LOP3.LUT R2, R2, 0x80000000, RZ, 0xc0, !PT ;  /* 0x8000000002027812 */ /* 0x000fc800078ec0ff */
[----:B------:R-:W-:-:S04]  /*5d00*/  SHF.R.U32.HI R3, RZ, 0x18, R2 ;  /* 0x00000018ff037819 */ /* 0x000fc80000011602 */
[----:B------:R-:W-:-:S04]  /*5d10*/  LOP3.LUT R0, R0, R3, RZ, 0xfc, !PT ;  /* 0x0000000300007212 */ /* 0x000fc800078efcff */
[----:B------:R-:W-:-:S07]  /*5d20*/  PRMT R8, R0, 0x7610, R8 ;  /* 0x0000761000087816 */ /* 0x000fce0000000008 */
.L_x_1315:
[----:B------:R-:W-:Y:S05]  /*5d30*/  BSYNC B0 ;  /* 0x0000000000007941 */ /* 0x000fea0003800000 */
.L_x_1314:
[----:B------:R0:W-:Y:S01]  /*5d40*/  STG.E.U8 desc[UR36][R16.64], R8 ;  /* 0x0000000810007986 */ /* 0x0001e2000c101124 */
[----:B------:R-:W-:Y:S05]  /*5d50*/  BRA `(.L_x_1291) ;  /* 0x0000000000ac7947 */ /* 0x000fea0003800000 */
.L_x_1308:
        /* <DEDUP_REMOVED lines=21> */
.L_x_1290:
        /* <DEDUP_REMOVED lines=16> */
.L_x_1319:
[----:B------:R-:W-:Y:S05]  /*5fb0*/  BRA `(.L_x_1291) ;  /* 0x0000000000147947 */ /* 0x000fea0003800000 */
.L_x_1318:
[----:B------:R-:W0:Y:S02]  /*5fc0*/  F2I.U64.TRUNC R2, R2 ;  /* 0x0000000200027311 */ /* 0x000e24000020d800 */
[----:B0-----:R0:W-:Y:S01]  /*5fd0*/  STG.E.64 desc[UR36][R16.64], R2 ;  /* 0x0000000210007986 */ /* 0x0011e2000c101b24 */
[----:B------:R-:W-:Y:S05]  /*5fe0*/  BRA `(.L_x_1291) ;  /* 0x0000000000087947 */ /* 0x000fea0003800000 */
.L_x_1317:
[----:B------:R-:W0:Y:S02]  /*5ff0*/  F2I.FTZ.U32.TRUNC.NTZ R3, R2 ;  /* 0x0000000200037305 */ /* 0x000e24000021f000 */
[----:B0-----:R0:W-:Y:S02]  /*6000*/  STG.E desc[UR36][R16.64], R3 ;  /* 0x0000000310007986 */ /* 0x0011e4000c101924 */
.L_x_1291:
[----:B------:R-:W-:-:S07]  /*6010*/  VIADD R19, R19, 0x80 ;  /* 0x0000008013137836 */ /* 0x000fce0000000000 */
.L_x_1256:
[----:B------:R-:W-:Y:S05]  /*6020*/  BSYNC B7 ;  /* 0x0000000000077941 */ /* 0x000fea0003800000 */
.L_x_1255:
        /* <DEDUP_REMOVED lines=307> */
.L_x_1322:
        /* <DEDUP_REMOVED lines=20> */
[----:B--2---:R-:W3:Y:S01]  /*74a0*/  I2F.S16 R0, R0 ;  /* 0x0000000000007306 */ /* 0x004ee20000101400 */
[----:B------:R-:W-:Y:S05]  /*74b0*/  BRA `(.L_x_1329) ;  /* 0x0000000c00387947 */ /* 0x000fea0003800000 */
.L_x_1327:
[----:B------:R-:W2:Y:S02]  /*74c0*/  LDG.E.U8 R0, desc[UR36][R2.64] ;  /* 0x0000002402007981 */ /* 0x000ea4000c1e1100 */
[----:B--2---:R-:W-:Y:S01]  /*74d0*/  I2FP.F32.U32 R0, R0 ;  /* 0x0000000000007245 */ /* 0x004fe20000201000 */
[----:B------:R-:W-:Y:S06]  /*74e0*/  BRA `(.L_x_1329) ;  /* 0x0000000c002c7947 */ /* 0x000fec0003800000 */
.L_x_1326:
[----:B------:R-:W-:-:S13]  /*74f0*/  ISETP.NE.AND P0, PT, R4, 0x2, PT ;  /* 0x000000020400780c */ /* 0x000fda0003f05270 */
[----:B------:R-:W-:Y:S05]  /*7500*/  @!P0 BRA `(.L_x_1330) ;  /* 0x0000000000288947 */ /* 0x000fea0003800000 */
[----:B------:R-:W-:-:S13]  /*7510*/  ISETP.NE.AND P0, PT, R4, 0x3, PT ;  /* 0x000000030400780c */ /* 0x000fda0003f05270 */
[----:B------:R-:W-:Y:S05]  /*7520*/  @!P0 BRA `(.L_x_1331) ;  /* 0x0000000000148947 */ /* 0x000fea0003800000 */
[----:B------:R-:W-:-:S13]  /*7530*/  ISETP.NE.AND P0, PT, R4, 0x4, PT ;  /* 0x000000040400780c */ /* 0x000fda0003f05270 */
[----:B------:R-:W-:Y:S05]  /*7540*/  @P0 BRA `(.L_x_1328) ;  /* 0x0000000800b80947 */ /* 0x000fea0003800000 */
[----:B------:R-:W2:Y:S02]  /*7550*/  LDG.E.64 R2, desc[UR36][R2.64] ;  /* 0x0000002402027981 */ /* 0x000ea4000c1e1b00 */
[----:B--2---:R1:W2:Y:S01]  /*7560*/  I2F.S64 R0, R2 ;  /* 0x0000000200007312 */ /* 0x0042a20000301400 */
[----:B------:R-:W-:Y:S05]  /*7570*/  BRA `(.L_x_1329) ;  /* 0x0000000c00087947 */ /* 0x000fea0003800000 */
.L_x_1331:
[----:B------:R-:W2:Y:S02]  /*7580*/  LDG.E R0, desc[UR36][R2.64] ;  /* 0x0000002402007981 */ /* 0x000ea4000c1e1900 */
[----:B--2---:R-:W-:Y:S01]  /*7590*/  I2FP.F32.S32 R0, R0 ;  /* 0x0000000000007245 */ /* 0x004fe20000201400 */
[----:B------:R-:W-:Y:S06]  /*75a0*/  BRA `(.L_x_1329) ;  /* 0x0000000800fc7947 */ /* 0x000fec0003800000 */
.L_x_1330:
[----:B------:R-:W2:Y:S02]  /*75b0*/  LDG.E.U16 R0, desc[UR36][R2.64] ;  /* 0x0000002402007981 */ /* 0x000ea4000c1e1500 */
[----:B--2---:R-:W0:Y:S01]  /*75c0*/  I2F.S16 R0, R0 ;  /* 0x0000000000007306 */ /* 0x004e220000101400 */
[----:B------:R-:W-:Y:S05]  /*75d0*/  BRA `(.L_x_1329) ;  /* 0x0000000800f07947 */ /* 0x000fea0003800000 */
.L_x_1325:
        /* <DEDUP_REMOVED lines=8> */
.L_x_1333:
[----:B------:R-:W2:Y:S02]  /*7660*/  LDG.E.U16 R0, desc[UR36][R2.64] ;  /* 0x0000002402007981 */ /* 0x000ea4000c1e1500 */
[----:B--2---:R-:W-:Y:S01]  /*7670*/  HADD2.F32 R0, -RZ, R0.H0_H0 ;  /* 0x20000000ff007230 */ /* 0x004fe20000004100 */
[----:B------:R-:W-:Y:S06]  /*7680*/  BRA `(.L_x_1329) ;  /* 0x0000000800c47947 */ /* 0x000fec0003800000 */
.L_x_1332:
        /* <DEDUP_REMOVED lines=8> */
.L_x_1335:
[----:B------:R-:W2:Y:S02]  /*7710*/  LDG.E.U16 R0, desc[UR36][R2.64] ;  /* 0x0000002402007981 */ /* 0x000ea4000c1e1500 */
[----:B--2---:R-:W-:Y:S01]  /*7720*/  HADD2.F32 R0, -RZ, R0.H0_H0 ;  /* 0x20000000ff007230 */ /* 0x004fe20000004100 */
[----:B------:R-:W-:Y:S06]  /*7730*/  BRA `(.L_x_1329) ;  /* 0x0000000800987947 */ /* 0x000fec0003800000 */
.L_x_1334:
[----:B------:R-:W2:Y:S01]  /*7740*/  LDG.E.64 R2, desc[UR36][R2.64] ;  /* 0x0000002402027981 */ /* 0x000ea2000c1e1b00 */
[----:B------:R-:W-:Y:S01]  /*7750*/  UMOV UR4, 0xf0000000 ;  /* 0xf000000000047882 */ /* 0x000fe20000000000 */
[----:B------:R-:W-:Y:S01]  /*7760*/  UMOV UR5, 0x380fffff ;  /* 0x380fffff00057882 */ /* 0x000fe20000000000 */
[----:B--2---:R-:W0:Y:S01]  /*7770*/  F2F.F32.F64 R0, R2 ;  /* 0x0000000200007310 */ /* 0x004e220000301000 */
[----:B------:R-:W-:-:S14]  /*7780*/  DSETP.GEU.AND P0, PT, |R2|, UR4, PT ;  /* 0x0000000402007e2a */ /* 0x000fdc000bf0e200 */
[----:B0-----:R-:W-:Y:S01]  /*7790*/  @!P0 FMUL R0, R0, 1.175494350822287508e-38 ;  /* 0x0080000000008820 */ /* 0x001fe20000400000 */
[----:B------:R-:W-:Y:S06]  /*77a0*/  BRA `(.L_x_1329) ;  /* 0x00000008007c7947 */ /* 0x000fec0003800000 */
.L_x_1324:
        /* <DEDUP_REMOVED lines=12> */
.L_x_1338:
[----:B------:R-:W2:Y:S01]  /*7870*/  LDG.E.64 R2, desc[UR36][R2.64] ;  /* 0x0000002402027981 */ /* 0x000ea2000c1e1b00 */
[----:B------:R-:W-:Y:S01]  /*7880*/  UMOV UR4, 0xf0000000 ;  /* 0xf000000000047882 */ /* 0x000fe20000000000 */
[----:B------:R-:W-:Y:S01]  /*7890*/  UMOV UR5, 0x380fffff ;  /* 0x380fffff00057882 */ /* 0x000fe20000000000 */
[----:B--2---:R-:W0:Y:S01]  /*78a0*/  F2F.F32.F64 R0, R2 ;  /* 0x0000000200007310 */ /* 0x004e220000301000 */
[----:B------:R-:W-:-:S14]  /*78b0*/  DSETP.GEU.AND P0, PT, |R2|, UR4, PT ;  /* 0x0000000402007e2a */ /* 0x000fdc000bf0e200 */
[----:B0-----:R-:W-:Y:S01]  /*78c0*/  @!P0 FMUL R0, R0, 1.175494350822287508e-38 ;  /* 0x0080000000008820 */ /* 0x001fe20000400000 */
[----:B------:R-:W-:Y:S06]  /*78d0*/  BRA `(.L_x_1329) ;  /* 0x0000000800307947 */ /* 0x000fec0003800000 */
.L_x_1337:
        /* <DEDUP_REMOVED lines=26> */
.L_x_1340:
        /* <DEDUP_REMOVED lines=13> */
.L_x_1339:
[----:B------:R-:W2:Y:S02]  /*7b50*/  LDG.E.U16 R0, desc[UR36][R2.64] ;  /* 0x0000002402007981 */ /* 0x000ea4000c1e1500 */
[----:B--2---:R-:W-:Y:S01]  /*7b60*/  IMAD.U32 R0, R0, 0x10000, RZ ;  /* 0x0001000000007824 */ /* 0x004fe200078e00ff */
[----:B------:R-:W-:Y:S06]  /*7b70*/  BRA `(.L_x_1329) ;  /* 0x0000000400887947 */ /* 0x000fec0003800000 */
.L_x_1336:
        /* <DEDUP_REMOVED lines=11> */
.L_x_1343:
        /* <DEDUP_REMOVED lines=20> */
.L_x_1345:
[----:B------:R-:W-:Y:S05]  /*7d70*/  BSYNC B0 ;  /* 0x0000000000007941 */ /* 0x000fea0003800000 */
.L_x_1344:
[----:B------:R-:W-:Y:S01]  /*7d80*/  LEA R3, R0, 0x3b800000, 0x17 ;  /* 0x3b80000000037811 */ /* 0x000fe200078eb8ff */
[----:B------:R-:W-:-:S05]  /*7d90*/  IMAD.SHL.U32 R0, R2, 0x100000, RZ ;  /* 0x0010000002007824 */ /* 0x000fca00078e00ff */
[----:B------:R-:W-:Y:S01]  /*7da0*/  LOP3.LUT R0, R3, R0, R4, 0xfe, !PT ;  /* 0x0000000003007212 */ /* 0x000fe200078efe04 */
[----:B------:R-:W-:Y:S06]  /*7db0*/  BRA `(.L_x_1329) ;  /* 0x0000000000f87947 */ /* 0x000fec0003800000 */
.L_x_1342:
        /* <DEDUP_REMOVED lines=20> */
.L_x_1347:
[----:B------:R-:W-:Y:S05]  /*7f00*/  BSYNC B0 ;  /* 0x0000000000007941 */ /* 0x000fea0003800000 */
.L_x_1346:
[----:B------:R-:W-:Y:S01]  /*7f10*/  LEA R3, R0, 0x37800000, 0x17 ;  /* 0x3780000000037811 */ /* 0x000fe200078eb8ff */
[----:B------:R-:W-:-:S05]  /*7f20*/  IMAD.SHL.U32 R0, R2, 0x200000, RZ ;  /* 0x0020000002007824 */ /* 0x000fca00078e00ff */
[----:B------:R-:W-:Y:S01]  /*7f30*/  LOP3.LUT R0, R3, R0, R4, 0xfe, !PT ;  /* 0x0000000003007212 */ /* 0x000fe200078efe04 */
[----:B------:R-:W-:Y:S06]  /*7f40*/  BRA `(.L_x_1329) ;  /* 0x0000000000947947 */ /* 0x000fec0003800000 */
.L_x_1341:
        /* <DEDUP_REMOVED lines=14> */
.L_x_1328:
        /* <DEDUP_REMOVED lines=16> */
.L_x_1350:
[----:B------:R-:W-:Y:S01]  /*8130*/  IMAD.MOV.U32 R0, RZ, RZ, RZ ;  /* 0x000000ffff007224 */ /* 0x000fe200078e00ff */
[----:B------:R-:W-:Y:S06]  /*8140*/  BRA `(.L_x_1329) ;  /* 0x0000000000147947 */ /* 0x000fec0003800000 */
.L_x_1349:
[----:B------:R-:W2:Y:S02]  /*8150*/  LDG.E.64 R2, desc[UR36][R2.64] ;  /* 0x0000002402027981 */ /* 0x000ea4000c1e1b00 */
[----:B--2---:R0:W1:Y:S01]  /*8160*/  I2F.U64 R0, R2 ;  /* 0x0000000200007312 */ /* 0x0040620000301000 */
[----:B------:R-:W-:Y:S05]  /*8170*/  BRA `(.L_x_1329) ;  /* 0x0000000000087947 */ /* 0x000fea0003800000 */
.L_x_1348:
[----:B------:R-:W2:Y:S02]  /*8180*/  LDG.E R0, desc[UR36][R2.64] ;  /* 0x0000002402007981 */ /* 0x000ea4000c1e1900 */
[----:B--2---:R-:W-:-:S07]  /*8190*/  I2FP.F32.U32 R0, R0 ;  /* 0x0000000000007245 */ /* 0x004fce0000201000 */
.L_x_1329:
[----:B------:R-:W-:Y:S05]  /*81a0*/  BSYNC B6 ;  /* 0x0000000000067941 */ /* 0x000fea0003800000 */
.L_x_1323:
        /* <DEDUP_REMOVED lines=16> */
.L_x_1354:
[----:B------:R-:W0:Y:S02]  /*82b0*/  F2I.S64.TRUNC R2, R2 ;  /* 0x0000000200027311 */ /* 0x000e24000020d900 */
[----:B0-----:R-:W-:-:S05]  /*82c0*/  IMAD.MOV.U32 R5, RZ, RZ, R2 ;  /* 0x000000ffff057224 */ /* 0x001fca00078e0002 */
[----:B------:R0:W-:Y:S01]  /*82d0*/  STG.E.U8 desc[UR36][R16.64], R5 ;  /* 0x0000000510007986 */ /* 0x0001e2000c101124 */
[----:B------:R-:W-:Y:S05]  /*82e0*/  BRA `(.L_x_1356) ;  /* 0x0000000c00407947 */ /* 0x000fea0003800000 */
.L_x_1353:
        /* <DEDUP_REMOVED lines=9> */
.L_x_1358:
[----:B------:R-:W0:Y:S02]  /*8380*/  F2I.FTZ.TRUNC.NTZ R3, R2 ;  /* 0x0000000200037305 */ /* 0x000e24000021f100 */
[----:B0-----:R0:W-:Y:S01]  /*8390*/  STG.E desc[UR36][R16.64], R3 ;  /* 0x0000000310007986 */ /* 0x0011e2000c101924 */
[----:B------:R-:W-:Y:S05]  /*83a0*/  BRA `(.L_x_1356) ;  /* 0x0000000c00107947 */ /* 0x000fea0003800000 */
.L_x_1357:
[----:B------:R-:W0:Y:S02]  /*83b0*/  F2I.FTZ.TRUNC.NTZ R3, R2 ;  /* 0x0000000200037305 */ /* 0x000e24000021f100 */
[----:B0-----:R0:W-:Y:S01]  /*83c0*/  STG.E.U16 desc[UR36][R16.64], R3 ;  /* 0x0000000310007986 */ /* 0x0011e2000c101524 */
[----:B------:R-:W-:Y:S05]  /*83d0*/  BRA `(.L_x_1356) ;  /* 0x0000000c00047947 */ /* 0x000fea0003800000 */
.L_x_1352:
        /* <DEDUP_REMOVED lines=8> */
.L_x_1360:
[----:B------:R-:W-:-:S05]  /*8460*/  F2FP.F16.F32.PACK_AB R2, RZ, R2 ;  /* 0x00000002ff02723e */ /* 0x000fca00000000ff */
[----:B------:R0:W-:Y:S01]  /*8470*/  STG.E.U16 desc[UR36][R16.64], R2 ;  /* 0x0000000210007986 */ /* 0x0001e2000c101524 */
[----:B------:R-:W-:Y:S05]  /*8480*/  BRA `(.L_x_1356) ;  /* 0x0000000800d87947 */ /* 0x000fea0003800000 */
.L_x_1359:
        /* <DEDUP_REMOVED lines=9> */
.L_x_1362:
[----:B------:R-:W-:-:S04]  /*8520*/  F2FP.F16.F32.PACK_AB R3, RZ, R2 ;  /* 0x00000002ff03723e */ /* 0x000fc800000000ff */
[----:B------:R-:W-:-:S05]  /*8530*/  PRMT R3, R3, 0x5410, RZ ;  /* 0x0000541003037816 */ /* 0x000fca00000000ff */
[----:B------:R0:W-:Y:S01]  /*8540*/  STG.E desc[UR36][R16.64], R3 ;  /* 0x0000000310007986 */ /* 0x0001e2000c101924 */
[----:B------:R-:W-:Y:S05]  /*8550*/  BRA `(.L_x_1356) ;  /* 0x0000000800a47947 */ /* 0x000fea0003800000 */
.L_x_1361:
[----:B------:R-:W-:-:S06]  /*8560*/  FMUL.FTZ R2, R2, 1 ;  /* 0x3f80000002027820 */ /* 0x000fcc0000410000 */
[----:B------:R-:W0:Y:S02]  /*8570*/  F2F.F64.F32 R2, R2 ;  /* 0x0000000200027310 */ /* 0x000e240000201800 */
[----:B0-----:R0:W-:Y:S01]  /*8580*/  STG.E.64 desc[UR36][R16.64], R2 ;  /* 0x0000000210007986 */ /* 0x0011e2000c101b24 */
[----:B------:R-:W-:Y:S05]  /*8590*/  BRA `(.L_x_1356) ;  /* 0x0000000800947947 */ /* 0x000fea0003800000 */
.L_x_1351:
        /* <DEDUP_REMOVED lines=12> */
.L_x_1365:
[----:B------:R-:W-:Y:S01]  /*8660*/  FMUL.FTZ R4, R2, 1 ;  /* 0x3f80000002047820 */ /* 0x000fe20000410000 */
[----:B------:R-:W-:-:S05]  /*8670*/  CS2R R6, SRZ ;  /* 0x0000000000067805 */ /* 0x000fca000001ff00 */
[----:B------:R-:W0:Y:S02]  /*8680*/  F2F.F64.F32 R4, R4 ;  /* 0x0000000400047310 */ /* 0x000e240000201800 */
[----:B0-----:R0:W-:Y:S01]  /*8690*/  STG.E.128 desc[UR36][R16.64], R4 ;  /* 0x0000000410007986 */ /* 0x0011e2000c101d24 */
[----:B------:R-:W-:Y:S05]  /*86a0*/  BRA `(.L_x_1356) ;  /* 0x0000000800507947 */ /* 0x000fea0003800000 */
.L_x_1364:
        /* <DEDUP_REMOVED lines=20> */
.L_x_1369:
[----:B------:R-:W-:Y:S05]  /*87f0*/  BSYNC B0 ;  /* 0x0000000000007941 */ /* 0x000fea0003800000 */
.L_x_1368:
[----:B------:R-:W-:-:S05]  /*8800*/  LOP3.LUT R5, R0, R5, RZ, 0xfc, !PT ;  /* 0x0000000500057212 */ /* 0x000fca00078efcff */
[----:B------:R0:W-:Y:S01]  /*8810*/  STG.E.U8 desc[UR36][R16.64], R5 ;  /* 0x0000000510007986 */ /* 0x0001e2000c101124 */
[----:B------:R-:W-:Y:S05]  /*8820*/  BRA `(.L_x_1356) ;  /* 0x0000000400f07947 */ /* 0x000fea0003800000 */
.L_x_1367:
        /* <DEDUP_REMOVED lines=12> */
.L_x_1371:
[----:B------:R-:W-:Y:S01]  /*88f0*/  IMAD.MOV.U32 R0, RZ, RZ, 0x7f ;  /* 0x0000007fff007424 */ /* 0x000fe200078e00ff */
[----:B------:R-:W-:-:S04]  /*8900*/  ISETP.GT.U32.AND P0, PT, R4, 0x7f800000, PT ;  /* 0x7f8000000400780c */ /* 0x000fc80003f04070 */
[----:B------:R-:W-:-:S09]  /*8910*/  SEL R0, R0, 0x7c, P0 ;  /* 0x0000007c00007807 */ /* 0x000fd20000000000 */
.L_x_1372:
[----:B------:R-:W-:Y:S05]  /*8920*/  BSYNC B0 ;  /* 0x0000000000007941 */ /* 0x000fea0003800000 */
.L_x_1370:
[----:B------:R-:W-:-:S04]  /*8930*/  LOP3.LUT R2, R2, 0x80000000, RZ, 0xc0, !PT ;  /* 0x8000000002027812 */ /* 0x000fc800078ec0ff */
[----:B------:R-:W-:-:S04]  /*8940*/  SHF.R.U32.HI R3, RZ, 0x18, R2 ;  /* 0x00000018ff037819 */ /* 0x000fc80000011602 */
[----:B------:R-:W-:-:S05]  /*8950*/  LOP3.LUT R3, R0, R3, RZ, 0xfc, !PT ;  /* 0x0000000300037212 */ /* 0x000fca00078efcff */
[----:B------:R0:W-:Y:S01]  /*8960*/  STG.E.U8 desc[UR36][R16.64], R3 ;  /* 0x0000000310007986 */ /* 0x0001e2000c101124 */
[----:B------:R-:W-:Y:S05]  /*8970*/  BRA `(.L_x_1356) ;  /* 0x00000004009c7947 */ /* 0x000fea0003800000 */
.L_x_1366:
[----:B------:R-:W-:-:S05]  /*8980*/  F2FP.BF16.F32.PACK_AB R2, RZ, R2 ;  /* 0x00000002ff02723e */ /* 0x000fca00000010ff */
[----:B------:R0:W-:Y:S01]  /*8990*/  STG.E.U16 desc[UR36][R16.64], R2 ;  /* 0x0000000210007986 */ /* 0x0001e2000c101524 */
[----:B------:R-:W-:Y:S05]  /*89a0*/  BRA `(.L_x_1356) ;  /* 0x0000000400907947 */ /* 0x000fea0003800000 */
.L_x_1363:
        /* <DEDUP_REMOVED lines=11> */
.L_x_1375:
        /* <DEDUP_REMOVED lines=16> */
.L_x_1378:
[----:B------:R-:W-:-:S04]  /*8b60*/  LOP3.LUT R2, R2, 0x80000000, RZ, 0xc0, !PT ;  /* 0x8000000002027812 */ /* 0x000fc800078ec0ff */
[----:B------:R-:W-:-:S04]  /*8b70*/  SHF.R.U32.HI R3, RZ, 0x18, R2 ;  /* 0x00000018ff037819 */ /* 0x000fc80000011602 */
[----:B------:R-:W-:-:S04]  /*8b80*/  LOP3.LUT R0, R0, R3, RZ, 0xfc, !PT ;  /* 0x0000000300007212 */ /* 0x000fc800078efcff */
[----:B------:R-:W-:-:S07]  /*8b90*/  PRMT R8, R0, 0x7610, R8 ;  /* 0x0000761000087816 */ /* 0x000fce0000000008 */
.L_x_1377:
[----:B------:R-:W-:Y:S05]  /*8ba0*/  BSYNC B0 ;  /* 0x0000000000007941 */ /* 0x000fea0003800000 */
.L_x_1376:
[----:B------:R3:W-:Y:S01]  /*8bb0*/  STG.E.U8 desc[UR36][R16.64], R8 ;  /* 0x0000000810007986 */ /* 0x0007e2000c101124 */
[----:B------:R-:W-:Y:S05]  /*8bc0*/  BRA `(.L_x_1356) ;  /* 0x0000000400087947 */ /* 0x000fea0003800000 */
.L_x_1374:
        /* <DEDUP_REMOVED lines=16> */
.L_x_1381:
[----:B------:R-:W-:-:S04]  /*8cd0*/  LOP3.LUT R2, R2, 0x80000000, RZ, 0xc0, !PT ;  /* 0x8000000002027812 */ /* 0x000fc800078ec0ff */
[----:B------:R-:W-:-:S04]  /*8ce0*/  SHF.R.U32.HI R3, RZ, 0x18, R2 ;  /* 0x00000018ff037819 */ /* 0x000fc80000011602 */
[----:B------:R-:W-:-:S04]  /*8cf0*/  LOP3.LUT R0, R0, R3, RZ, 0xfc, !PT ;  /* 0x0000000300007212 */ /* 0x000fc800078efcff */
[----:B------:R-:W-:-:S07]  /*8d00*/  PRMT R8, R0, 0x7610, R8 ;  /* 0x0000761000087816 */ /* 0x000fce0000000008 */
.L_x_1380:
[----:B------:R-:W-:Y:S05]  /*8d10*/  BSYNC B0 ;  /* 0x0000000000007941 */ /* 0x000fea0003800000 */
.L_x_1379:
[----:B------:R0:W-:Y:S01]  /*8d20*/  STG.E.U8 desc[UR36][R16.64], R8 ;  /* 0x0000000810007986 */ /* 0x0001e2000c101124 */
[----:B------:R-:W-:Y:S05]  /*8d30*/  BRA `(.L_x_1356) ;  /* 0x0000000000ac7947 */ /* 0x000fea0003800000 */
.L_x_1373:
        /* <DEDUP_REMOVED lines=21> */
.L_x_1355:
        /* <DEDUP_REMOVED lines=16> */
.L_x_1384:
[----:B------:R-:W-:Y:S05]  /*8f90*/  BRA `(.L_x_1356) ;  /* 0x0000000000147947 */ /* 0x000fea0003800000 */
.L_x_1383:
[----:B------:R-:W0:Y:S02]  /*8fa0*/  F2I.U64.TRUNC R2, R2 ;  /* 0x0000000200027311 */ /* 0x000e24000020d800 */
[----:B0-----:R2:W-:Y:S01]  /*8fb0*/  STG.E.64 desc[UR36][R16.64], R2 ;  /* 0x0000000210007986 */ /* 0x0015e2000c101b24 */
[----:B------:R-:W-:Y:S05]  /*8fc0*/  BRA `(.L_x_1356) ;  /* 0x0000000000087947 */ /* 0x000fea0003800000 */
.L_x_1382:
[----:B------:R-:W0:Y:S02]  /*8fd0*/  F2I.FTZ.U32.TRUNC.NTZ R3, R2 ;  /* 0x0000000200037305 */ /* 0x000e24000021f000 */
[----:B0-----:R0:W-:Y:S02]  /*8fe0*/  STG.E desc[UR36][R16.64], R3 ;  /* 0x0000000310007986 */ /* 0x0011e4000c101924 */
.L_x_1356:
[----:B------:R-:W-:-:S07]  /*8ff0*/  VIADD R19, R19, 0x80 ;  /* 0x0000008013137836 */ /* 0x000fce0000000000 */
.L_x_1321:
[----:B------:R-:W-:Y:S05]  /*9000*/  BSYNC B7 ;  /* 0x0000000000077941 */ /* 0x000fea0003800000 */
.L_x_1320:
        /* <DEDUP_REMOVED lines=306> */
.L_x_1385:
        /* <DEDUP_REMOVED lines=20> */
[----:B--2---:R-:W2:Y:S01]  /*a470*/  I2F.S16 R0, R0 ;  /* 0x0000000000007306 */ /* 0x004ea20000101400 */
[----:B------:R-:W-:Y:S05]  /*a480*/  BRA `(.L_x_1392) ;  /* 0x0000000c00387947 */ /* 0x000fea0003800000 */
.L_x_1390:
[----:B------:R-:W2:Y:S02]  /*a490*/  LDG.E.U8 R0, desc[UR36][R2.64] ;  /* 0x0000002402007981 */ /* 0x000ea4000c1e1100 */
[----:B--2---:R-:W-:Y:S01]  /*a4a0*/  I2FP.F32.U32 R0, R0 ;  /* 0x0000000000007245 */ /* 0x004fe20000201000 */
[----:B------:R-:W-:Y:S06]  /*a4b0*/  BRA `(.L_x_1392) ;  /* 0x0000000c002c7947 */ /* 0x000fec0003800000 */
.L_x_1389:
[----:B------:R-:W-:-:S13]  /*a4c0*/  ISETP.NE.AND P0, PT, R4, 0x2, PT ;  /* 0x000000020400780c */ /* 0x000fda0003f05270 */
[----:B------:R-:W-:Y:S05]  /*a4d0*/  @!P0 BRA `(.L_x_1393) ;  /* 0x0000000000288947 */ /* 0x000fea0003800000 */
[----:B------:R-:W-:-:S13]  /*a4e0*/  ISETP.NE.AND P0, PT, R4, 0x3, PT ;  /* 0x000000030400780c */ /* 0x000fda0003f05270 */
[----:B------:R-:W-:Y:S05]  /*a4f0*/  @!P0 BRA `(.L_x_1394) ;  /* 0x0000000000148947 */ /* 0x000fea0003800000 */
[----:B------:R-:W-:-:S13]  /*a500*/  ISETP.NE.AND P0, PT, R4, 0x4, PT ;  /* 0x000000040400780c */ /* 0x000fda0003f05270 */
[----:B------:R-:W-:Y:S05]  /*a510*/  @P0 BRA `(.L_x_1391) ;  /* 0x0000000800b80947 */ /* 0x000fea0003800000 */
[----:B------:R-:W2:Y:S02]  /*a520*/  LDG.E.64 R2, desc[UR36][R2.64] ;  /* 0x0000002402027981 */ /* 0x000ea4000c1e1b00 */
[----:B--2---:R3:W4:Y:S01]  /*a530*/  I2F.S64 R0, R2 ;  /* 0x0000000200007312 */ /* 0x0047220000301400 */
[----:B------:R-:W-:Y:S05]  /*a540*/  BRA `(.L_x_1392) ;  /* 0x0000000c00087947 */ /* 0x000fea0003800000 */
.L_x_1394:
[----:B------:R-:W2:Y:S02]  /*a550*/  LDG.E R0, desc[UR36][R2.64] ;  /* 0x0000002402007981 */ /* 0x000ea4000c1e1900 */
[----:B--2---:R-:W-:Y:S01]  /*a560*/  I2FP.F32.S32 R0, R0 ;  /* 0x0000000000007245 */ /* 0x004fe20000201400 */
[----:B------:R-:W-:Y:S06]  /*a570*/  BRA `(.L_x_1392) ;  /* 0x0000000800fc7947 */ /* 0x000fec0003800000 */
.L_x_1393:
[----:B------:R-:W2:Y:S02]  /*a580*/  LDG.E.U16 R0, desc[UR36][R2.64] ;  /* 0x0000002402007981 */ /* 0x000ea4000c1e1500 */
[----:B--2---:R-:W0:Y:S01]  /*a590*/  I2F.S16 R0, R0 ;  /* 0x0000000000007306 */ /* 0x004e220000101400 */
[----:B------:R-:W-:Y:S05]  /*a5a0*/  BRA `(.L_x_1392) ;  /* 0x0000000800f07947 */ /* 0x000fea0003800000 */
.L_x_1388:
        /* <DEDUP_REMOVED lines=8> */
.L_x_1396:
[----:B------:R-:W2:Y:S02]  /*a630*/  LDG.E.U16 R0, desc[UR36][R2.64] ;  /* 0x0000002402007981 */ /* 0x000ea4000c1e1500 */
[----:B--2---:R-:W-:Y:S01]  /*a640*/  HADD2.F32 R0, -RZ, R0.H0_H0 ;  /* 0x20000000ff007230 */ /* 0x004fe20000004100 */
[----:B------:R-:W-:Y:S06]  /*a650*/  BRA `(.L_x_1392) ;  /* 0x0000000800c47947 */ /* 0x000fec0003800000 */
.L_x_1395:
        /* <DEDUP_REMOVED lines=8> */
.L_x_1398:
[----:B------:R-:W2:Y:S02]  /*a6e0*/  LDG.E.U16 R0, desc[UR36][R2.64] ;  /* 0x0000002402007981 */ /* 0x000ea4000c1e1500 */
[----:B--2---:R-:W-:Y:S01]  /*a6f0*/  HADD2.F32 R0, -RZ, R0.H0_H0 ;  /* 0x20000000ff007230 */ /* 0x004fe20000004100 */
[----:B------:R-:W-:Y:S06]  /*a700*/  BRA `(.L_x_1392) ;  /* 0x0000000800987947 */ /* 0x000fec0003800000 */
.L_x_1397:
[----:B------:R-:W2:Y:S01]  /*a710*/  LDG.E.64 R2, desc[UR36][R2.64] ;  /* 0x0000002402027981 */ /* 0x000ea2000c1e1b00 */
[----:B------:R-:W-:Y:S01]  /*a720*/  UMOV UR4, 0xf0000000 ;  /* 0xf000000000047882 */ /* 0x000fe20000000000 */
[----:B------:R-:W-:Y:S01]  /*a730*/  UMOV UR5, 0x380fffff ;  /* 0x380fffff00057882 */ /* 0x000fe20000000000 */
[----:B--2---:R-:W0:Y:S01]  /*a740*/  F2F.F32.F64 R0, R2 ;  /* 0x0000000200007310 */ /* 0x004e220000301000 */
[----:B------:R-:W-:-:S14]  /*a750*/  DSETP.GEU.AND P0, PT, |R2|, UR4, PT ;  /* 0x0000000402007e2a */ /* 0x000fdc000bf0e200 */
[----:B0-----:R-:W-:Y:S01]  /*a760*/  @!P0 FMUL R0, R0, 1.175494350822287508e-38 ;  /* 0x0080000000008820 */ /* 0x001fe20000400000 */
[----:B------:R-:W-:Y:S06]  /*a770*/  BRA `(.L_x_1392) ;  /* 0x00000008007c7947 */ /* 0x000fec0003800000 */
.L_x_1387:
        /* <DEDUP_REMOVED lines=12> */
.L_x_1401:
[----:B------:R-:W2:Y:S01]  /*a840*/  LDG.E.64 R2, desc[UR36][R2.64] ;  /* 0x0000002402027981 */ /* 0x000ea2000c1e1b00 */
[----:B------:R-:W-:Y:S01]  /*a850*/  UMOV UR4, 0xf0000000 ;  /* 0xf000000000047882 */ /* 0x000fe20000000000 */
[----:B------:R-:W-:Y:S01]  /*a860*/  UMOV UR5, 0x380fffff ;  /* 0x380fffff00057882 */ /* 0x000fe20000000000 */
[----:B--2---:R-:W0:Y:S01]  /*a870*/  F2F.F32.F64 R0, R2 ;  /* 0x0000000200007310 */ /* 0x004e220000301000 */
[----:B------:R-:W-:-:S14]  /*a880*/  DSETP.GEU.AND P0, PT, |R2|, UR4, PT ;  /* 0x0000000402007e2a */ /* 0x000fdc000bf0e200 */
[----:B0-----:R-:W-:Y:S01]  /*a890*/  @!P0 FMUL R0, R0, 1.175494350822287508e-38 ;  /* 0x0080000000008820 */ /* 0x001fe20000400000 */
[----:B------:R-:W-:Y:S06]  /*a8a0*/  BRA `(.L_x_1392) ;  /* 0x0000000800307947 */ /* 0x000fec0003800000 */
.L_x_1400:
        /* <DEDUP_REMOVED lines=26> */
.L_x_1403:
        /* <DEDUP_REMOVED lines=13> */
.L_x_1402:
[----:B------:R-:W2:Y:S02]  /*ab20*/  LDG.E.U16 R0, desc[UR36][R2.64] ;  /* 0x0000002402007981 */ /* 0x000ea4000c1e1500 */
[----:B--2---:R-:W-:Y:S01]  /*ab30*/  IMAD.U32 R0, R0, 0x10000, RZ ;  /* 0x0001000000007824 */ /* 0x004fe200078e00ff */
[----:B------:R-:W-:Y:S06]  /*ab40*/  BRA `(.L_x_1392) ;  /* 0x0000000400887947 */ /* 0x000fec0003800000 */
.L_x_1399:
        /* <DEDUP_REMOVED lines=11> */
.L_x_1406:
        /* <DEDUP_REMOVED lines=20> */
.L_x_1408:
[----:B------:R-:W-:Y:S05]  /*ad40*/  BSYNC B0 ;  /* 0x0000000000007941 */ /* 0x000fea0003800000 */
.L_x_1407:
[----:B------:R-:W-:Y:S01]  /*ad50*/  LEA R3, R0, 0x3b800000, 0x17 ;  /* 0x3b80000000037811 */ /* 0x000fe200078eb8ff */
[----:B------:R-:W-:-:S05]  /*ad60*/  IMAD.SHL.U32 R0, R2, 0x100000, RZ ;  /* 0x0010000002007824 */ /* 0x000fca00078e00ff */
[----:B------:R-:W-:Y:S01]  /*ad70*/  LOP3.LUT R0, R3, R0, R4, 0xfe, !PT ;  /* 0x0000000003007212 */ /* 0x000fe200078efe04 */
[----:B------:R-:W-:Y:S06]  /*ad80*/  BRA `(.L_x_1392) ;  /* 0x0000000000f87947 */ /* 0x000fec0003800000 */
.L_x_1405:
        /* <DEDUP_REMOVED lines=20> */
.L_x_1410:
[----:B------:R-:W-:Y:S05]  /*aed0*/  BSYNC B0 ;  /* 0x0000000000007941 */ /* 0x000fea0003800000 */
.L_x_1409:
[----:B------:R-:W-:Y:S01]  /*aee0*/  LEA R3, R0, 0x37800000, 0x17 ;  /* 0x3780000000037811 */ /* 0x000fe200078eb8ff */
[----:B------:R-:W-:-:S05]  /*aef0*/  IMAD.SHL.U32 R0, R2, 0x200000, RZ ;  /* 0x0020000002007824 */ /* 0x000fca00078e00ff */
[----:B------:R-:W-:Y:S01]  /*af00*/  LOP3.LUT R0, R3, R0, R4, 0xfe, !PT ;  /* 0x0000000003007212 */ /* 0x000fe200078efe04 */
[----:B------:R-:W-:Y:S06]  /*af10*/  BRA `(.L_x_1392) ;  /* 0x0000000000947947 */ /* 0x000fec0003800000 */
.L_x_1404:
        /* <DEDUP_REMOVED lines=14> */
.L_x_1391:
        /* <DEDUP_REMOVED lines=16> */
.L_x_1413:
[----:B------:R-:W-:Y:S01]  /*b100*/  IMAD.MOV.U32 R0, RZ, RZ, RZ ;  /* 0x000000ffff007224 */ /* 0x000fe200078e00ff */
[----:B------:R-:W-:Y:S06]  /*b110*/  BRA `(.L_x_1392) ;  /* 0x0000000000147947 */ /* 0x000fec0003800000 */
.L_x_1412:
[----:B------:R-:W2:Y:S02]  /*b120*/  LDG.E.64 R2, desc[UR36][R2.64] ;  /* 0x0000002402027981 */ /* 0x000ea4000c1e1b00 */
[----:B--2---:R0:W1:Y:S01]  /*b130*/  I2F.U64 R0, R2 ;  /* 0x0000000200007312 */ /* 0x0040620000301000 */
[----:B------:R-:W-:Y:S05]  /*b140*/  BRA `(.L_x_1392) ;  /* 0x0000000000087947 */ /* 0x000fea0003800000 */
.L_x_1411:
[----:B------:R-:W2:Y:S02]  /*b150*/  LDG.E R0, desc[UR36][R2.64] ;  /* 0x0000002402007981 */ /* 0x000ea4000c1e1900 */
[----:B--2---:R-:W-:-:S07]  /*b160*/  I2FP.F32.U32 R0, R0 ;  /* 0x0000000000007245 */ /* 0x004fce0000201000 */
.L_x_1392:
[----:B------:R-:W-:Y:S05]  /*b170*/  BSYNC B6 ;  /* 0x0000000000067941 */ /* 0x000fea0003800000 */
.L_x_1386:
        /* <DEDUP_REMOVED lines=14> */
[----:B0-----:R-:W-:Y:S01]  /*b260*/  STG.E.U8 desc[UR36][R16.64], R3 ;  /* 0x0000000310007986 */ /* 0x001fe2000c101124 */
[----:B------:R-:W-:Y:S05]  /*b270*/  EXIT ;  /* 0x000000000000794d */ /* 0x000fea0003800000 */
.L_x_1417:
[----:B------:R-:W0:Y:S02]  /*b280*/  F2I.S64.TRUNC R2, R2 ;  /* 0x0000000200027311 */ /* 0x000e24000020d900 */
[----:B0-----:R-:W-:-:S05]  /*b290*/  IMAD.MOV.U32 R5, RZ, RZ, R2 ;  /* 0x000000ffff057224 */ /* 0x001fca00078e0002 */
[----:B------:R-:W-:Y:S01]  /*b2a0*/  STG.E.U8 desc[UR36][R16.64], R5 ;  /* 0x0000000510007986 */ /* 0x000fe2000c101124 */
[----:B------:R-:W-:Y:S05]  /*b2b0*/  EXIT ;  /* 0x000000000000794d */ /* 0x000fea0003800000 */
.L_x_1416:
[----:B------:R-:W-:-:S13]  /*b2c0*/  ISETP.NE.AND P0, PT, R3, 0x2, PT ;  /* 0x000000020300780c */ /* 0x000fda0003f05270 */
[----:B------:R-:W-:Y:S05]  /*b2d0*/  @!P0 BRA `(.L_x_1419) ;  /* 0x0000000000288947 */ /* 0x000fea0003800000 */
[----:B------:R-:W-:-:S13]  /*b2e0*/  ISETP.NE.AND P0, PT, R3, 0x3, PT ;  /* 0x000000030300780c */ /* 0x000fda0003f05270 */
[----:B------:R-:W-:Y:S05]  /*b2f0*/  @!P0 BRA `(.L_x_1420) ;  /* 0x0000000000148947 */ /* 0x000fea0003800000 */
[----:B------:R-:W-:-:S13]  /*b300*/  ISETP.NE.AND P0, PT, R3, 0x4, PT ;  /* 0x000000040300780c */ /* 0x000fda0003f05270 */
[----:B------:R-:W-:Y:S05]  /*b310*/  @P0 BRA `(.L_x_1418) ;  /* 0x0000000800d00947 */ /* 0x000fea0003800000 */
[----:B------:R-:W0:Y:S02]  /*b320*/  F2I.S64.TRUNC R2, R2 ;  /* 0x0000000200027311 */ /* 0x000e24000020d900 */
[----:B0-----:R-:W-:Y:S01]  /*b330*/  STG.E.64 desc[UR36][R16.64], R2 ;  /* 0x0000000210007986 */ /* 0x001fe2000c101b24 */
[----:B------:R-:W-:Y:S05]  /*b340*/  EXIT ;  /* 0x000000000000794d */ /* 0x000fea0003800000 */
.L_x_1420:
[----:B------:R-:W0:Y:S02]  /*b350*/  F2I.FTZ.TRUNC.NTZ R3, R2 ;  /* 0x0000000200037305 */ /* 0x000e24000021f100 */
[----:B0-----:R-:W-:Y:S01]  /*b360*/  STG.E desc[UR36][R16.64], R3 ;  /* 0x0000000310007986 */ /* 0x001fe2000c101924 */
[----:B------:R-:W-:Y:S05]  /*b370*/  EXIT ;  /* 0x000000000000794d */ /* 0x000fea0003800000 */
.L_x_1419:
[----:B------:R-:W0:Y:S02]  /*b380*/  F2I.FTZ.TRUNC.NTZ R3, R2 ;  /* 0x0000000200037305 */ /* 0x000e24000021f100 */
[----:B0-----:R-:W-:Y:S01]  /*b390*/  STG.E.U16 desc[UR36][R16.64], R3 ;  /* 0x0000000310007986 */ /* 0x001fe2000c101524 */
[----:B------:R-:W-:Y:S05]  /*b3a0*/  EXIT ;  /* 0x000000000000794d */ /* 0x000fea0003800000 */
.L_x_1415:
[----:B------:R-:W-:-:S13]  /*b3b0*/  ISETP.GT.AND P0, PT, R3, 0x6, PT ;  /* 0x000000060300780c */ /* 0x000fda0003f04270 */
[----:B------:R-:W-:Y:S05]  /*b3c0*/  @P0 BRA `(.L_x_1421) ;  /* 0x0000000000240947 */ /* 0x000fea0003800000 */
[----:B------:R-:W-:-:S13]  /*b3d0*/  ISETP.NE.AND P0, PT, R3, 0x5, PT ;  /* 0x000000050300780c */ /* 0x000fda0003f05270 */
[----:B------:R-:W-:Y:S05]  /*b3e0*/  @!P0 BRA `(.L_x_1422) ;  /* 0x0000000000108947 */ /* 0x000fea0003800000 */
[----:B------:R-:W-:-:S13]  /*b3f0*/  ISETP.NE.AND P0, PT, R3, 0x6, PT ;  /* 0x000000060300780c */ /* 0x000fda0003f05270 */
[----:B------:R-:W-:Y:S05]  /*b400*/  @P0 BRA `(.L_x_1418) ;  /* 0x0000000800940947 */ /* 0x000fea0003800000 */
[----:B------:R-:W-:Y:S01]  /*b410*/  STG.E desc[UR36][R16.64], R2 ;  /* 0x0000000210007986 */ /* 0x000fe2000c101924 */
[----:B------:R-:W-:Y:S05]  /*b420*/  EXIT ;  /* 0x000000000000794d */ /* 0x000fea0003800000 */
.L_x_1422:
[----:B------:R-:W-:-:S05]  /*b430*/  F2FP.F16.F32.PACK_AB R2, RZ, R2 ;  /* 0x00000002ff02723e */ /* 0x000fca00000000ff */
[----:B------:R-:W-:Y:S01]  /*b440*/  STG.E.U16 desc[UR36][R16.64], R2 ;  /* 0x0000000210007986 */ /* 0x000fe2000c101524 */
[----:B------:R-:W-:Y:S05]  /*b450*/  EXIT ;  /* 0x000000000000794d */ /* 0x000fea0003800000 */
.L_x_1421:
[----:B------:R-:W-:-:S13]  /*b460*/  ISETP.NE.AND P0, PT, R3, 0x7, PT ;  /* 0x000000070300780c */ /* 0x000fda0003f05270 */
[----:B------:R-:W-:Y:S05]  /*b470*/  @!P0 BRA `(.L_x_1423) ;  /* 0x00000000002c8947 */ /* 0x000fea0003800000 */
[----:B------:R-:W-:-:S13]  /*b480*/  ISETP.NE.AND P0, PT, R3, 0x8, PT ;  /* 0x000000080300780c */ /* 0x000fda0003f05270 */
[----:B------:R-:W-:Y:S05]  /*b490*/  @!P0 BRA `(.L_x_1424) ;  /* 0x0000000000148947 */ /* 0x000fea0003800000 */
[----:B------:R-:W-:-:S13]  /*b4a0*/  ISETP.NE.AND P0, PT, R3, 0x9, PT ;  /* 0x000000090300780c */ /* 0x000fda0003f05270 */
[----:B------:R-:W-:Y:S05]  /*b4b0*/  @P0 BRA `(.L_x_1418) ;  /* 0x0000000800680947 */ /* 0x000fea0003800000 */
[----:B------:R-:W-:-:S05]  /*b4c0*/  IMAD.MOV.U32 R3, RZ, RZ, RZ ;  /* 0x000000ffff037224 */ /* 0x000fca00078e00ff */
[----:B------:R-:W-:Y:S01]  /*b4d0*/  STG.E.64 desc[UR36][R16.64], R2 ;  /* 0x0000000210007986 */ /* 0x000fe2000c101b24 */
[----:B------:R-:W-:Y:S05]  /*b4e0*/  EXIT ;  /* 0x000000000000794d */ /* 0x000fea0003800000 */
.L_x_1424:
[----:B------:R-:W-:-:S04]  /*b4f0*/  F2FP.F16.F32.PACK_AB R3, RZ, R2 ;  /* 0x00000002ff03723e */ /* 0x000fc800000000ff */
[----:B------:R-:W-:-:S05]  /*b500*/  PRMT R3, R3, 0x5410, RZ ;  /* 0x0000541003037816 */ /* 0x000fca00000000ff */
[----:B------:R-:W-:Y:S01]  /*b510*/  STG.E desc[UR36][R16.64], R3 ;  /* 0x0000000310007986 */ /* 0x000fe2000c101924 */
[----:B------:R-:W-:Y:S05]  /*b520*/  EXIT ;  /* 0x000000000000794d */ /* 0x000fea0003800000 */
.L_x_1423:
[----:B------:R-:W-:-:S06]  /*b530*/  FMUL.FTZ R2, R2, 1 ;  /* 0x3f80000002027820 */ /* 0x000fcc0000410000 */
[----:B------:R-:W0:Y:S02]  /*b540*/  F2F.F64.F32 R2, R2 ;  /* 0x0000000200027310 */ /* 0x000e240000201800 */
[----:B0-----:R-:W-:Y:S01]  /*b550*/  STG.E.64 desc[UR36][R16.64], R2 ;  /* 0x0000000210007986 */ /* 0x001fe2000c101b24 */
[----:B------:R-:W-:Y:S05]  /*b560*/  EXIT ;  /* 0x000000000000794d */ /* 0x000fea0003800000 */
.L_x_1414:
        /* <DEDUP_REMOVED lines=10> */
[----:B------:R-:W-:Y:S01]  /*b610*/  STG.E.U8 desc[UR36][R16.64], R3 ;  /* 0x0000000310007986 */ /* 0x000fe2000c101124 */
[----:B------:R-:W-:Y:S05]  /*b620*/  EXIT ;  /* 0x000000000000794d */ /* 0x000fea0003800000 */
.L_x_1427:
[----:B------:R-:W-:Y:S01]  /*b630*/  FMUL.FTZ R4, R2, 1 ;  /* 0x3f80000002047820 */ /* 0x000fe20000410000 */
[----:B------:R-:W-:-:S05]  /*b640*/  CS2R R6, SRZ ;  /* 0x0000000000067805 */ /* 0x000fca000001ff00 */
[----:B------:R-:W0:Y:S02]  /*b650*/  F2F.F64.F32 R4, R4 ;  /* 0x0000000400047310 */ /* 0x000e240000201800 */
[----:B0-----:R-:W-:Y:S01]  /*b660*/  STG.E.128 desc[UR36][R16.64], R4 ;  /* 0x0000000410007986 */ /* 0x001fe2000c101d24 */
[----:B------:R-:W-:Y:S05]  /*b670*/  EXIT ;  /* 0x000000000000794d */ /* 0x000fea0003800000 */
.L_x_1426:
        /* <DEDUP_REMOVED lines=20> */
.L_x_1431:
[----:B------:R-:W-:Y:S05]  /*b7c0*/  BSYNC B0 ;  /* 0x0000000000007941 */ /* 0x000fea0003800000 */
.L_x_1430:
[----:B------:R-:W-:-:S05]  /*b7d0*/  LOP3.LUT R5, R0, R5, RZ, 0xfc, !PT ;  /* 0x0000000500057212 */ /* 0x000fca00078efcff */
[----:B------:R-:W-:Y:S01]  /*b7e0*/  STG.E.U8 desc[UR36][R16.64], R5 ;  /* 0x0000000510007986 */ /* 0x000fe2000c101124 */
[----:B------:R-:W-:Y:S05]  /*b7f0*/  EXIT ;  /* 0x000000000000794d */ /* 0x000fea0003800000 */
.L_x_1429:
        /* <DEDUP_REMOVED lines=12> */
.L_x_1433:
[----:B------:R-:W-:Y:S01]  /*b8c0*/  IMAD.MOV.U32 R0, RZ, RZ, 0x7f ;  /* 0x0000007fff007424 */ /* 0x000fe200078e00ff */
[----:B------:R-:W-:-:S04]  /*b8d0*/  ISETP.GT.U32.AND P0, PT, R4, 0x7f800000, PT ;  /* 0x7f8000000400780c */ /* 0x000fc80003f04070 */
[----:B------:R-:W-:-:S09]  /*b8e0*/  SEL R0, R0, 0x7c, P0 ;  /* 0x0000007c00007807 */ /* 0x000fd20000000000 */
.L_x_1434:
[----:B------:R-:W-:Y:S05]  /*b8f0*/  BSYNC B0 ;  /* 0x0000000000007941 */ /* 0x000fea0003800000 */
.L_x_1432:
[----:B------:R-:W-:-:S04]  /*b900*/  LOP3.LUT R2, R2, 0x80000000, RZ, 0xc0, !PT ;  /* 0x8000000002027812 */ /* 0x000fc800078ec0ff */
[----:B------:R-:W-:-:S04]  /*b910*/  SHF.R.U32.HI R3, RZ, 0x18, R2 ;  /* 0x00000018ff037819 */ /* 0x000fc80000011602 */
[----:B------:R-:W-:-:S05]  /*b920*/  LOP3.LUT R3, R0, R3, RZ, 0xfc, !PT ;  /* 0x0000000300037212 */ /* 0x000fca00078efcff */
[----:B------:R-:W-:Y:S01]  /*b930*/  STG.E.U8 desc[UR36][R16.64], R3 ;  /* 0x0000000310007986 */ /* 0x000fe2000c101124 */
[----:B------:R-:W-:Y:S05]  /*b940*/  EXIT ;  /* 0x000000000000794d */ /* 0x000fea0003800000 */
.L_x_1428:
[----:B------:R-:W-:-:S05]  /*b950*/  F2FP.BF16.F32.PACK_AB R2, RZ, R2 ;  /* 0x00000002ff02723e */ /* 0x000fca00000010ff */
[----:B------:R-:W-:Y:S01]  /*b960*/  STG.E.U16 desc[UR36][R16.64], R2 ;  /* 0x0000000210007986 */ /* 0x000fe2000c101524 */
[----:B------:R-:W-:Y:S05]  /*b970*/  EXIT ;  /* 0x000000000000794d */ /* 0x000fea0003800000 */
.L_x_1425:
        /* <DEDUP_REMOVED lines=9> */
[----:B0-----:R-:W-:Y:S01]  /*ba10*/  STG.E.U16 desc[UR36][R16.64], R3 ;  /* 0x0000000310007986 */ /* 0x001fe2000c101524 */
[----:B------:R-:W-:Y:S05]  /*ba20*/  EXIT ;  /* 0x000000000000794d */ /* 0x000fea0003800000 */
.L_x_1437:
        /* <DEDUP_REMOVED lines=16> */
.L_x_1440:
[----:B------:R-:W-:-:S04]  /*bb30*/  LOP3.LUT R2, R2, 0x80000000, RZ, 0xc0, !PT ;  /* 0x8000000002027812 */ /* 0x000fc800078ec0ff */
[----:B------:R-:W-:-:S04]  /*bb40*/  SHF.R.U32.HI R3, RZ, 0x18, R2 ;  /* 0x00000018ff037819 */ /* 0x000fc80000011602 */
[----:B------:R-:W-:-:S04]  /*bb50*/  LOP3.LUT R0, R0, R3, RZ, 0xfc, !PT ;  /* 0x0000000300007212 */ /* 0x000fc800078efcff */
[----:B------:R-:W-:-:S07]  /*bb60*/  PRMT R8, R0, 0x7610, R8 ;  /* 0x0000761000087816 */ /* 0x000fce0000000008 */
.L_x_1439:
[----:B------:R-:W-:Y:S05]  /*bb70*/  BSYNC B0 ;  /* 0x0000000000007941 */ /* 0x000fea0003800000 */
.L_x_1438:
[----:B------:R-:W-:Y:S01]  /*bb80*/  STG.E.U8 desc[UR36][R16.64], R8 ;  /* 0x0000000810007986 */ /* 0x000fe2000c101124 */
[----:B------:R-:W-:Y:S05]  /*bb90*/  EXIT ;  /* 0x000000000000794d */ /* 0x000fea0003800000 */
.L_x_1436:
        /* <DEDUP_REMOVED lines=16> */
.L_x_1443:
[----:B------:R-:W-:-:S04]  /*bca0*/  LOP3.LUT R2, R2, 0x80000000, RZ, 0xc0, !PT ;  /* 0x8000000002027812 */ /* 0x000fc800078ec0ff */
[----:B------:R-:W-:-:S04]  /*bcb0*/  SHF.R.U32.HI R3, RZ, 0x18, R2 ;  /* 0x00000018ff037819 */ /* 0x000fc80000011602 */
[----:B------:R-:W-:-:S04]  /*bcc0*/  LOP3.LUT R0, R0, R3, RZ, 0xfc, !PT ;  /* 0x0000000300007212 */ /* 0x000fc800078efcff */
[----:B------:R-:W-:-:S07]  /*bcd0*/  PRMT R8, R0, 0x7610, R8 ;  /* 0x0000761000087816 */ /* 0x000fce0000000008 */
.L_x_1442:
[----:B------:R-:W-:Y:S05]  /*bce0*/  BSYNC B0 ;  /* 0x0000000000007941 */ /* 0x000fea0003800000 */
.L_x_1441:
[----:B------:R-:W-:Y:S01]  /*bcf0*/  STG.E.U8 desc[UR36][R16.64], R8 ;  /* 0x0000000810007986 */ /* 0x000fe2000c101124 */
[----:B------:R-:W-:Y:S05]  /*bd00*/  EXIT ;  /* 0x000000000000794d */ /* 0x000fea0003800000 */
.L_x_1435:
        /* <DEDUP_REMOVED lines=21> */
.L_x_1418:
        /* <DEDUP_REMOVED lines=16> */
.L_x_1446:
[----:B------:R-:W-:Y:S05]  /*bf60*/  EXIT ;  /* 0x000000000000794d */ /* 0x000fea0003800000 */
.L_x_1445:
[----:B------:R-:W0:Y:S02]  /*bf70*/  F2I.U64.TRUNC R2, R2 ;  /* 0x0000000200027311 */ /* 0x000e24000020d800 */
[----:B0-----:R-:W-:Y:S01]  /*bf80*/  STG.E.64 desc[UR36][R16.64], R2 ;  /* 0x0000000210007986 */ /* 0x001fe2000c101b24 */
[----:B------:R-:W-:Y:S05]  /*bf90*/  EXIT ;  /* 0x000000000000794d */ /* 0x000fea0003800000 */
.L_x_1444:
[----:B------:R-:W0:Y:S02]  /*bfa0*/  F2I.FTZ.U32.TRUNC.NTZ R3, R2 ;  /* 0x0000000200037305 */ /* 0x000e24000021f000 */
[----:B0-----:R-:W-:Y:S01]  /*bfb0*/  STG.E desc[UR36][R16.64], R3 ;  /* 0x0000000310007986 */ /* 0x001fe2000c101924 */
[----:B------:R-:W-:Y:S05]  /*bfc0*/  EXIT ;  /* 0x000000000000794d */ /* 0x000fea0003800000 */
.L_x_1447:
        /* <DEDUP_REMOVED lines=11> */
.L_x_7195:


//--------------------- .text._ZN2at6native27unrolled_elementwise_kernelIZZZNS0_16tanh_kernel_cudaERNS_18TensorIteratorBaseEENKUlvE0_clEvENKUlvE0_clEvEUlfE_St5arrayIPcLm2EELi4E23TrivialOffsetCalculatorILi1EjESB_NS0_6memory12LoadWithCastILi1EEENSC_13StoreWithCastILi1EEEEEviT_T0_T2_T3_T4_T5_ --------------------------
	.section	.text._ZN2at6native27unrolled_elementwise_kernelIZZZNS0_16tanh_kernel_cudaERNS_18TensorIteratorBaseEENKUlvE0_clEvENKUlvE0_clEvEUlfE_St5arrayIPcLm2EELi4E23TrivialOffsetCalculatorILi1EjESB_NS0_6memory12LoadWithCastILi1EEENSC_13StoreWithCastILi1EEEEEviT_T0_T2_T3_T4_T5_,"ax",@progbits
	.align	128
        .global         _ZN2at6native27unrolled_elementwise_kernelIZZZNS0_16tanh_kernel_cudaERNS_18TensorIteratorBaseEENKUlvE0_clEvENKUlvE0_clEvEUlfE_St5arrayIPcLm2EELi4E23TrivialOffsetCalculatorILi1EjESB_NS0_6memory12LoadWithCastILi1EEENSC_13StoreWithCastILi1EEEEEviT_T0_T2_T3_T4_T5_
        .type           _ZN2at6native27unrolled_elementwise_kernelIZZZNS0_16tanh_kernel_cudaERNS_18TensorIteratorBaseEENKUlvE0_clEvENKUlvE0_clEvEUlfE_St5arrayIPcLm2EELi4E23TrivialOffsetCalculatorILi1EjESB_NS0_6memory12LoadWithCastILi1EEENSC_13StoreWithCastILi1EEEEEviT_T0_T2_T3_T4_T5_,@function
        .size           _ZN2at6native27unrolled_elementwise_kernelIZZZNS0_16tanh_kernel_cudaERNS_18TensorIteratorBaseEENKUlvE0_clEvENKUlvE0_clEvEUlfE_St5arrayIPcLm2EELi4E23TrivialOffsetCalculatorILi1EjESB_NS0_6memory12LoadWithCastILi1EEENSC_13StoreWithCastILi1EEEEEviT_T0_T2_T3_T4_T5_,(.L_x_7196 - _ZN2at6native27unrolled_elementwise_kernelIZZZNS0_16tanh_kernel_cudaERNS_18TensorIteratorBaseEENKUlvE0_clEvENKUlvE0_clEvEUlfE_St5arrayIPcLm2EELi4E23TrivialOffsetCalculatorILi1EjESB_NS0_6memory12LoadWithCastILi1EEENSC_13StoreWithCastILi1EEEEEviT_T0_T2_T3_T4_T5_)
        .other          _ZN2at6native27unrolled_elementwise_kernelIZZZNS0_16tanh_kernel_cudaERNS_18TensorIteratorBaseEENKUlvE0_clEvENKUlvE0_clEvEUlfE_St5arrayIPcLm2EELi4E23TrivialOffsetCalculatorILi1EjESB_NS0_6memory12LoadWithCastILi1EEENSC_13StoreWithCastILi1EEEEEviT_T0_T2_T3_T4_T5_,@"STO_CUDA_ENTRY STV_DEFAULT"
_ZN2at6native27unrolled_elementwise_kernelIZZZNS0_16tanh_kernel_cudaERNS_18TensorIteratorBaseEENKUlvE0_clEvENKUlvE0_clEvEUlfE_St5arrayIPcLm2EELi4E23TrivialOffsetCalculatorILi1EjESB_NS0_6memory12LoadWithCastILi1EEENSC_13StoreWithCastILi1EEEEEviT_T0_T2_T3_T4_T5_:
.text._ZN2at6native27unrolled_elementwise_kernelIZZZNS0_16tanh_kernel_cudaERNS_18TensorIteratorBaseEENKUlvE0_clEvENKUlvE0_clEvEUlfE_St5arrayIPcLm2EELi4E23TrivialOffsetCalculatorILi1EjESB_NS0_6memory12LoadWithCastILi1EEENSC_13StoreWithCastILi1EEEEEviT_T0_T2_T3_T4_T5_:
[----:B------:R-:W0:Y:S01]  /*0000*/  LDC R1, c[0x0][0x28] ;  /* 0x00000a00ff017b82 */ /* 0x000e220000000800 */
[----:B------:R-:W1:Y:S07]  /*0010*/  S2R R2, SR_CTAID.X ;  /* 0x0000000000027919 */ /* 0x000e6e0000002500 */
[----:B------:R-:W1:Y:S01]  /*0020*/  LDC R17, c[0x0][0x210] ;  /* 0x00008400ff117b82 */ /* 0x000e620000000800 */
[----:B------:R-:W-:Y:S01]  /*0030*/  ULDC.64 UR36, c[0x0][0x208] ;  /* 0x0000820000247ab9 */ /* 0x000fe20000000a00 */
[----:B------:R-:W-:Y:S01]  /*0040*/  BSSY B7, `(.L_x_1448) ;  /* 0x00000ee000077945 */ /* 0x000fe20003800000 */
[----:B------:R-:W2:Y:S01]  /*0050*/  S2R R16, SR_TID.X ;  /* 0x0000000000107919 */ /* 0x000ea20000002100 */
[----:B------:R-:W-:-:S04]  /*0060*/  CS2R R22, SRZ ;  /* 0x0000000000167805 */ /* 0x000fc8000001ff00 */
[----:B------:R-:W3:Y:S01]  /*0070*/  LDC.U8 R19, c[0x0][0x22c] ;  /* 0x00008b00ff137b82 */ /* 0x000ee20000000000 */
[----:B-1----:R-:W-:-:S05]  /*0080*/  IMAD R17, R2, -0x200, R17 ;  /* 0xfffffe0002117824 */ /* 0x002fca00078e0211 */
[----:B--2---:R-:W-:-:S13]  /*0090*/  ISETP.GE.AND P0, PT, R16, R17, PT ;  /* 0x000000111000720c */ /* 0x004fda0003f06270 */
[----:B0--3--:R-:W-:Y:S05]  /*00a0*/  @P0 BRA `(.L_x_1449) ;  /* 0x0000000c009c0947 */ /* 0x009fea0003800000 */
[----:B------:R-:W0:Y:S01]  /*00b0*/  LDC.64 R4, c[0x0][0x220] ;  /* 0x00008800ff047b82 */ /* 0x000e220000000a00 */
[----:B------:R-:W-:Y:S01]  /*00c0*/  PRMT R0, R19, 0x9910, RZ ;  /* 0x0000991013007816 */ /* 0x000fe200000000ff */
[----:B------:R-:W-:Y:S01]  /*00d0*/  IMAD R16, R2, 0x200, R16 ;  /* 0x0000020002107824 */ /* 0x000fe200078e0210 */
[----:B------:R-:W-:Y:S01]  /*00e0*/  ULDC UR4, c[0x0][0x230] ;  /* 0x00008c0000047ab9 */ /* 0x000fe20000000800 */
[----:B------:R-:W-:Y:S01]  /*00f0*/  BSSY B6, `(.L_x_1450) ;  /* 0x00000e0000067945 */ /* 0x000fe20003800000 */
        /* <DEDUP_REMOVED lines=14> */
[----:B--2---:R4:W0:Y:S01]  /*01e0*/  I2F.S16 R23, R4 ;  /* 0x0000000400177306 */ /* 0x0048220000101400 */
[----:B------:R-:W-:Y:S05]  /*01f0*/  BRA `(.L_x_1456) ;  /* 0x0000000c003c7947 */ /* 0x000fea0003800000 */
.L_x_1454:
[----:B------:R-:W2:Y:S02]  /*0200*/  LDG.E.U8 R4, desc[UR36][R4.64] ;  /* 0x0000002404047981 */ /* 0x000ea4000c1e1100 */
[----:B--2---:R-:W-:Y:S01]  /*0210*/  I2FP.F32.U32 R23, R4 ;  /* 0x0000000400177245 */ /* 0x004fe20000201000 */
[----:B------:R-:W-:Y:S06]  /*0220*/  BRA `(.L_x_1456) ;  /* 0x0000000c00307947 */ /* 0x000fec0003800000 */
.L_x_1453:
[----:B------:R-:W-:-:S13]  /*0230*/  ISETP.NE.AND P0, PT, R0, 0x2, PT ;  /* 0x000000020000780c */ /* 0x000fda0003f05270 */
[----:B------:R-:W-:Y:S05]  /*0240*/  @!P0 BRA `(.L_x_1457) ;  /* 0x0000000000288947 */ /* 0x000fea0003800000 */
[----:B------:R-:W-:-:S13]  /*0250*/  ISETP.NE.AND P0, PT, R0, 0x3, PT ;  /* 0x000000030000780c */ /* 0x000fda0003f05270 */
[----:B------:R-:W-:Y:S05]  /*0260*/  @!P0 BRA `(.L_x_1458) ;  /* 0x0000000000148947 */ /* 0x000fea0003800000 */
[----:B------:R-:W-:-:S13]  /*0270*/  ISETP.NE.AND P0, PT, R0, 0x4, PT ;  /* 0x000000040000780c */ /* 0x000fda0003f05270 */
[----:B------:R-:W-:Y:S05]  /*0280*/  @P0 BRA `(.L_x_1455) ;  /* 0x0000000800bc0947 */ /* 0x000fea0003800000 */
[----:B------:R-:W2:Y:S02]  /*0290*/  LDG.E.64 R4, desc[UR36][R4.64] ;  /* 0x0000002404047981 */ /* 0x000ea4000c1e1b00 */
[----:B--2---:R0:W1:Y:S01]  /*02a0*/  I2F.S64 R23, R4 ;  /* 0x0000000400177312 */ /* 0x0040620000301400 */
[----:B------:R-:W-:Y:S05]  /*02b0*/  BRA `(.L_x_1456) ;  /* 0x0000000c000c7947 */ /* 0x000fea0003800000 */
.L_x_1458:
[----:B------:R-:W2:Y:S02]  /*02c0*/  LDG.E R4, desc[UR36][R4.64] ;  /* 0x0000002404047981 */ /* 0x000ea4000c1e1900 */
[----:B--2---:R-:W-:Y:S01]  /*02d0*/  I2FP.F32.S32 R23, R4 ;  /* 0x0000000400177245 */ /* 0x004fe20000201400 */
[----:B------:R-:W-:Y:S06]  /*02e0*/  BRA `(.L_x_1456) ;  /* 0x0000000c00007947 */ /* 0x000fec0003800000 */
.L_x_1457:
[----:B------:R-:W2:Y:S02]  /*02f0*/  LDG.E.U16 R4, desc[UR36][R4.64] ;  /* 0x0000002404047981 */ /* 0x000ea4000c1e1500 */
[----:B--2---:R2:W3:Y:S01]  /*0300*/  I2F.S16 R23, R4 ;  /* 0x0000000400177306 */ /* 0x0044e20000101400 */
[----:B------:R-:W-:Y:S05]  /*0310*/  BRA `(.L_x_1456) ;  /* 0x0000000800f47947 */ /* 0x000fea0003800000 */
.L_x_1452:
        /* <DEDUP_REMOVED lines=8> */
.L_x_1460:
[----:B------:R-:W2:Y:S02]  /*03a0*/  LDG.E.U16 R4, desc[UR36][R4.64] ;  /* 0x0000002404047981 */ /* 0x000ea4000c1e1500 */
[----:B--2---:R-:W-:Y:S01]  /*03b0*/  HADD2.F32 R23, -RZ, R4.H0_H0 ;  /* 0x20000004ff177230 */ /* 0x004fe20000004100 */
[----:B------:R-:W-:Y:S06]  /*03c0*/  BRA `(.L_x_1456) ;  /* 0x0000000800c87947 */ /* 0x000fec0003800000 */
.L_x_1459:
        /* <DEDUP_REMOVED lines=8> */
.L_x_1462:
[----:B------:R-:W2:Y:S02]  /*0450*/  LDG.E.U16 R4, desc[UR36][R4.64] ;  /* 0x0000002404047981 */ /* 0x000ea4000c1e1500 */
[----:B--2---:R-:W-:Y:S01]  /*0460*/  HADD2.F32 R23, -RZ, R4.H0_H0 ;  /* 0x20000004ff177230 */ /* 0x004fe20000004100 */
[----:B------:R-:W-:Y:S06]  /*0470*/  BRA `(.L_x_1456) ;  /* 0x00000008009c7947 */ /* 0x000fec0003800000 */
.L_x_1461:
[----:B------:R-:W2:Y:S01]  /*0480*/  LDG.E.64 R4, desc[UR36][R4.64] ;  /* 0x0000002404047981 */ /* 0x000ea2000c1e1b00 */
[----:B------:R-:W-:Y:S01]  /*0490*/  UMOV UR4, 0xf0000000 ;  /* 0xf000000000047882 */ /* 0x000fe20000000000 */
[----:B------:R-:W-:Y:S01]  /*04a0*/  UMOV UR5, 0x380fffff ;  /* 0x380fffff00057882 */ /* 0x000fe20000000000 */
[----:B--2---:R-:W0:Y:S01]  /*04b0*/  F2F.F32.F64 R23, R4 ;  /* 0x0000000400177310 */ /* 0x004e220000301000 */
[----:B------:R-:W-:-:S14]  /*04c0*/  DSETP.GEU.AND P0, PT, |R4|, UR4, PT ;  /* 0x0000000404007e2a */ /* 0x000fdc000bf0e200 */
[----:B0-----:R-:W-:Y:S01]  /*04d0*/  @!P0 FMUL R23, R23, 1.175494350822287508e-38 ;  /* 0x0080000017178820 */ /* 0x001fe20000400000 */
[----:B------:R-:W-:Y:S06]  /*04e0*/  BRA `(.L_x_1456) ;  /* 0x0000000800807947 */ /* 0x000fec0003800000 */
.L_x_1451:
        /* <DEDUP_REMOVED lines=12> */
.L_x_1465:
[----:B------:R-:W2:Y:S01]  /*05b0*/  LDG.E.64 R4, desc[UR36][R4.64] ;  /* 0x0000002404047981 */ /* 0x000ea2000c1e1b00 */
[----:B------:R-:W-:Y:S01]  /*05c0*/  UMOV UR4, 0xf0000000 ;  /* 0xf000000000047882 */ /* 0x000fe20000000000 */
[----:B------:R-:W-:Y:S01]  /*05d0*/  UMOV UR5, 0x380fffff ;  /* 0x380fffff00057882 */ /* 0x000fe20000000000 */
[----:B--2---:R-:W0:Y:S01]  /*05e0*/  F2F.F32.F64 R23, R4 ;  /* 0x0000000400177310 */ /* 0x004e220000301000 */
[----:B------:R-:W-:-:S14]  /*05f0*/  DSETP.GEU.AND P0, PT, |R4|, UR4, PT ;  /* 0x0000000404007e2a */ /* 0x000fdc000bf0e200 */
[----:B0-----:R-:W-:Y:S01]  /*0600*/  @!P0 FMUL R23, R23, 1.175494350822287508e-38 ;  /* 0x0080000017178820 */ /* 0x001fe20000400000 */
[----:B------:R-:W-:Y:S06]  /*0610*/  BRA `(.L_x_1456) ;  /* 0x0000000800347947 */ /* 0x000fec0003800000 */
.L_x_1464:
        /* <DEDUP_REMOVED lines=11> */
[----:B------:R-:W-:-:S05]  /*06d0*/  VIADD R6, R0, 0x1000000 ;  /* 0x0100000000067836 */ /* 0x000fca0000000000 */
[----:B------:R-:W-:Y:S02]  /*06e0*/  SHF.R.S32.HI R6, RZ, 0x8, R6 ;  /* 0x00000008ff067819 */ /* 0x000fe40000011406 */
[----:B0-----:R-:W-:-:S04]  /*06f0*/  IADD3 R3, -R3, 0x1f, RZ ;  /* 0x0000001f03037810 */ /* 0x001fc80007ffe1ff */
[C---:B------:R-:W-:Y:S01]  /*0700*/  ISETP.GT.U32.AND P0, PT, R3.reuse, 0x4, PT ;  /* 0x000000040300780c */ /* 0x040fe20003f04070 */
[----:B------:R-:W-:-:S05]  /*0710*/  VIADD R3, R3, 0xfffffffc ;  /* 0xfffffffc03037836 */ /* 0x000fca0000000000 */
[----:B------:R-:W-:-:S04]  /*0720*/  SEL R3, R3, RZ, P0 ;  /* 0x000000ff03037207 */ /* 0x000fc80000000000 */
[C---:B------:R-:W-:Y:S01]  /*0730*/  SHF.L.U32 R4, R0.reuse, R3, RZ ;  /* 0x0000000300047219 */ /* 0x040fe200000006ff */
[----:B------:R-:W-:Y:S02]  /*0740*/  IMAD R7, R3, R8, 0x3c000000 ;  /* 0x3c00000003077424 */ /* 0x000fe400078e0208 */
[----:B------:R-:W-:-:S03]  /*0750*/  VIADD R3, R0, 0xffffffff ;  /* 0xffffffff00037836 */ /* 0x000fc60000000000 */
[----:B------:R-:W-:Y:S02]  /*0760*/  LEA.HI R7, R4, R7, RZ, 0x1c ;  /* 0x0000000704077211 */ /* 0x000fe400078fe0ff */
[----:B------:R-:W-:Y:S02]  /*0770*/  SHF.R.S32.HI R3, RZ, 0x1f, R3 ;  /* 0x0000001fff037819 */ /* 0x000fe40000011403 */
[----:B------:R-:W-:-:S04]  /*0780*/  LOP3.LUT R6, R7, 0x7f800000, R6, 0xf8, !PT ;  /* 0x7f80000007067812 */ /* 0x000fc800078ef806 */
[----:B------:R-:W-:-:S04]  /*0790*/  LOP3.LUT R6, R6, R3, RZ, 0x30, !PT ;  /* 0x0000000306067212 */ /* 0x000fc800078e30ff */
[----:B------:R-:W-:Y:S01]  /*07a0*/  LOP3.LUT R23, R6, 0x80000000, R23, 0xf8, !PT ;  /* 0x8000000006177812 */ /* 0x000fe200078ef817 */
[----:B------:R-:W-:Y:S06]  /*07b0*/  BRA `(.L_x_1456) ;  /* 0x0000000400cc7947 */ /* 0x000fec0003800000 */
.L_x_1467:
        /* <DEDUP_REMOVED lines=12> */
[----:B------:R-:W-:Y:S01]  /*0880*/  LOP3.LUT R23, R23, 0x80000000, R0, 0xf8, !PT ;  /* 0x8000000017177812 */ /* 0x000fe200078ef800 */
[----:B------:R-:W-:Y:S06]  /*0890*/  BRA `(.L_x_1456) ;  /* 0x0000000400947947 */ /* 0x000fec0003800000 */
.L_x_1466:
[----:B------:R-:W2:Y:S02]  /*08a0*/  LDG.E.U16 R4, desc[UR36][R4.64] ;  /* 0x0000002404047981 */ /* 0x000ea4000c1e1500 */
[----:B--2---:R-:W-:Y:S01]  /*08b0*/  IMAD.U32 R23, R4, 0x10000, RZ ;  /* 0x0001000004177824 */ /* 0x004fe200078e00ff */
[----:B------:R-:W-:Y:S06]  /*08c0*/  BRA `(.L_x_1456) ;  /* 0x0000000400887947 */ /* 0x000fec0003800000 */
.L_x_1463:
        /* <DEDUP_REMOVED lines=11> */
.L_x_1470:
        /* <DEDUP_REMOVED lines=20> */
.L_x_1472:
[----:B------:R-:W-:Y:S05]  /*0ac0*/  BSYNC B0 ;  /* 0x0000000000007941 */ /* 0x000fea0003800000 */
.L_x_1471:
[----:B------:R-:W-:Y:S01]  /*0ad0*/  IMAD.SHL.U32 R3, R3, 0x100000, RZ ;  /* 0x0010000003037824 */ /* 0x000fe200078e00ff */
[----:B------:R-:W-:-:S04]  /*0ae0*/  LEA R0, R0, 0x3b800000, 0x17 ;  /* 0x3b80000000007811 */ /* 0x000fc800078eb8ff */
[----:B------:R-:W-:Y:S01]  /*0af0*/  LOP3.LUT R23, R0, R3, R23, 0xfe, !PT ;  /* 0x0000000300177212 */ /* 0x000fe200078efe17 */
[----:B------:R-:W-:Y:S06]  /*0b00*/  BRA `(.L_x_1456) ;  /* 0x0000000000f87947 */ /* 0x000fec0003800000 */
.L_x_1469:
        /* <DEDUP_REMOVED lines=20> */
.L_x_1474:
[----:B------:R-:W-:Y:S05]  /*0c50*/  BSYNC B0 ;  /* 0x0000000000007941 */ /* 0x000fea0003800000 */
.L_x_1473:
[----:B------:R-:W-:Y:S01]  /*0c60*/  IMAD.SHL.U32 R3, R3, 0x200000, RZ ;  /* 0x0020000003037824 */ /* 0x000fe200078e00ff */
[----:B------:R-:W-:-:S04]  /*0c70*/  LEA R0, R0, 0x37800000, 0x17 ;  /* 0x3780000000007811 */ /* 0x000fc800078eb8ff */
[----:B------:R-:W-:Y:S01]  /*0c80*/  LOP3.LUT R23, R0, R3, R23, 0xfe, !PT ;  /* 0x0000000300177212 */ /* 0x000fe200078efe17 */
[----:B------:R-:W-:Y:S06]  /*0c90*/  BRA `(.L_x_1456) ;  /* 0x0000000000947947 */ /* 0x000fec0003800000 */
.L_x_1468:
        /* <DEDUP_REMOVED lines=14> */
.L_x_1455:
        /* <DEDUP_REMOVED lines=16> */
.L_x_1477:
[----:B------:R-:W-:Y:S01]  /*0e80*/  IMAD.MOV.U32 R23, RZ, RZ, RZ ;  /* 0x000000ffff177224 */ /* 0x000fe200078e00ff */
[----:B------:R-:W-:Y:S06]  /*0e90*/  BRA `(.L_x_1456) ;  /* 0x0000000000147947 */ /* 0x000fec0003800000 */
.L_x_1476:
[----:B------:R-:W2:Y:S02]  /*0ea0*/  LDG.E.64 R4, desc[UR36][R4.64] ;  /* 0x0000002404047981 */ /* 0x000ea4000c1e1b00 */
[----:B--2---:R0:W1:Y:S01]  /*0eb0*/  I2F.U64 R23, R4 ;  /* 0x0000000400177312 */ /* 0x0040620000301000 */
[----:B------:R-:W-:Y:S05]  /*0ec0*/  BRA `(.L_x_1456) ;  /* 0x0000000000087947 */ /* 0x000fea0003800000 */
.L_x_1475:
[----:B------:R-:W2:Y:S02]  /*0ed0*/  LDG.E R4, desc[UR36][R4.64] ;  /* 0x0000002404047981 */ /* 0x000ea4000c1e1900 */
[----:B--2---:R-:W-:-:S07]  /*0ee0*/  I2FP.F32.U32 R23, R4 ;  /* 0x0000000400177245 */ /* 0x004fce0000201000 */
.L_x_1456:
[----:B------:R-:W-:Y:S05]  /*0ef0*/  BSYNC B6 ;  /* 0x0000000000067941 */ /* 0x000fea0003800000 */
.L_x_1450:
[----:B------:R-:W2:Y:S02]  /*0f00*/  S2R R16, SR_TID.X ;  /* 0x0000000000107919 */ /* 0x000ea40000002100 */
[----:B--2---:R-:W-:-:S07]  /*0f10*/  VIADD R16, R16, 0x80 ;  /* 0x0000008010107836 */ /* 0x004fce0000000000 */
.L_x_1449:
[----:B------:R-:W-:Y:S05]  /*0f20*/  BSYNC B7 ;  /* 0x0000000000077941 */ /* 0x000fea0003800000 */
.L_x_1448:
[----:B------:R-:W-:Y:S01]  /*0f30*/  ISETP.GE.AND P0, PT, R16, R17, PT ;  /* 0x000000111000720c */ /* 0x000fe20003f06270 */
[----:B------:R-:W-:-:S12]  /*0f40*/  BSSY B7, `(.L_x_1478) ;  /* 0x00000e8000077945 */ /* 0x000fd80003800000 */
[----:B------:R-:W-:Y:S05]  /*0f50*/  @P0 BRA `(.L_x_1479) ;  /* 0x0000000c00980947 */ /* 0x000fea0003800000 */
[----:B0---4-:R-:W0:Y:S01]  /*0f60*/  LDC.64 R4, c[0x0][0x220] ;  /* 0x00008800ff047b82 */ /* 0x011e220000000a00 */
[----:B------:R-:W-:Y:S01]  /*0f70*/  IMAD R0, R2, 0x200, R16 ;  /* 0x0000020002007824 */ /* 0x000fe200078e0210 */
[----:B------:R-:W-:Y:S01]  /*0f80*/  PRMT R6, R19, 0x9910, RZ ;  /* 0x0000991013067816 */ /* 0x000fe200000000ff */
[----:B------:R-:W-:Y:S01]  /*0f90*/  ULDC UR4, c[0x0][0x230] ;  /* 0x00008c0000047ab9 */ /* 0x000fe20000000800 */
[----:B------:R-:W-:Y:S01]  /*0fa0*/  BSSY B6, `(.L_x_1480) ;  /* 0x00000e0000067945 */ /* 0x000fe20003800000 */
        /* <DEDUP_REMOVED lines=17> */
.L_x_1484:
[----:B------:R-:W2:Y:S02]  /*10c0*/  LDG.E.U8 R4, desc[UR36][R4.64] ;  /* 0x0000002404047981 */ /* 0x000ea4000c1e1100 */
[----:B--2---:R-:W-:Y:S01]  /*10d0*/  I2FP.F32.U32 R22, R4 ;  /* 0x0000000400167245 */ /* 0x004fe20000201000 */
[----:B------:R-:W-:Y:S06]  /*10e0*/  BRA `(.L_x_1486) ;  /* 0x0000000c002c7947 */ /* 0x000fec0003800000 */
.L_x_1483:
        /* <DEDUP_REMOVED lines=9> */
.L_x_1488:
[----:B------:R-:W2:Y:S02]  /*1180*/  LDG.E R4, desc[UR36][R4.64] ;  /* 0x0000002404047981 */ /* 0x000ea4000c1e1900 */
[----:B--2---:R-:W-:Y:S01]  /*1190*/  I2FP.F32.S32 R22, R4 ;  /* 0x0000000400167245 */ /* 0x004fe20000201400 */
[----:B------:R-:W-:Y:S06]  /*11a0*/  BRA `(.L_x_1486) ;  /* 0x0000000800fc7947 */ /* 0x000fec0003800000 */
.L_x_1487:
[----:B------:R-:W2:Y:S02]  /*11b0*/  LDG.E.U16 R4, desc[UR36][R4.64] ;  /* 0x0000002404047981 */ /* 0x000ea4000c1e1500 */
[----:B--2---:R0:W2:Y:S01]  /*11c0*/  I2F.S16 R22, R4 ;  /* 0x0000000400167306 */ /* 0x0040a20000101400 */
[----:B------:R-:W-:Y:S05]  /*11d0*/  BRA `(.L_x_1486) ;  /* 0x0000000800f07947 */ /* 0x000fea0003800000 */
.L_x_1482:
        /* <DEDUP_REMOVED lines=8> */
.L_x_1490:
[----:B------:R-:W2:Y:S02]  /*1260*/  LDG.E.U16 R4, desc[UR36][R4.64] ;  /* 0x0000002404047981 */ /* 0x000ea4000c1e1500 */
[----:B--2---:R-:W-:Y:S01]  /*1270*/  HADD2.F32 R22, -RZ, R4.H0_H0 ;  /* 0x20000004ff167230 */ /* 0x004fe20000004100 */
[----:B------:R-:W-:Y:S06]  /*1280*/  BRA `(.L_x_1486) ;  /* 0x0000000800c47947 */ /* 0x000fec0003800000 */
.L_x_1489:
        /* <DEDUP_REMOVED lines=8> */
.L_x_1492:
[----:B------:R-:W2:Y:S02]  /*1310*/  LDG.E.U16 R4, desc[UR36][R4.64] ;  /* 0x0000002404047981 */ /* 0x000ea4000c1e1500 */
[----:B--2---:R-:W-:Y:S01]  /*1320*/  HADD2.F32 R22, -RZ, R4.H0_H0 ;  /* 0x20000004ff167230 */ /* 0x004fe20000004100 */
[----:B------:R-:W-:Y:S06]  /*1330*/  BRA `(.L_x_1486) ;  /* 0x0000000800987947 */ /* 0x000fec0003800000 */
.L_x_1491:
[----:B------:R-:W2:Y:S01]  /*1340*/  LDG.E.64 R4, desc[UR36][R4.64] ;  /* 0x0000002404047981 */ /* 0x000ea2000c1e1b00 */
[----:B------:R-:W-:Y:S01]  /*1350*/  UMOV UR4, 0xf0000000 ;  /* 0xf000000000047882 */ /* 0x000fe20000000000 */
[----:B------:R-:W-:Y:S01]  /*1360*/  UMOV UR5, 0x380fffff ;  /* 0x380fffff00057882 */ /* 0x000fe20000000000 */
[----:B--2---:R-:W0:Y:S01]  /*1370*/  F2F.F32.F64 R22, R4 ;  /* 0x0000000400167310 */ /* 0x004e220000301000 */
[----:B------:R-:W-:-:S14]  /*1380*/  DSETP.GEU.AND P0, PT, |R4|, UR4, PT ;  /* 0x0000000404007e2a */ /* 0x000fdc000bf0e200 */
[----:B0-----:R-:W-:Y:S01]  /*1390*/  @!P0 FMUL R22, R22, 1.175494350822287508e-38 ;  /* 0x0080000016168820 */ /* 0x001fe20000400000 */
[----:B------:R-:W-:Y:S06]  /*13a0*/  BRA `(.L_x_1486) ;  /* 0x00000008007c7947 */ /* 0x000fec0003800000 */
.L_x_1481:
        /* <DEDUP_REMOVED lines=12> */
.L_x_1495:
[----:B------:R-:W2:Y:S01]  /*1470*/  LDG.E.64 R4, desc[UR36][R4.64] ;  /* 0x0000002404047981 */ /* 0x000ea2000c1e1b00 */
[----:B------:R-:W-:Y:S01]  /*1480*/  UMOV UR4, 0xf0000000 ;  /* 0xf000000000047882 */ /* 0x000fe20000000000 */
[----:B------:R-:W-:Y:S01]  /*1490*/  UMOV UR5, 0x380fffff ;  /* 0x380fffff00057882 */ /* 0x000fe20000000000 */
[----:B--2---:R-:W0:Y:S01]  /*14a0*/  F2F.F32.F64 R22, R4 ;  /* 0x0000000400167310 */ /* 0x004e220000301000 */
[----:B------:R-:W-:-:S14]  /*14b0*/  DSETP.GEU.AND P0, PT, |R4|, UR4, PT ;  /* 0x0000000404007e2a */ /* 0x000fdc000bf0e200 */
[----:B0-----:R-:W-:Y:S01]  /*14c0*/  @!P0 FMUL R22, R22, 1.175494350822287508e-38 ;  /* 0x0080000016168820 */ /* 0x001fe20000400000 */
[----:B------:R-:W-:Y:S06]  /*14d0*/  BRA `(.L_x_1486) ;  /* 0x0000000800307947 */ /* 0x000fec0003800000 */
.L_x_1494:
        /* <DEDUP_REMOVED lines=26> */
.L_x_1497:
        /* <DEDUP_REMOVED lines=8> */
[----:B------:R-:W-:Y:S01]  /*1700*/  @P0 FMUL.FTZ R22, R3, 1.9259299443872358531e-34 ;  /* 0x0780000003160820 */ /* 0x000fe20000410000 */
[----:B------:R-:W-:Y:S02]  /*1710*/  IMAD.SHL.U32 R3, R4, 0x1000000, RZ ;  /* 0x0100000004037824 */ /* 0x000fe400078e00ff */
[----:B------:R-:W-:-:S05]  /*1720*/  @!P0 FADD.FTZ R22, R0, -0.5 ;  /* 0xbf00000000168421 */ /* 0x000fca0000010000 */
[----:B------:R-:W-:Y:S01]  /*1730*/  LOP3.LUT R22, R22, 0x80000000, R3, 0xf8, !PT ;  /* 0x8000000016167812 */ /* 0x000fe200078ef803 */
[----:B------:R-:W-:Y:S06]  /*1740*/  BRA `(.L_x_1486) ;  /* 0x0000000400947947 */ /* 0x000fec0003800000 */
.L_x_1496:
[----:B------:R-:W2:Y:S02]  /*1750*/  LDG.E.U16 R4, desc[UR36][R4.64] ;  /* 0x0000002404047981 */ /* 0x000ea4000c1e1500 */
[----:B--2---:R-:W-:Y:S01]  /*1760*/  IMAD.U32 R22, R4, 0x10000, RZ ;  /* 0x0001000004167824 */ /* 0x004fe200078e00ff */
[----:B------:R-:W-:Y:S06]  /*1770*/  BRA `(.L_x_1486) ;  /* 0x0000000400887947 */ /* 0x000fec0003800000 */
.L_x_1493:
        /* <DEDUP_REMOVED lines=11> */
.L_x_1500:
        /* <DEDUP_REMOVED lines=20> */
.L_x_1502:
[----:B------:R-:W-:Y:S05]  /*1970*/  BSYNC B0 ;  /* 0x0000000000007941 */ /* 0x000fea0003800000 */
.L_x_1501:
[----:B------:R-:W-:Y:S01]  /*1980*/  IMAD.SHL.U32 R3, R3, 0x100000, RZ ;  /* 0x0010000003037824 */ /* 0x000fe200078e00ff */
[----:B------:R-:W-:-:S04]  /*1990*/  LEA R5, R0, 0x3b800000, 0x17 ;  /* 0x3b80000000057811 */ /* 0x000fc800078eb8ff */
[----:B------:R-:W-:Y:S01]  /*19a0*/  LOP3.LUT R22, R5, R3, R22, 0xfe, !PT ;  /* 0x0000000305167212 */ /* 0x000fe200078efe16 */
[----:B------:R-:W-:Y:S06]  /*19b0*/  BRA `(.L_x_1486) ;  /* 0x0000000000f87947 */ /* 0x000fec0003800000 */
.L_x_1499:
        /* <DEDUP_REMOVED lines=20> */
.L_x_1504:
[----:B------:R-:W-:Y:S05]  /*1b00*/  BSYNC B0 ;  /* 0x0000000000007941 */ /* 0x000fea0003800000 */
.L_x_1503:
[----:B------:R-:W-:Y:S01]  /*1b10*/  IMAD.SHL.U32 R3, R3, 0x200000, RZ ;  /* 0x0020000003037824 */ /* 0x000fe200078e00ff */
[----:B------:R-:W-:-:S04]  /*1b20*/  LEA R5, R0, 0x37800000, 0x17 ;  /* 0x3780000000057811 */ /* 0x000fc800078eb8ff */
[----:B------:R-:W-:Y:S01]  /*1b30*/  LOP3.LUT R22, R5, R3, R22, 0xfe, !PT ;  /* 0x0000000305167212 */ /* 0x000fe200078efe16 */
[----:B------:R-:W-:Y:S06]  /*1b40*/  BRA `(.L_x_1486) ;  /* 0x0000000000947947 */ /* 0x000fec0003800000 */
.L_x_1498:
        /* <DEDUP_REMOVED lines=14> */
.L_x_1485:
        /* <DEDUP_REMOVED lines=15> */
[----:B01-3-5:R-:W-:Y:S05]  /*1d20*/  CALL.ABS.NOINC R14 ;  /* 0x000000000e007343 */ /* 0x02bfea0003c00000 */
.L_x_1507:
[----:B------:R-:W-:Y:S01]  /*1d30*/  IMAD.MOV.U32 R22, RZ, RZ, RZ ;  /* 0x000000ffff167224 */ /* 0x000fe200078e00ff */
[----:B------:R-:W-:Y:S06]  /*1d40*/  BRA `(.L_x_1486) ;  /* 0x0000000000147947 */ /* 0x000fec0003800000 */
.L_x_1506:
[----:B------:R-:W2:Y:S02]  /*1d50*/  LDG.E.64 R4, desc[UR36][R4.64] ;  /* 0x0000002404047981 */ /* 0x000ea4000c1e1b00 */
[----:B--2---:R0:W2:Y:S01]  /*1d60*/  I2F.U64 R22, R4 ;  /* 0x0000000400167312 */ /* 0x0040a20000301000 */
[----:B------:R-:W-:Y:S05]  /*1d70*/  BRA `(.L_x_1486) ;  /* 0x0000000000087947 */ /* 0x000fea0003800000 */
.L_x_1505:
[----:B------:R-:W2:Y:S02]  /*1d80*/  LDG.E R4, desc[UR36][R4.64] ;  /* 0x0000002404047981 */ /* 0x000ea4000c1e1900 */
[----:B--2---:R-:W-:-:S07]  /*1d90*/  I2FP.F32.U32 R22, R4 ;  /* 0x0000000400167245 */ /* 0x004fce0000201000 */
.L_x_1486:
[----:B------:R-:W-:Y:S05]  /*1da0*/  BSYNC B6 ;  /* 0x0000000000067941 */ /* 0x000fea0003800000 */
.L_x_1480:
[----:B------:R-:W-:-:S07]  /*1db0*/  VIADD R16, R16, 0x80 ;  /* 0x0000008010107836 */ /* 0x000fce0000000000 */
.L_x_1479:
[----:B------:R-:W-:Y:S05]  /*1dc0*/  BSYNC B7 ;  /* 0x0000000000077941 */ /* 0x000fea0003800000 */
.L_x_1478:
[----:B------:R-:W-:Y:S01]  /*1dd0*/  ISETP.GE.AND P0, PT, R16, R17, PT ;  /* 0x000000111000720c */ /* 0x000fe20003f06270 */
[----:B------:R-:W-:Y:S01]  /*1de0*/  BSSY B7, `(.L_x_1508) ;  /* 0x00000ea000077945 */ /* 0x000fe20003800000 */
[----:B------:R-:W-:Y:S02]  /*1df0*/  IMAD.MOV.U32 R18, RZ, RZ, RZ ;  /* 0x000000ffff127224 */ /* 0x000fe400078e00ff */
[----:B------:R-:W-:-:S09]  /*1e00*/  IMAD.MOV.U32 R24, RZ, RZ, RZ ;  /* 0x000000ffff187224 */ /* 0x000fd200078e00ff */
[----:B------:R-:W-:Y:S05]  /*1e10*/  @P0 BRA `(.L_x_1509) ;  /* 0x0000000c00980947 */ /* 0x000fea0003800000 */
[----:B0-2-4-:R-:W0:Y:S01]  /*1e20*/  LDC.64 R4, c[0x0][0x220] ;  /* 0x00008800ff047b82 */ /* 0x015e220000000a00 */
        /* <DEDUP_REMOVED lines=19> */
[----:B--2---:R0:W2:Y:S01]  /*1f60*/  I2F.S16 R24, R4 ;  /* 0x0000000400187306 */ /* 0x0040a20000101400 */
[----:B------:R-:W-:Y:S05]  /*1f70*/  BRA `(.L_x_1516) ;  /* 0x0000000c00387947 */ /* 0x000fea0003800000 */
.L_x_1514:
[----:B------:R-:W2:Y:S02]  /*1f80*/  LDG.E.U8 R4, desc[UR36][R4.64] ;  /* 0x0000002404047981 */ /* 0x000ea4000c1e1100 */
[----:B--2---:R-:W-:Y:S01]  /*1f90*/  I2FP.F32.U32 R24, R4 ;  /* 0x0000000400187245 */ /* 0x004fe20000201000 */
[----:B------:R-:W-:Y:S06]  /*1fa0*/  BRA `(.L_x_1516) ;  /* 0x0000000c002c7947 */ /* 0x000fec0003800000 */
.L_x_1513:
        /* <DEDUP_REMOVED lines=9> */
.L_x_1518:
[----:B------:R-:W2:Y:S02]  /*2040*/  LDG.E R4, desc[UR36][R4.64] ;  /* 0x0000002404047981 */ /* 0x000ea4000c1e1900 */
[----:B--2---:R-:W-:Y:S01]  /*2050*/  I2FP.F32.S32 R24, R4 ;  /* 0x0000000400187245 */ /* 0x004fe20000201400 */
[----:B------:R-:W-:Y:S06]  /*2060*/  BRA `(.L_x_1516) ;  /* 0x0000000800fc7947 */ /* 0x000fec0003800000 */
.L_x_1517:
[----:B------:R-:W2:Y:S02]  /*2070*/  LDG.E.U16 R4, desc[UR36][R4.64] ;  /* 0x0000002404047981 */ /* 0x000ea4000c1e1500 */
[----:B--2---:R4:W0:Y:S01]  /*2080*/  I2F.S16 R24, R4 ;  /* 0x0000000400187306 */ /* 0x0048220000101400 */
[----:B------:R-:W-:Y:S05]  /*2090*/  BRA `(.L_x_1516) ;  /* 0x0000000800f07947 */ /* 0x000fea0003800000 */
.L_x_1512:
        /* <DEDUP_REMOVED lines=8> */
.L_x_1520:
[----:B------:R-:W2:Y:S02]  /*2120*/  LDG.E.U16 R4, desc[UR36][R4.64] ;  /* 0x0000002404047981 */ /* 0x000ea4000c1e1500 */
[----:B--2---:R-:W-:Y:S01]  /*2130*/  HADD2.F32 R24, -RZ, R4.H0_H0 ;  /* 0x20000004ff187230 */ /* 0x004fe20000004100 */
[----:B------:R-:W-:Y:S06]  /*2140*/  BRA `(.L_x_1516) ;  /* 0x0000000800c47947 */ /* 0x000fec0003800000 */
.L_x_1519:
        /* <DEDUP_REMOVED lines=8> */
.L_x_1522:
[----:B------:R-:W2:Y:S02]  /*21d0*/  LDG.E.U16 R4, desc[UR36][R4.64] ;  /* 0x0000002404047981 */ /* 0x000ea4000c1e1500 */
[----:B--2---:R-:W-:Y:S01]  /*21e0*/  HADD2.F32 R24, -RZ, R4.H0_H0 ;  /* 0x20000004ff187230 */ /* 0x004fe20000004100 */
[----:B------:R-:W-:Y:S06]  /*21f0*/  BRA `(.L_x_1516) ;  /* 0x0000000800987947 */ /* 0x000fec0003800000 */
.L_x_1521:
[----:B------:R-:W2:Y:S01]  /*2200*/  LDG.E.64 R4, desc[UR36][R4.64] ;  /* 0x0000002404047981 */ /* 0x000ea2000c1e1b00 */
[----:B------:R-:W-:Y:S01]  /*2210*/  UMOV UR4, 0xf0000000 ;  /* 0xf000000000047882 */ /* 0x000fe20000000000 */
[----:B------:R-:W-:Y:S01]  /*2220*/  UMOV UR5, 0x380fffff ;  /* 0x380fffff00057882 */ /* 0x000fe20000000000 */
[----:B--2---:R-:W0:Y:S01]  /*2230*/  F2F.F32.F64 R24, R4 ;  /* 0x0000000400187310 */ /* 0x004e220000301000 */
[----:B------:R-:W-:-:S14]  /*2240*/  DSETP.GEU.AND P0, PT, |R4|, UR4, PT ;  /* 0x0000000404007e2a */ /* 0x000fdc000bf0e200 */
[----:B0-----:R-:W-:Y:S01]  /*2250*/  @!P0 FMUL R24, R24, 1.175494350822287508e-38 ;  /* 0x0080000018188820 */ /* 0x001fe20000400000 */
[----:B------:R-:W-:Y:S06]  /*2260*/  BRA `(.L_x_1516) ;  /* 0x00000008007c7947 */ /* 0x000fec0003800000 */
.L_x_1511:
        /* <DEDUP_REMOVED lines=12> */
.L_x_1525:
[----:B------:R-:W2:Y:S01]  /*2330*/  LDG.E.64 R4, desc[UR36][R4.64] ;  /* 0x0000002404047981 */ /* 0x000ea2000c1e1b00 */
[----:B------:R-:W-:Y:S01]  /*2340*/  UMOV UR4, 0xf0000000 ;  /* 0xf000000000047882 */ /* 0x000fe20000000000 */
[----:B------:R-:W-:Y:S01]  /*2350*/  UMOV UR5, 0x380fffff ;  /* 0x380fffff00057882 */ /* 0x000fe20000000000 */
[----:B--2---:R-:W0:Y:S01]  /*2360*/  F2F.F32.F64 R24, R4 ;  /* 0x0000000400187310 */ /* 0x004e220000301000 */
[----:B------:R-:W-:-:S14]  /*2370*/  DSETP.GEU.AND P0, PT, |R4|, UR4, PT ;  /* 0x0000000404007e2a */ /* 0x000fdc000bf0e200 */
[----:B0-----:R-:W-:Y:S01]  /*2380*/  @!P0 FMUL R24, R24, 1.175494350822287508e-38 ;  /* 0x0080000018188820 */ /* 0x001fe20000400000 */
[----:B------:R-:W-:Y:S06]  /*2390*/  BRA `(.L_x_1516) ;  /* 0x0000000800307947 */ /* 0x000fec0003800000 */
.L_x_1524:
        /* <DEDUP_REMOVED lines=26> */
.L_x_1527:
        /* <DEDUP_REMOVED lines=13> */
.L_x_1526:
[----:B------:R-:W2:Y:S02]  /*2610*/  LDG.E.U16 R4, desc[UR36][R4.64] ;  /* 0x0000002404047981 */ /* 0x000ea4000c1e1500 */
[----:B--2---:R-:W-:Y:S01]  /*2620*/  IMAD.U32 R24, R4, 0x10000, RZ ;  /* 0x0001000004187824 */ /* 0x004fe200078e00ff */
[----:B------:R-:W-:Y:S06]  /*2630*/  BRA `(.L_x_1516) ;  /* 0x0000000400887947 */ /* 0x000fec0003800000 */
.L_x_1523:
        /* <DEDUP_REMOVED lines=11> */
.L_x_1530:
        /* <DEDUP_REMOVED lines=20> */
.L_x_1532:
[----:B------:R-:W-:Y:S05]  /*2830*/  BSYNC B0 ;  /* 0x0000000000007941 */ /* 0x000fea0003800000 */
.L_x_1531:
[----:B------:R-:W-:Y:S01]  /*2840*/  IMAD.SHL.U32 R3, R3, 0x100000, RZ ;  /* 0x0010000003037824 */ /* 0x000fe200078e00ff */
[----:B------:R-:W-:-:S04]  /*2850*/  LEA R5, R0, 0x3b800000, 0x17 ;  /* 0x3b80000000057811 */ /* 0x000fc800078eb8ff */
[----:B------:R-:W-:Y:S01]  /*2860*/  LOP3.LUT R24, R5, R3, R24, 0xfe, !PT ;  /* 0x0000000305187212 */ /* 0x000fe200078efe18 */
[----:B------:R-:W-:Y:S06]  /*2870*/  BRA `(.L_x_1516) ;  /* 0x0000000000f87947 */ /* 0x000fec0003800000 */
.L_x_1529:
        /* <DEDUP_REMOVED lines=20> */
.L_x_1534:
[----:B------:R-:W-:Y:S05]  /*29c0*/  BSYNC B0 ;  /* 0x0000000000007941 */ /* 0x000fea0003800000 */
.L_x_1533:
[----:B------:R-:W-:Y:S01]  /*29d0*/  IMAD.SHL.U32 R3, R3, 0x200000, RZ ;  /* 0x0020000003037824 */ /* 0x000fe200078e00ff */
[----:B------:R-:W-:-:S04]  /*29e0*/  LEA R5, R0, 0x37800000, 0x17 ;  /* 0x3780000000057811 */ /* 0x000fc800078eb8ff */
[----:B------:R-:W-:Y:S01]  /*29f0*/  LOP3.LUT R24, R5, R3, R24, 0xfe, !PT ;  /* 0x0000000305187212 */ /* 0x000fe200078efe18 */
[----:B------:R-:W-:Y:S06]  /*2a00*/  BRA `(.L_x_1516) ;  /* 0x0000000000947947 */ /* 0x000fec0003800000 */
.L_x_1528:
        /* <DEDUP_REMOVED lines=14> */
.L_x_1515:
        /* <DEDUP_REMOVED lines=16> */
.L_x_1537:
[----:B------:R-:W-:Y:S01]  /*2bf0*/  IMAD.MOV.U32 R24, RZ, RZ, RZ ;  /* 0x000000ffff187224 */ /* 0x000fe200078e00ff */
[----:B------:R-:W-:Y:S06]  /*2c00*/  BRA `(.L_x_1516) ;  /* 0x0000000000147947 */ /* 0x000fec0003800000 */
.L_x_1536:
[----:B------:R-:W2:Y:S02]  /*2c10*/  LDG.E.64 R24, desc[UR36][R4.64] ;  /* 0x0000002404187981 */ /* 0x000ea4000c1e1b00 */
[----:B--2---:R0:W2:Y:S01]  /*2c20*/  I2F.U64 R24, R24 ;  /* 0x0000001800187312 */ /* 0x0040a20000301000 */
[----:B------:R-:W-:Y:S05]  /*2c30*/  BRA `(.L_x_1516) ;  /* 0x0000000000087947 */ /* 0x000fea0003800000 */
.L_x_1535:
[----:B------:R-:W2:Y:S02]  /*2c40*/  LDG.E R4, desc[UR36][R4.64] ;  /* 0x0000002404047981 */ /* 0x000ea4000c1e1900 */
[----:B--2---:R-:W-:-:S07]  /*2c50*/  I2FP.F32.U32 R24, R4 ;  /* 0x0000000400187245 */ /* 0x004fce0000201000 */
.L_x_1516:
[----:B------:R-:W-:Y:S05]  /*2c60*/  BSYNC B6 ;  /* 0x0000000000067941 */ /* 0x000fea0003800000 */
.L_x_1510:
[----:B------:R-:W-:-:S07]  /*2c70*/  VIADD R16, R16, 0x80 ;  /* 0x0000008010107836 */ /* 0x000fce0000000000 */
.L_x_1509:
[----:B------:R-:W-:Y:S05]  /*2c80*/  BSYNC B7 ;  /* 0x0000000000077941 */ /* 0x000fea0003800000 */
.L_x_1508:
[----:B------:R-:W-:Y:S01]  /*2c90*/  ISETP.GE.AND P0, PT, R16, R17, PT ;  /* 0x000000111000720c */ /* 0x000fe20003f06270 */
[----:B------:R-:W-:-:S12]  /*2ca0*/  BSSY B6, `(.L_x_1538) ;  /* 0x00000e1000067945 */ /* 0x000fd80003800000 */
[----:B------:R-:W-:Y:S05]  /*2cb0*/  @P0 BRA `(.L_x_1539) ;  /* 0x0000000c007c0947 */ /* 0x000fea0003800000 */
[----:B0-2-4-:R-:W0:Y:S01]  /*2cc0*/  LDC.64 R4, c[0x0][0x220] ;  /* 0x00008800ff047b82 */ /* 0x015e220000000a00 */
        /* <DEDUP_REMOVED lines=19> */
.L_x_1543:
[----:B------:R-:W2:Y:S02]  /*2e00*/  LDG.E.U8 R4, desc[UR36][R4.64] ;  /* 0x0000002404047981 */ /* 0x000ea4000c1e1100 */
[----:B--2---:R-:W-:Y:S01]  /*2e10*/  I2FP.F32.U32 R18, R4 ;  /* 0x0000000400127245 */ /* 0x004fe20000201000 */
[----:B------:R-:W-:Y:S06]  /*2e20*/  BRA `(.L_x_1539) ;  /* 0x0000000c00207947 */ /* 0x000fec0003800000 */
.L_x_1542:
        /* <DEDUP_REMOVED lines=9> */
.L_x_1546:
[----:B------:R-:W2:Y:S02]  /*2ec0*/  LDG.E R4, desc[UR36][R4.64] ;  /* 0x0000002404047981 */ /* 0x000ea4000c1e1900 */
[----:B--2---:R-:W-:Y:S01]  /*2ed0*/  I2FP.F32.S32 R18, R4 ;  /* 0x0000000400127245 */ /* 0x004fe20000201400 */
[----:B------:R-:W-:Y:S06]  /*2ee0*/  BRA `(.L_x_1539) ;  /* 0x0000000800f07947 */ /* 0x000fec0003800000 */
.L_x_1545:
[----:B------:R-:W2:Y:S02]  /*2ef0*/  LDG.E.U16 R4, desc[UR36][R4.64] ;  /* 0x0000002404047981 */ /* 0x000ea4000c1e1500 */
[----:B--2---:R0:W2:Y:S01]  /*2f00*/  I2F.S16 R18, R4 ;  /* 0x0000000400127306 */ /* 0x0040a20000101400 */
[----:B------:R-:W-:Y:S05]  /*2f10*/  BRA `(.L_x_1539) ;  /* 0x0000000800e47947 */ /* 0x000fea0003800000 */
.L_x_1541:
        /* <DEDUP_REMOVED lines=8> */
.L_x_1548:
[----:B------:R-:W2:Y:S02]  /*2fa0*/  LDG.E.U16 R4, desc[UR36][R4.64] ;  /* 0x0000002404047981 */ /* 0x000ea4000c1e1500 */
[----:B--2---:R-:W-:Y:S01]  /*2fb0*/  HADD2.F32 R18, -RZ, R4.H0_H0 ;  /* 0x20000004ff127230 */ /* 0x004fe20000004100 */
[----:B------:R-:W-:Y:S06]  /*2fc0*/  BRA `(.L_x_1539) ;  /* 0x0000000800b87947 */ /* 0x000fec0003800000 */
.L_x_1547:
        /* <DEDUP_REMOVED lines=8> */
.L_x_1550:
[----:B------:R-:W2:Y:S02]  /*3050*/  LDG.E.U16 R4, desc[UR36][R4.64] ;  /* 0x0000002404047981 */ /* 0x000ea4000c1e1500 */
[----:B--2---:R-:W-:Y:S01]  /*3060*/  HADD2.F32 R18, -RZ, R4.H0_H0 ;  /* 0x20000004ff127230 */ /* 0x004fe20000004100 */
[----:B------:R-:W-:Y:S06]  /*3070*/  BRA `(.L_x_1539) ;  /* 0x00000008008c7947 */ /* 0x000fec0003800000 */
.L_x_1549:
[----:B------:R-:W2:Y:S01]  /*3080*/  LDG.E.64 R4, desc[UR36][R4.64] ;  /* 0x0000002404047981 */ /* 0x000ea2000c1e1b00 */
[----:B------:R-:W-:Y:S01]  /*3090*/  UMOV UR4, 0xf0000000 ;  /* 0xf000000000047882 */ /* 0x000fe20000000000 */
[----:B------:R-:W-:Y:S01]  /*30a0*/  UMOV UR5, 0x380fffff ;  /* 0x380fffff00057882 */ /* 0x000fe20000000000 */
[----:B--2---:R-:W0:Y:S01]  /*30b0*/  F2F.F32.F64 R18, R4 ;  /* 0x0000000400127310 */ /* 0x004e220000301000 */
[----:B------:R-:W-:-:S14]  /*30c0*/  DSETP.GEU.AND P0, PT, |R4|, UR4, PT ;  /* 0x0000000404007e2a */ /* 0x000fdc000bf0e200 */
[----:B0-----:R-:W-:Y:S01]  /*30d0*/  @!P0 FMUL R18, R18, 1.175494350822287508e-38 ;  /* 0x0080000012128820 */ /* 0x001fe20000400000 */
[----:B------:R-:W-:Y:S06]  /*30e0*/  BRA `(.L_x_1539) ;  /* 0x0000000800707947 */ /* 0x000fec0003800000 */
.L_x_1540:
        /* <DEDUP_REMOVED lines=12> */
.L_x_1553:
[----:B------:R-:W2:Y:S01]  /*31b0*/  LDG.E.64 R4, desc[UR36][R4.64] ;  /* 0x0000002404047981 */ /* 0x000ea2000c1e1b00 */
[----:B------:R-:W-:Y:S01]  /*31c0*/  UMOV UR4, 0xf0000000 ;  /* 0xf000000000047882 */ /* 0x000fe20000000000 */
[----:B------:R-:W-:Y:S01]  /*31d0*/  UMOV UR5, 0x380fffff ;  /* 0x380fffff00057882 */ /* 0x000fe20000000000 */
[----:B--2---:R-:W0:Y:S01]  /*31e0*/  F2F.F32.F64 R18, R4 ;  /* 0x0000000400127310 */ /* 0x004e220000301000 */
[----:B------:R-:W-:-:S14]  /*31f0*/  DSETP.GEU.AND P0, PT, |R4|, UR4, PT ;  /* 0x0000000404007e2a */ /* 0x000fdc000bf0e200 */
[----:B0-----:R-:W-:Y:S01]  /*3200*/  @!P0 FMUL R18, R18, 1.175494350822287508e-38 ;  /* 0x0080000012128820 */ /* 0x001fe20000400000 */
[----:B------:R-:W-:Y:S06]  /*3210*/  BRA `(.L_x_1539) ;  /* 0x0000000800247947 */ /* 0x000fec0003800000 */
.L_x_1552:
        /* <DEDUP_REMOVED lines=26> */
.L_x_1555:
        /* <DEDUP_REMOVED lines=13> */
.L_x_1554:
[----:B------:R-:W2:Y:S02]  /*3490*/  LDG.E.U16 R4, desc[UR36][R4.64] ;  /* 0x0000002404047981 */ /* 0x000ea4000c1e1500 */
[----:B--2---:R-:W-:Y:S01]  /*34a0*/  IMAD.U32 R18, R4, 0x10000, RZ ;  /* 0x0001000004127824 */ /* 0x004fe200078e00ff */
[----:B------:R-:W-:Y:S06]  /*34b0*/  BRA `(.L_x_1539) ;  /* 0x00000004007c7947 */ /* 0x000fec0003800000 */
.L_x_1551:
        /* <DEDUP_REMOVED lines=11> */
.L_x_1558:
[----:B------:R-:W2:Y:S02]  /*3570*/  LDG.E.U8 R3, desc[UR36][R4.64] ;  /* 0x0000002404037981 */ /* 0x000ea4000c1e1100 */
        /* <DEDUP_REMOVED lines=18> */
.L_x_1560:
[----:B------:R-:W-:Y:S05]  /*36a0*/  BSYNC B0 ;  /* 0x0000000000007941 */ /* 0x000fea0003800000 */
.L_x_1559:
[----:B------:R-:W-:Y:S01]  /*36b0*/  IMAD.SHL.U32 R3, R3, 0x100000, RZ ;  /* 0x0010000003037824 */ /* 0x000fe200078e00ff */
[----:B------:R-:W-:-:S04]  /*36c0*/  LEA R5, R0, 0x3b800000, 0x17 ;  /* 0x3b80000000057811 */ /* 0x000fc800078eb8ff */
[----:B------:R-:W-:Y:S01]  /*36d0*/  LOP3.LUT R18, R5, R3, R18, 0xfe, !PT ;  /* 0x0000000305127212 */ /* 0x000fe200078efe12 */
[----:B------:R-:W-:Y:S06]  /*36e0*/  BRA `(.L_x_1539) ;  /* 0x0000000000f07947 */ /* 0x000fec0003800000 */
.L_x_1557:
        /* <DEDUP_REMOVED lines=19> */
.L_x_1562:
[----:B------:R-:W-:Y:S05]  /*3820*/  BSYNC B0 ;  /* 0x0000000000007941 */ /* 0x000fea0003800000 */
.L_x_1561:
[----:B------:R-:W-:Y:S01]  /*3830*/  IMAD.SHL.U32 R3, R3, 0x200000, RZ ;  /* 0x0020000003037824 */ /* 0x000fe200078e00ff */
[----:B------:R-:W-:-:S04]  /*3840*/  LEA R5, R0, 0x37800000, 0x17 ;  /* 0x3780000000057811 */ /* 0x000fc800078eb8ff */
[----:B------:R-:W-:Y:S01]  /*3850*/  LOP3.LUT R18, R5, R3, R18, 0xfe, !PT ;  /* 0x0000000305127212 */ /* 0x000fe200078efe12 */
[----:B------:R-:W-:Y:S06]  /*3860*/  BRA `(.L_x_1539) ;  /* 0x0000000000907947 */ /* 0x000fec0003800000 */
.L_x_1556:
        /* <DEDUP_REMOVED lines=14> */
.L_x_1544:
        /* <DEDUP_REMOVED lines=16> */
.L_x_1565:
[----:B------:R-:W-:Y:S05]  /*3a50*/  BRA `(.L_x_1539) ;  /* 0x0000000000147947 */ /* 0x000fea0003800000 */
.L_x_1564:
[----:B------:R-:W2:Y:S02]  /*3a60*/  LDG.E.64 R18, desc[UR36][R4.64] ;  /* 0x0000002404127981 */ /* 0x000ea4000c1e1b00 */
[----:B--2---:R0:W2:Y:S01]  /*3a70*/  I2F.U64 R18, R18 ;  /* 0x0000001200127312 */ /* 0x0040a20000301000 */
[----:B------:R-:W-:Y:S05]  /*3a80*/  BRA `(.L_x_1539) ;  /* 0x0000000000087947 */ /* 0x000fea0003800000 */
.L_x_1563:
[----:B------:R-:W2:Y:S02]  /*3a90*/  LDG.E R4, desc[UR36][R4.64] ;  /* 0x0000002404047981 */ /* 0x000ea4000c1e1900 */
[----:B--2---:R-:W-:-:S07]  /*3aa0*/  I2FP.F32.U32 R18, R4 ;  /* 0x0000000400127245 */ /* 0x004fce0000201000 */
.L_x_1539:
[----:B------:R-:W-:Y:S05]  /*3ab0*/  BSYNC B6 ;  /* 0x0000000000067941 */ /* 0x000fea0003800000 */
.L_x_1538:
[----:B0-----:R-:W0:Y:S01]  /*3ac0*/  S2R R19, SR_TID.X ;  /* 0x0000000000137919 */ /* 0x001e220000002100 */
[----:B------:R-:W1:Y:S01]  /*3ad0*/  LDC.U8 R16, c[0x0][0x234] ;  /* 0x00008d00ff107b82 */ /* 0x000e620000000000 */
[----:B--2--5:R-:W2:Y:S01]  /*3ae0*/  MUFU.TANH R22, R22 ;  /* 0x0000001600167308 */ /* 0x024ea20000002400 */
[----:B------:R-:W-:Y:S07]  /*3af0*/  BSSY B6, `(.L_x_1566) ;  /* 0x00000f0000067945 */ /* 0x000fee0003800000 */
[----:B------:R-:W0:Y:S08]  /*3b00*/  MUFU.TANH R24, R24 ;  /* 0x0000001800187308 */ /* 0x000e300000002400 */
[----:B------:R-:W1:Y:S01]  /*3b10*/  MUFU.TANH R18, R18 ;  /* 0x0000001200127308 */ /* 0x000e620000002400 */
[----:B0-----:R-:W-:-:S13]  /*3b20*/  ISETP.GE.AND P0, PT, R19, R17, PT ;  /* 0x000000111300720c */ /* 0x001fda0003f06270 */
[----:B--2---:R-:W-:Y:S05]  /*3b30*/  @P0 BRA `(.L_x_1567) ;  /* 0x0000000c00ac0947 */ /* 0x004fea0003800000 */
[----:B------:R-:W0:Y:S01]  /*3b40*/  LDC.64 R8, c[0x0][0x218] ;  /* 0x00008600ff087b82 */ /* 0x000e220000000a00 */
[----:B------:R-:W-:Y:S01]  /*3b50*/  IMAD R0, R2, 0x200, R19 ;  /* 0x0000020002007824 */ /* 0x000fe200078e0213 */
[----:B-1----:R-:W-:Y:S01]  /*3b60*/  PRMT R5, R16, 0x9910, RZ ;  /* 0x0000991010057816 */ /* 0x002fe200000000ff */
[----:B------:R-:W-:Y:S01]  /*3b70*/  ULDC UR4, c[0x0][0x238] ;  /* 0x00008e0000047ab9 */ /* 0x000fe20000000800 */
[----:B---34-:R1:W2:Y:S01]  /*3b80*/  MUFU.TANH R4, R23 ;  /* 0x0000001700047308 */ /* 0x0182a20000002400 */
[----:B------:R-:W-:Y:S02]  /*3b90*/  IMAD R3, R0, UR4, RZ ;  /* 0x0000000400037c24 */ /* 0x000fe4000f8e02ff */
[----:B------:R-:W-:Y:S02]  /*3ba0*/  IMAD.MOV.U32 R0, RZ, RZ, R5 ;  /* 0x000000ffff007224 */ /* 0x000fe400078e0005 */
[----:B------:R-:W-:-:S03]  /*3bb0*/  VIADD R19, R19, 0x80 ;  /* 0x0000008013137836 */ /* 0x000fc60000000000 */
[----:B------:R-:W-:Y:S02]  /*3bc0*/  ISETP.GT.AND P0, PT, R0, 0x9, PT ;  /* 0x000000090000780c */ /* 0x000fe40003f04270 */
[----:B0-----:R-:W-:-:S05]  /*3bd0*/  IADD3 R8, P1, R3, R8, RZ ;  /* 0x0000000803087210 */ /* 0x001fca0007f3e0ff */
[----:B------:R-:W-:-:S06]  /*3be0*/  IMAD.X R9, RZ, RZ, R9, P1 ;  /* 0x000000ffff097224 */ /* 0x000fcc00008e0609 */
[----:B-12---:R-:W-:Y:S05]  /*3bf0*/  @P0 BRA `(.L_x_1568) ;  /* 0x0000000000e80947 */ /* 0x006fea0003800000 */
        /* <DEDUP_REMOVED lines=11> */
.L_x_1571:
[----:B------:R-:W0:Y:S02]  /*3cb0*/  F2I.S64.TRUNC R4, R4 ;  /* 0x0000000400047311 */ /* 0x000e24000020d900 */
[----:B0-----:R-:W-:-:S05]  /*3cc0*/  IMAD.MOV.U32 R3, RZ, RZ, R4 ;  /* 0x000000ffff037224 */ /* 0x001fca00078e0004 */
[----:B------:R0:W-:Y:S01]  /*3cd0*/  STG.E.U8 desc[UR36][R8.64], R3 ;  /* 0x0000000308007986 */ /* 0x0001e2000c101124 */
[----:B------:R-:W-:Y:S05]  /*3ce0*/  BRA `(.L_x_1567) ;  /* 0x0000000c00407947 */ /* 0x000fea0003800000 */
.L_x_1570:
        /* <DEDUP_REMOVED lines=9> */
.L_x_1574:
[----:B------:R-:W0:Y:S02]  /*3d80*/  F2I.FTZ.TRUNC.NTZ R3, R4 ;  /* 0x0000000400037305 */ /* 0x000e24000021f100 */
[----:B0-----:R0:W-:Y:S01]  /*3d90*/  STG.E desc[UR36][R8.64], R3 ;  /* 0x0000000308007986 */ /* 0x0011e2000c101924 */
[----:B------:R-:W-:Y:S05]  /*3da0*/  BRA `(.L_x_1567) ;  /* 0x0000000c00107947 */ /* 0x000fea0003800000 */
.L_x_1573:
[----:B------:R-:W0:Y:S02]  /*3db0*/  F2I.FTZ.TRUNC.NTZ R3, R4 ;  /* 0x0000000400037305 */ /* 0x000e24000021f100 */
[----:B0-----:R0:W-:Y:S01]  /*3dc0*/  STG.E.U16 desc[UR36][R8.64], R3 ;  /* 0x0000000308007986 */ /* 0x0011e2000c101524 */
[----:B------:R-:W-:Y:S05]  /*3dd0*/  BRA `(.L_x_1567) ;  /* 0x0000000c00047947 */ /* 0x000fea0003800000 */
.L_x_1569:
        /* <DEDUP_REMOVED lines=8> */
.L_x_1576:
[----:B------:R-:W-:-:S05]  /*3e60*/  F2FP.F16.F32.PACK_AB R4, RZ, R4 ;  /* 0x00000004ff04723e */ /* 0x000fca00000000ff */
[----:B------:R0:W-:Y:S01]  /*3e70*/  STG.E.U16 desc[UR36][R8.64], R4 ;  /* 0x0000000408007986 */ /* 0x0001e2000c101524 */
[----:B------:R-:W-:Y:S05]  /*3e80*/  BRA `(.L_x_1567) ;  /* 0x0000000800d87947 */ /* 0x000fea0003800000 */
.L_x_1575:
        /* <DEDUP_REMOVED lines=9> */
.L_x_1578:
[----:B------:R-:W-:-:S04]  /*3f20*/  F2FP.F16.F32.PACK_AB R3, RZ, R4 ;  /* 0x00000004ff03723e */ /* 0x000fc800000000ff */
[----:B------:R-:W-:-:S05]  /*3f30*/  PRMT R3, R3, 0x5410, RZ ;  /* 0x0000541003037816 */ /* 0x000fca00000000ff */
[----:B------:R0:W-:Y:S01]  /*3f40*/  STG.E desc[UR36][R8.64], R3 ;  /* 0x0000000308007986 */ /* 0x0001e2000c101924 */
[----:B------:R-:W-:Y:S05]  /*3f50*/  BRA `(.L_x_1567) ;  /* 0x0000000800a47947 */ /* 0x000fea0003800000 */
.L_x_1577:
[----:B------:R-:W-:-:S06]  /*3f60*/  FMUL.FTZ R4, R4, 1 ;  /* 0x3f80000004047820 */ /* 0x000fcc0000410000 */
[----:B------:R-:W0:Y:S02]  /*3f70*/  F2F.F64.F32 R4, R4 ;  /* 0x0000000400047310 */ /* 0x000e240000201800 */
[----:B0-----:R0:W-:Y:S01]  /*3f80*/  STG.E.64 desc[UR36][R8.64], R4 ;  /* 0x0000000408007986 */ /* 0x0011e2000c101b24 */
[----:B------:R-:W-:Y:S05]  /*3f90*/  BRA `(.L_x_1567) ;  /* 0x0000000800947947 */ /* 0x000fea0003800000 */
.L_x_1568:
        /* <DEDUP_REMOVED lines=12> */
.L_x_1581:
[----:B------:R-:W-:Y:S01]  /*4060*/  FMUL.FTZ R4, R4, 1 ;  /* 0x3f80000004047820 */ /* 0x000fe20000410000 */
[----:B------:R-:W-:-:S05]  /*4070*/  CS2R R6, SRZ ;  /* 0x0000000000067805 */ /* 0x000fca000001ff00 */
[----:B------:R-:W0:Y:S02]  /*4080*/  F2F.F64.F32 R4, R4 ;  /* 0x0000000400047310 */ /* 0x000e240000201800 */
[----:B0-----:R0:W-:Y:S01]  /*4090*/  STG.E.128 desc[UR36][R8.64], R4 ;  /* 0x0000000408007986 */ /* 0x0011e2000c101d24 */
[----:B------:R-:W-:Y:S05]  /*40a0*/  BRA `(.L_x_1567) ;  /* 0x0000000800507947 */ /* 0x000fea0003800000 */
.L_x_1580:
        /* <DEDUP_REMOVED lines=20> */
.L_x_1585:
[----:B------:R-:W-:Y:S05]  /*41f0*/  BSYNC B0 ;  /* 0x0000000000007941 */ /* 0x000fea0003800000 */
.L_x_1584:
[----:B------:R-:W-:-:S05]  /*4200*/  LOP3.LUT R5, R0, R5, RZ, 0xfc, !PT ;  /* 0x0000000500057212 */ /* 0x000fca00078efcff */
[----:B------:R0:W-:Y:S01]  /*4210*/  STG.E.U8 desc[UR36][R8.64], R5 ;  /* 0x0000000508007986 */ /* 0x0001e2000c101124 */
[----:B------:R-:W-:Y:S05]  /*4220*/  BRA `(.L_x_1567) ;  /* 0x0000000400f07947 */ /* 0x000fea0003800000 */
.L_x_1583:
        /* <DEDUP_REMOVED lines=12> */
.L_x_1587:
[----:B------:R-:W-:Y:S01]  /*42f0*/  IMAD.MOV.U32 R0, RZ, RZ, 0x7f ;  /* 0x0000007fff007424 */ /* 0x000fe200078e00ff */
[----:B------:R-:W-:-:S04]  /*4300*/  ISETP.GT.U32.AND P0, PT, R5, 0x7f800000, PT ;  /* 0x7f8000000500780c */ /* 0x000fc80003f04070 */
[----:B------:R-:W-:-:S09]  /*4310*/  SEL R0, R0, 0x7c, P0 ;  /* 0x0000007c00007807 */ /* 0x000fd20000000000 */
.L_x_1588:
[----:B------:R-:W-:Y:S05]  /*4320*/  BSYNC B0 ;  /* 0x0000000000007941 */ /* 0x000fea0003800000 */
.L_x_1586:
[----:B------:R-:W-:-:S04]  /*4330*/  LOP3.LUT R4, R4, 0x80000000, RZ, 0xc0, !PT ;  /* 0x8000000004047812 */ /* 0x000fc800078ec0ff */
[----:B------:R-:W-:-:S04]  /*4340*/  SHF.R.U32.HI R3, RZ, 0x18, R4 ;  /* 0x00000018ff037819 */ /* 0x000fc80000011604 */
[----:B------:R-:W-:-:S05]  /*4350*/  LOP3.LUT R3, R0, R3, RZ, 0xfc, !PT ;  /* 0x0000000300037212 */ /* 0x000fca00078efcff */
[----:B------:R0:W-:Y:S01]  /*4360*/  STG.E.U8 desc[UR36][R8.64], R3 ;  /* 0x0000000308007986 */ /* 0x0001e2000c101124 */
[----:B------:R-:W-:Y:S05]  /*4370*/  BRA `(.L_x_1567) ;  /* 0x00000004009c7947 */ /* 0x000fea0003800000 */
.L_x_1582:
[----:B------:R-:W-:-:S05]  /*4380*/  F2FP.BF16.F32.PACK_AB R4, RZ, R4 ;  /* 0x00000004ff04723e */ /* 0x000fca00000010ff */
[----:B------:R0:W-:Y:S01]  /*4390*/  STG.E.U16 desc[UR36][R8.64], R4 ;  /* 0x0000000408007986 */ /* 0x0001e2000c101524 */
[----:B------:R-:W-:Y:S05]  /*43a0*/  BRA `(.L_x_1567) ;  /* 0x0000000400907947 */ /* 0x000fea0003800000 */
.L_x_1579:
        /* <DEDUP_REMOVED lines=11> */
.L_x_1591:
        /* <DEDUP_REMOVED lines=16> */
.L_x_1594:
[----:B------:R-:W-:-:S04]  /*4560*/  LOP3.LUT R4, R4, 0x80000000, RZ, 0xc0, !PT ;  /* 0x8000000004047812 */ /* 0x000fc800078ec0ff */
[----:B------:R-:W-:-:S04]  /*4570*/  SHF.R.U32.HI R4, RZ, 0x18, R4 ;  /* 0x00000018ff047819 */ /* 0x000fc80000011604 */
[----:B------:R-:W-:-:S04]  /*4580*/  LOP3.LUT R3, R3, R4, RZ, 0xfc, !PT ;  /* 0x0000000403037212 */ /* 0x000fc800078efcff */
[----:B------:R-:W-:-:S07]  /*4590*/  PRMT R0, R3, 0x7610, R0 ;  /* 0x0000761003007816 */ /* 0x000fce0000000000 */
.L_x_1593:
[----:B------:R-:W-:Y:S05]  /*45a0*/  BSYNC B0 ;  /* 0x0000000000007941 */ /* 0x000fea0003800000 */
.L_x_1592:
[----:B------:R0:W-:Y:S01]  /*45b0*/  STG.E.U8 desc[UR36][R8.64], R0 ;  /* 0x0000000008007986 */ /* 0x0001e2000c101124 */
[----:B------:R-:W-:Y:S05]  /*45c0*/  BRA `(.L_x_1567) ;  /* 0x0000000400087947 */ /* 0x000fea0003800000 */
.L_x_1590:
        /* <DEDUP_REMOVED lines=16> */
.L_x_1597:
[----:B------:R-:W-:-:S04]  /*46d0*/  LOP3.LUT R4, R4, 0x80000000, RZ, 0xc0, !PT ;  /* 0x8000000004047812 */ /* 0x000fc800078ec0ff */
[----:B------:R-:W-:-:S04]  /*46e0*/  SHF.R.U32.HI R4, RZ, 0x18, R4 ;  /* 0x00000018ff047819 */ /* 0x000fc80000011604 */
[----:B------:R-:W-:-:S04]  /*46f0*/  LOP3.LUT R3, R3, R4, RZ, 0xfc, !PT ;  /* 0x0000000403037212 */ /* 0x000fc800078efcff */
[----:B------:R-:W-:-:S07]  /*4700*/  PRMT R0, R3, 0x7610, R0 ;  /* 0x0000761003007816 */ /* 0x000fce0000000000 */
.L_x_1596:
[----:B------:R-:W-:Y:S05]  /*4710*/  BSYNC B0 ;  /* 0x0000000000007941 */ /* 0x000fea0003800000 */
.L_x_1595:
[----:B------:R0:W-:Y:S01]  /*4720*/  STG.E.U8 desc[UR36][R8.64], R0 ;  /* 0x0000000008007986 */ /* 0x0001e2000c101124 */
[----:B------:R-:W-:Y:S05]  /*4730*/  BRA `(.L_x_1567) ;  /* 0x0000000000ac7947 */ /* 0x000fea0003800000 */
.L_x_1589:
        /* <DEDUP_REMOVED lines=21> */
.L_x_1572:
        /* <DEDUP_REMOVED lines=16> */
.L_x_1600:
[----:B------:R-:W-:Y:S05]  /*4990*/  BRA `(.L_x_1567) ;  /* 0x0000000000147947 */ /* 0x000fea0003800000 */
.L_x_1599:
[----:B------:R-:W0:Y:S02]  /*49a0*/  F2I.U64.TRUNC R4, R4 ;  /* 0x0000000400047311 */ /* 0x000e24000020d800 */
[----:B0-----:R0:W-:Y:S01]  /*49b0*/  STG.E.64 desc[UR36][R8.64], R4 ;  /* 0x0000000408007986 */ /* 0x0011e2000c101b24 */
[----:B------:R-:W-:Y:S05]  /*49c0*/  BRA `(.L_x_1567) ;  /* 0x0000000000087947 */ /* 0x000fea0003800000 */
.L_x_1598:
[----:B------:R-:W0:Y:S02]  /*49d0*/  F2I.FTZ.U32.TRUNC.NTZ R3, R4 ;  /* 0x0000000400037305 */ /* 0x000e24000021f000 */
[----:B0-----:R0:W-:Y:S02]  /*49e0*/  STG.E desc[UR36][R8.64], R3 ;  /* 0x0000000308007986 */ /* 0x0011e4000c101924 */
.L_x_1567:
[----:B------:R-:W-:Y:S05]  /*49f0*/  BSYNC B6 ;  /* 0x0000000000067941 */ /* 0x000fea0003800000 */
.L_x_1566:
[----:B------:R-:W-:Y:S01]  /*4a00*/  ISETP.GE.AND P0, PT, R19, R17, PT ;  /* 0x000000111300720c */ /* 0x000fe20003f06270 */
[----:B------:R-:W-:-:S12]  /*4a10*/  BSSY B6, `(.L_x_1601) ;  /* 0x00001d8000067945 */ /* 0x000fd80003800000 */
[----:B------:R-:W-:Y:S05]  /*4a20*/  @P0 BRA `(.L_x_1602) ;  /* 0x0000001c00580947 */ /* 0x000fea0003800000 */
[----:B0-2---:R-:W0:Y:S01]  /*4a30*/  LDC.64 R8, c[0x0][0x218] ;  /* 0x00008600ff087b82 */ /* 0x005e220000000a00 */
[----:B------:R-:W-:Y:S01]  /*4a40*/  IMAD R0, R2, 0x200, R19 ;  /* 0x0000020002007824 */ /* 0x000fe200078e0213 */
[----:B-1--4-:R-:W-:Y:S01]  /*4a50*/  PRMT R4, R16, 0x9910, RZ ;  /* 0x0000991010047816 */ /* 0x012fe200000000ff */
        /* <DEDUP_REMOVED lines=18> */
.L_x_1606:
[----:B---3--:R-:W0:Y:S02]  /*4b80*/  F2I.S64.TRUNC R22, R22 ;  /* 0x0000001600167311 */ /* 0x008e24000020d900 */
[----:B0-----:R-:W-:-:S05]  /*4b90*/  IMAD.MOV.U32 R3, RZ, RZ, R22 ;  /* 0x000000ffff037224 */ /* 0x001fca00078e0016 */
[----:B------:R0:W-:Y:S01]  /*4ba0*/  STG.E.U8 desc[UR36][R8.64], R3 ;  /* 0x0000000308007986 */ /* 0x0001e2000c101124 */
[----:B------:R-:W-:Y:S05]  /*4bb0*/  BRA `(.L_x_1608) ;  /* 0x0000000c00407947 */ /* 0x000fea0003800000 */
.L_x_1605:
[----:B------:R-:W-:-:S13]  /*4bc0*/  ISETP.NE.AND P0, PT, R0, 0x2, PT ;  /* 0x000000020000780c */ /* 0x000fda0003f05270 */
[----:B------:R-:W-:Y:S05]  /*4bd0*/  @!P0 BRA `(.L_x_1609) ;  /* 0x0000000000288947 */ /* 0x000fea0003800000 */
[----:B------:R-:W-:-:S13]  /*4be0*/  ISETP.NE.AND P0, PT, R0, 0x3, PT ;  /* 0x000000030000780c */ /* 0x000fda0003f05270 */
[----:B------:R-:W-:Y:S05]  /*4bf0*/  @!P0 BRA `(.L_x_1610) ;  /* 0x0000000000148947 */ /* 0x000fea0003800000 */
[----:B------:R-:W-:-:S13]  /*4c00*/  ISETP.NE.AND P0, PT, R0, 0x4, PT ;  /* 0x000000040000780c */ /* 0x000fda0003f05270 */
[----:B------:R-:W-:Y:S05]  /*4c10*/  @P0 BRA `(.L_x_1607) ;  /* 0x0000000800d00947 */ /* 0x000fea0003800000 */
[----:B---3--:R-:W0:Y:S02]  /*4c20*/  F2I.S64.TRUNC R22, R22 ;  /* 0x0000001600167311 */ /* 0x008e24000020d900 */
[----:B0-----:R0:W-:Y:S01]  /*4c30*/  STG.E.64 desc[UR36][R8.64], R22 ;  /* 0x0000001608007986 */ /* 0x0011e2000c101b24 */
[----:B------:R-:W-:Y:S05]  /*4c40*/  BRA `(.L_x_1608) ;  /* 0x0000000c001c7947 */ /* 0x000fea0003800000 */
.L_x_1610:
[----:B------:R-:W0:Y:S02]  /*4c50*/  F2I.FTZ.TRUNC.NTZ R3, R22 ;  /* 0x0000001600037305 */ /* 0x000e24000021f100 */
[----:B0-----:R0:W-:Y:S01]  /*4c60*/  STG.E desc[UR36][R8.64], R3 ;  /* 0x0000000308007986 */ /* 0x0011e2000c101924 */
[----:B------:R-:W-:Y:S05]  /*4c70*/  BRA `(.L_x_1608) ;  /* 0x0000000c00107947 */ /* 0x000fea0003800000 */
.L_x_1609:
[----:B------:R-:W0:Y:S02]  /*4c80*/  F2I.FTZ.TRUNC.NTZ R3, R22 ;  /* 0x0000001600037305 */ /* 0x000e24000021f100 */
[----:B0-----:R0:W-:Y:S01]  /*4c90*/  STG.E.U16 desc[UR36][R8.64], R3 ;  /* 0x0000000308007986 */ /* 0x0011e2000c101524 */
[----:B------:R-:W-:Y:S05]  /*4ca0*/  BRA `(.L_x_1608) ;  /* 0x0000000c00047947 */ /* 0x000fea0003800000 */
.L_x_1604:
        /* <DEDUP_REMOVED lines=8> */
.L_x_1612:
[----:B------:R-:W-:-:S05]  /*4d30*/  F2FP.F16.F32.PACK_AB R22, RZ, R22 ;  /* 0x00000016ff16723e */ /* 0x000fca00000000ff */
[----:B------:R0:W-:Y:S01]  /*4d40*/  STG.E.U16 desc[UR36][R8.64], R22 ;  /* 0x0000001608007986 */ /* 0x0001e2000c101524 */
[----:B------:R-:W-:Y:S05]  /*4d50*/  BRA `(.L_x_1608) ;  /* 0x0000000800d87947 */ /* 0x000fea0003800000 */
.L_x_1611:
[----:B------:R-:W-:-:S13]  /*4d60*/  ISETP.NE.AND P0, PT, R0, 0x7, PT ;  /* 0x000000070000780c */ /* 0x000fda0003f05270 */
[----:B------:R-:W-:Y:S05]  /*4d70*/  @!P0 BRA `(.L_x_1613) ;  /* 0x00000000002c8947 */ /* 0x000fea0003800000 */
[----:B------:R-:W-:-:S13]  /*4d80*/  ISETP.NE.AND P0, PT, R0, 0x8, PT ;  /* 0x000000080000780c */ /* 0x000fda0003f05270 */
[----:B------:R-:W-:Y:S05]  /*4d90*/  @!P0 BRA `(.L_x_1614) ;  /* 0x0000000000148947 */ /* 0x000fea0003800000 */
[----:B------:R-:W-:-:S13]  /*4da0*/  ISETP.NE.AND P0, PT, R0, 0x9, PT ;  /* 0x000000090000780c */ /* 0x000fda0003f05270 */
[----:B------:R-:W-:Y:S05]  /*4db0*/  @P0 BRA `(.L_x_1607) ;  /* 0x0000000800680947 */ /* 0x000fea0003800000 */
[----:B---3--:R-:W-:-:S05]  /*4dc0*/  IMAD.MOV.U32 R23, RZ, RZ, RZ ;  /* 0x000000ffff177224 */ /* 0x008fca00078e00ff */
[----:B------:R0:W-:Y:S01]  /*4dd0*/  STG.E.64 desc[UR36][R8.64], R22 ;  /* 0x0000001608007986 */ /* 0x0001e2000c101b24 */
[----:B------:R-:W-:Y:S05]  /*4de0*/  BRA `(.L_x_1608) ;  /* 0x0000000800b47947 */ /* 0x000fea0003800000 */
.L_x_1614:
[----:B------:R-:W-:-:S04]  /*4df0*/  F2FP.F16.F32.PACK_AB R3, RZ, R22 ;  /* 0x00000016ff03723e */ /* 0x000fc800000000ff */
[----:B------:R-:W-:-:S05]  /*4e00*/  PRMT R3, R3, 0x5410, RZ ;  /* 0x0000541003037816 */ /* 0x000fca00000000ff */
[----:B------:R0:W-:Y:S01]  /*4e10*/  STG.E desc[UR36][R8.64], R3 ;  /* 0x0000000308007986 */ /* 0x0001e2000c101924 */
[----:B------:R-:W-:Y:S05]  /*4e20*/  BRA `(.L_x_1608) ;  /* 0x0000000800a47947 */ /* 0x000fea0003800000 */
.L_x_1613:
[----:B------:R-:W-:-:S06]  /*4e30*/  FMUL.FTZ R4, R22, 1 ;  /* 0x3f80000016047820 */ /* 0x000fcc0000410000 */
[----:B------:R-:W0:Y:S02]  /*4e40*/  F2F.F64.F32 R4, R4 ;  /* 0x0000000400047310 */ /* 0x000e240000201800 */
[----:B0-----:R0:W-:Y:S01]  /*4e50*/  STG.E.64 desc[UR36][R8.64], R4 ;  /* 0x0000000408007986 */ /* 0x0011e2000c101b24 */
[----:B------:R-:W-:Y:S05]  /*4e60*/  BRA `(.L_x_1608) ;  /* 0x0000000800947947 */ /* 0x000fea0003800000 */
.L_x_1603:
        /* <DEDUP_REMOVED lines=12> */
.L_x_1617:
[----:B------:R-:W-:Y:S01]  /*4f30*/  FMUL.FTZ R4, R22, 1 ;  /* 0x3f80000016047820 */ /* 0x000fe20000410000 */
[----:B------:R-:W-:-:S05]  /*4f40*/  CS2R R6, SRZ ;  /* 0x0000000000067805 */ /* 0x000fca000001ff00 */
[----:B------:R-:W0:Y:S02]  /*4f50*/  F2F.F64.F32 R4, R4 ;  /* 0x0000000400047310 */ /* 0x000e240000201800 */
[----:B0-----:R0:W-:Y:S01]  /*4f60*/  STG.E.128 desc[UR36][R8.64], R4 ;  /* 0x0000000408007986 */ /* 0x0011e2000c101d24 */
[----:B------:R-:W-:Y:S05]  /*4f70*/  BRA `(.L_x_1608) ;  /* 0x0000000800507947 */ /* 0x000fea0003800000 */
.L_x_1616:
        /* <DEDUP_REMOVED lines=20> */
.L_x_1621:
[----:B------:R-:W-:Y:S05]  /*50c0*/  BSYNC B0 ;  /* 0x0000000000007941 */ /* 0x000fea0003800000 */
.L_x_1620:
[----:B------:R-:W-:-:S05]  /*50d0*/  LOP3.LUT R5, R0, R5, RZ, 0xfc, !PT ;  /* 0x0000000500057212 */ /* 0x000fca00078efcff */
[----:B------:R0:W-:Y:S01]  /*50e0*/  STG.E.U8 desc[UR36][R8.64], R5 ;  /* 0x0000000508007986 */ /* 0x0001e2000c101124 */
[----:B------:R-:W-:Y:S05]  /*50f0*/  BRA `(.L_x_1608) ;  /* 0x0000000400f07947 */ /* 0x000fea0003800000 */
.L_x_1619:
        /* <DEDUP_REMOVED lines=12> */
.L_x_1623:
[----:B------:R-:W-:Y:S01]  /*51c0*/  IMAD.MOV.U32 R0, RZ, RZ, 0x7f ;  /* 0x0000007fff007424 */ /* 0x000fe200078e00ff */
[----:B------:R-:W-:-:S04]  /*51d0*/  ISETP.GT.U32.AND P0, PT, R4, 0x7f800000, PT ;  /* 0x7f8000000400780c */ /* 0x000fc80003f04070 */
[----:B------:R-:W-:-:S09]  /*51e0*/  SEL R0, R0, 0x7c, P0 ;  /* 0x0000007c00007807 */ /* 0x000fd20000000000 */
.L_x_1624:
[----:B------:R-:W-:Y:S05]  /*51f0*/  BSYNC B0 ;  /* 0x0000000000007941 */ /* 0x000fea0003800000 */
.L_x_1622:
[----:B------:R-:W-:-:S04]  /*5200*/  LOP3.LUT R22, R22, 0x80000000, RZ, 0xc0, !PT ;  /* 0x8000000016167812 */ /* 0x000fc800078ec0ff */
[----:B------:R-:W-:-:S04]  /*5210*/  SHF.R.U32.HI R3, RZ, 0x18, R22 ;  /* 0x00000018ff037819 */ /* 0x000fc80000011616 */
[----:B------:R-:W-:-:S05]  /*5220*/  LOP3.LUT R3, R0, R3, RZ, 0xfc, !PT ;  /* 0x0000000300037212 */ /* 0x000fca00078efcff */
[----:B------:R0:W-:Y:S01]  /*5230*/  STG.E.U8 desc[UR36][R8.64], R3 ;  /* 0x0000000308007986 */ /* 0x0001e2000c101124 */
[----:B------:R-:W-:Y:S05]  /*5240*/  BRA `(.L_x_1608) ;  /* 0x00000004009c7947 */ /* 0x000fea0003800000 */
.L_x_1618:
[----:B------:R-:W-:-:S05]  /*5250*/  F2FP.BF16.F32.PACK_AB R22, RZ, R22 ;  /* 0x00000016ff16723e */ /* 0x000fca00000010ff */
[----:B------:R0:W-:Y:S01]  /*5260*/  STG.E.U16 desc[UR36][R8.64], R22 ;  /* 0x0000001608007986 */ /* 0x0001e2000c101524 */
[----:B------:R-:W-:Y:S05]  /*5270*/  BRA `(.L_x_1608) ;  /* 0x0000000400907947 */ /* 0x000fea0003800000 */
.L_x_1615:
        /* <DEDUP_REMOVED lines=11> */
.L_x_1627:
        /* <DEDUP_REMOVED lines=16> */
.L_x_1630:
[----:B------:R-:W-:-:S04]  /*5430*/  LOP3.LUT R22, R22, 0x80000000, RZ, 0xc0, !PT ;  /* 0x8000000016167812 */ /* 0x000fc800078ec0ff */
[----:B------:R-:W-:-:S04]  /*5440*/  SHF.R.U32.HI R3, RZ, 0x18, R22 ;  /* 0x00000018ff037819 */ /* 0x000fc80000011616 */
[----:B------:R-:W-:-:S04]  /*5450*/  LOP3.LUT R0, R0, R3, RZ, 0xfc, !PT ;  /* 0x0000000300007212 */ /* 0x000fc800078efcff */
[----:B------:R-:W-:-:S07]  /*5460*/  PRMT R4, R0, 0x7610, R4 ;  /* 0x0000761000047816 */ /* 0x000fce0000000004 */
.L_x_1629:
[----:B------:R-:W-:Y:S05]  /*5470*/  BSYNC B0 ;  /* 0x0000000000007941 */ /* 0x000fea0003800000 */
.L_x_1628:
[----:B------:R4:W-:Y:S01]  /*5480*/  STG.E.U8 desc[UR36][R8.64], R4 ;  /* 0x0000000408007986 */ /* 0x0009e2000c101124 */
[----:B------:R-:W-:Y:S05]  /*5490*/  BRA `(.L_x_1608) ;  /* 0x0000000400087947 */ /* 0x000fea0003800000 */
.L_x_1626:
        /* <DEDUP_REMOVED lines=16> */
.L_x_1633:
[----:B------:R-:W-:-:S04]  /*55a0*/  LOP3.LUT R22, R22, 0x80000000, RZ, 0xc0, !PT ;  /* 0x8000000016167812 */ /* 0x000fc800078ec0ff */
[----:B------:R-:W-:-:S04]  /*55b0*/  SHF.R.U32.HI R3, RZ, 0x18, R22 ;  /* 0x00000018ff037819 */ /* 0x000fc80000011616 */
[----:B------:R-:W-:-:S04]  /*55c0*/  LOP3.LUT R0, R0, R3, RZ, 0xfc, !PT ;  /* 0x0000000300007212 */ /* 0x000fc800078efcff */
[----:B------:R-:W-:-:S07]  /*55d0*/  PRMT R4, R0, 0x7610, R4 ;  /* 0x0000761000047816 */ /* 0x000fce0000000004 */
.L_x_1632:
[----:B------:R-:W-:Y:S05]  /*55e0*/  BSYNC B0 ;  /* 0x0000000000007941 */ /* 0x000fea0003800000 */
.L_x_1631:
[----:B------:R0:W-:Y:S01]  /*55f0*/  STG.E.U8 desc[UR36][R8.64], R4 ;  /* 0x0000000408007986 */ /* 0x0001e2000c101124 */
[----:B------:R-:W-:Y:S05]  /*5600*/  BRA `(.L_x_1608) ;  /* 0x0000000000ac7947 */ /* 0x000fea0003800000 */
.L_x_1625:
        /* <DEDUP_REMOVED lines=21> */
.L_x_1607:
        /* <DEDUP_REMOVED lines=16> */
.L_x_1636:
[----:B------:R-:W-:Y:S05]  /*5860*/  BRA `(.L_x_1608) ;  /* 0x0000000000147947 */ /* 0x000fea0003800000 */
.L_x_1635:
[----:B---3--:R-:W0:Y:S02]  /*5870*/  F2I.U64.TRUNC R22, R22 ;  /* 0x0000001600167311 */ /* 0x008e24000020d800 */
[----:B0-----:R2:W-:Y:S01]  /*5880*/  STG.E.64 desc[UR36][R8.64], R22 ;  /* 0x0000001608007986 */ /* 0x0015e2000c101b24 */
[----:B------:R-:W-:Y:S05]  /*5890*/  BRA `(.L_x_1608) ;  /* 0x0000000000087947 */ /* 0x000fea0003800000 */
.L_x_1634:
[----:B------:R-:W0:Y:S02]  /*58a0*/  F2I.FTZ.U32.TRUNC.NTZ R3, R22 ;  /* 0x0000001600037305 */ /* 0x000e24000021f000 */
[----:B0-----:R0:W-:Y:S02]  /*58b0*/  STG.E desc[UR36][R8.64], R3 ;  /* 0x0000000308007986 */ /* 0x0011e4000c101924 */
.L_x_1608:
        /* <DEDUP_REMOVED lines=24> */
.L_x_1640:
[----:B------:R-:W0:Y:S02]  /*5a40*/  F2I.S64.TRUNC R24, R24 ;  /* 0x0000001800187311 */ /* 0x000e24000020d900 */
[----:B0-----:R-:W-:-:S05]  /*5a50*/  IMAD.MOV.U32 R3, RZ, RZ, R24 ;  /* 0x000000ffff037224 */ /* 0x001fca00078e0018 */
[----:B------:R0:W-:Y:S01]  /*5a60*/  STG.E.U8 desc[UR36][R8.64], R3 ;  /* 0x0000000308007986 */ /* 0x0001e2000c101124 */
[----:B------:R-:W-:Y:S05]  /*5a70*/  BRA `(.L_x_1642) ;  /* 0x0000000c00407947 */ /* 0x000fea0003800000 */
.L_x_1639:
        /* <DEDUP_REMOVED lines=9> */
.L_x_1644:
[----:B------:R-:W0:Y:S02]  /*5b10*/  F2I.FTZ.TRUNC.NTZ R3, R24 ;  /* 0x0000001800037305 */ /* 0x000e24000021f100 */
[----:B0-----:R4:W-:Y:S01]  /*5b20*/  STG.E desc[UR36][R8.64], R3 ;  /* 0x0000000308007986 */ /* 0x0019e2000c101924 */
[----:B------:R-:W-:Y:S05]  /*5b30*/  BRA `(.L_x_1642) ;  /* 0x0000000c00107947 */ /* 0x000fea0003800000 */
.L_x_1643:
[----:B------:R-:W0:Y:S02]  /*5b40*/  F2I.FTZ.TRUNC.NTZ R3, R24 ;  /* 0x0000001800037305 */ /* 0x000e24000021f100 */
[----:B0-----:R2:W-:Y:S01]  /*5b50*/  STG.E.U16 desc[UR36][R8.64], R3 ;  /* 0x0000000308007986 */ /* 0x0015e2000c101524 */
[----:B------:R-:W-:Y:S05]  /*5b60*/  BRA `(.L_x_1642) ;  /* 0x0000000c00047947 */ /* 0x000fea0003800000 */
.L_x_1638:
        /* <DEDUP_REMOVED lines=8> */
.L_x_1646:
[----:B------:R-:W-:-:S05]  /*5bf0*/  F2FP.F16.F32.PACK_AB R24, RZ, R24 ;  /* 0x00000018ff18723e */ /* 0x000fca00000000ff */
[----:B------:R0:W-:Y:S01]  /*5c00*/  STG.E.U16 desc[UR36][R8.64], R24 ;  /* 0x0000001808007986 */ /* 0x0001e2000c101524 */
[----:B------:R-:W-:Y:S05]  /*5c10*/  BRA `(.L_x_1642) ;  /* 0x0000000800d87947 */ /* 0x000fea0003800000 */
.L_x_1645:
        /* <DEDUP_REMOVED lines=9> */
.L_x_1648:
[----:B------:R-:W-:-:S04]  /*5cb0*/  F2FP.F16.F32.PACK_AB R3, RZ, R24 ;  /* 0x00000018ff03723e */ /* 0x000fc800000000ff */
[----:B------:R-:W-:-:S05]  /*5cc0*/  PRMT R3, R3, 0x5410, RZ ;  /* 0x0000541003037816 */ /* 0x000fca00000000ff */
[----:B------:R0:W-:Y:S01]  /*5cd0*/  STG.E desc[UR36][R8.64], R3 ;  /* 0x0000000308007986 */ /* 0x0001e2000c101924 */
[----:B------:R-:W-:Y:S05]  /*5ce0*/  BRA `(.L_x_1642) ;  /* 0x0000000800a47947 */ /* 0x000fea0003800000 */
.L_x_1647:
[----:B------:R-:W-:-:S06]  /*5cf0*/  FMUL.FTZ R4, R24, 1 ;  /* 0x3f80000018047820 */ /* 0x000fcc0000410000 */
[----:B------:R-:W0:Y:S02]  /*5d00*/  F2F.F64.F32 R4, R4 ;  /* 0x0000000400047310 */ /* 0x000e240000201800 */
[----:B0-----:R0:W-:Y:S01]  /*5d10*/  STG.E.64 desc[UR36][R8.64], R4 ;  /* 0x0000000408007986 */ /* 0x0011e2000c101b24 */
[----:B------:R-:W-:Y:S05]  /*5d20*/  BRA `(.L_x_1642) ;  /* 0x0000000800947947 */ /* 0x000fea0003800000 */
.L_x_1637:
        /* <DEDUP_REMOVED lines=12> */
.L_x_1651:
[----:B------:R-:W-:Y:S01]  /*5df0*/  FMUL.FTZ R4, R24, 1 ;  /* 0x3f80000018047820 */ /* 0x000fe20000410000 */
[----:B------:R-:W-:-:S05]  /*5e00*/  CS2R R6, SRZ ;  /* 0x0000000000067805 */ /* 0x000fca000001ff00 */
[----:B------:R-:W0:Y:S02]  /*5e10*/  F2F.F64.F32 R4, R4 ;  /* 0x0000000400047310 */ /* 0x000e240000201800 */
[----:B0-----:R0:W-:Y:S01]  /*5e20*/  STG.E.128 desc[UR36][R8.64], R4 ;  /* 0x0000000408007986 */ /* 0x0011e2000c101d24 */
[----:B------:R-:W-:Y:S05]  /*5e30*/  BRA `(.L_x_1642) ;  /* 0x0000000800507947 */ /* 0x000fea0003800000 */
.L_x_1650:
        /* <DEDUP_REMOVED lines=20> */
.L_x_1655:
[----:B------:R-:W-:Y:S05]  /*5f80*/  BSYNC B0 ;  /* 0x0000000000007941 */ /* 0x000fea0003800000 */
.L_x_1654:
[----:B------:R-:W-:-:S05]  /*5f90*/  LOP3.LUT R5, R0, R5, RZ, 0xfc, !PT ;  /* 0x0000000500057212 */ /* 0x000fca00078efcff */
[----:B------:R0:W-:Y:S01]  /*5fa0*/  STG.E.U8 desc[UR36][R8.64], R5 ;  /* 0x0000000508007986 */ /* 0x0001e2000c101124 */
[----:B------:R-:W-:Y:S05]  /*5fb0*/  BRA `(.L_x_1642) ;  /* 0x0000000400f07947 */ /* 0x000fea0003800000 */
.L_x_1653:
        /* <DEDUP_REMOVED lines=12> */
.L_x_1657:
[----:B------:R-:W-:Y:S01]  /*6080*/  IMAD.MOV.U32 R0, RZ, RZ, 0x7f ;  /* 0x0000007fff007424 */ /* 0x000fe200078e00ff */
[----:B------:R-:W-:-:S04]  /*6090*/  ISETP.GT.U32.AND P0, PT, R4, 0x7f800000, PT ;  /* 0x7f8000000400780c */ /* 0x000fc80003f04070 */
[----:B------:R-:W-:-:S09]  /*60a0*/  SEL R0, R0, 0x7c, P0 ;  /* 0x0000007c00007807 */ /* 0x000fd20000000000 */
.L_x_1658:
[----:B------:R-:W-:Y:S05]  /*60b0*/  BSYNC B0 ;  /* 0x0000000000007941 */ /* 0x000fea0003800000 */
.L_x_1656:
[----:B------:R-:W-:-:S04]  /*60c0*/  LOP3.LUT R24, R24, 0x80000000, RZ, 0xc0, !PT ;  /* 0x8000000018187812 */ /* 0x000fc800078ec0ff */
[----:B------:R-:W-:-:S04]  /*60d0*/  SHF.R.U32.HI R3, RZ, 0x18, R24 ;  /* 0x00000018ff037819 */ /* 0x000fc80000011618 */
[----:B------:R-:W-:-:S05]  /*60e0*/  LOP3.LUT R3, R0, R3, RZ, 0xfc, !PT ;  /* 0x0000000300037212 */ /* 0x000fca00078efcff */
[----:B------:R0:W-:Y:S01]  /*60f0*/  STG.E.U8 desc[UR36][R8.64], R3 ;  /* 0x0000000308007986 */ /* 0x0001e2000c101124 */
[----:B------:R-:W-:Y:S05]  /*6100*/  BRA `(.L_x_1642) ;  /* 0x00000004009c7947 */ /* 0x000fea0003800000 */
.L_x_1652:
[----:B------:R-:W-:-:S05]  /*6110*/  F2FP.BF16.F32.PACK_AB R24, RZ, R24 ;  /* 0x00000018ff18723e */ /* 0x000fca00000010ff */
[----:B------:R0:W-:Y:S01]  /*6120*/  STG.E.U16 desc[UR36][R8.64], R24 ;  /* 0x0000001808007986 */ /* 0x0001e2000c101524 */
[----:B------:R-:W-:Y:S05]  /*6130*/  BRA `(.L_x_1642) ;  /* 0x0000000400907947 */ /* 0x000fea0003800000 */
.L_x_1649:
        /* <DEDUP_REMOVED lines=11> */
.L_x_1661:
        /* <DEDUP_REMOVED lines=16> */
.L_x_1664:
[----:B------:R-:W-:-:S04]  /*62f0*/  LOP3.LUT R24, R24, 0x80000000, RZ, 0xc0, !PT ;  /* 0x8000000018187812 */ /* 0x000fc800078ec0ff */
[----:B------:R-:W-:-:S04]  /*6300*/  SHF.R.U32.HI R3, RZ, 0x18, R24 ;  /* 0x00000018ff037819 */ /* 0x000fc80000011618 */
[----:B------:R-:W-:-:S04]  /*6310*/  LOP3.LUT R0, R0, R3, RZ, 0xfc, !PT ;  /* 0x0000000300007212 */ /* 0x000fc800078efcff */
[----:B------:R-:W-:-:S07]  /*6320*/  PRMT R4, R0, 0x7610, R4 ;  /* 0x0000761000047816 */ /* 0x000fce0000000004 */
.L_x_1663:
[----:B------:R-:W-:Y:S05]  /*6330*/  BSYNC B0 ;  /* 0x0000000000007941 */ /* 0x000fea0003800000 */
.L_x_1662:
[----:B------:R0:W-:Y:S01]  /*6340*/  STG.E.U8 desc[UR36][R8.64], R4 ;  /* 0x0000000408007986 */ /* 0x0001e2000c101124 */
[----:B------:R-:W-:Y:S05]  /*6350*/  BRA `(.L_x_1642) ;  /* 0x0000000400087947 */ /* 0x000fea0003800000 */
.L_x_1660:
        /* <DEDUP_REMOVED lines=16> */
.L_x_1667:
[----:B------:R-:W-:-:S04]  /*6460*/  LOP3.LUT R24, R24, 0x80000000, RZ, 0xc0, !PT ;  /* 0x8000000018187812 */ /* 0x000fc800078ec0ff */
[----:B------:R-:W-:-:S04]  /*6470*/  SHF.R.U32.HI R3, RZ, 0x18, R24 ;  /* 0x00000018ff037819 */ /* 0x000fc80000011618 */
[----:B------:R-:W-:-:S04]  /*6480*/  LOP3.LUT R0, R0, R3, RZ, 0xfc, !PT ;  /* 0x0000000300007212 */ /* 0x000fc800078efcff */
[----:B------:R-:W-:-:S07]  /*6490*/  PRMT R4, R0, 0x7610, R4 ;  /* 0x0000761000047816 */ /* 0x000fce0000000004 */
.L_x_1666:
[----:B------:R-:W-:Y:S05]  /*64a0*/  BSYNC B0 ;  /* 0x0000000000007941 */ /* 0x000fea0003800000 */
.L_x_1665:
[----:B------:R0:W-:Y:S01]  /*64b0*/  STG.E.U8 desc[UR36][R8.64], R4 ;  /* 0x0000000408007986 */ /* 0x0001e2000c101124 */
[----:B------:R-:W-:Y:S05]  /*64c0*/  BRA `(.L_x_1642) ;  /* 0x0000000000ac7947 */ /* 0x000fea0003800000 */
.L_x_1659:
        /* <DEDUP_REMOVED lines=21> */
.L_x_1641:
        /* <DEDUP_REMOVED lines=16> */
.L_x_1670:
[----:B------:R-:W-:Y:S05]  /*6720*/  BRA `(.L_x_1642) ;  /* 0x0000000000147947 */ /* 0x000fea0003800000 */
.L_x_1669:
[----:B------:R-:W0:Y:S02]  /*6730*/  F2I.U64.TRUNC R24, R24 ;  /* 0x0000001800187311 */ /* 0x000e24000020d800 */
[----:B0-----:R0:W-:Y:S01]  /*6740*/  STG.E.64 desc[UR36][R8.64], R24 ;  /* 0x0000001808007986 */ /* 0x0011e2000c101b24 */
[----:B------:R-:W-:Y:S05]  /*6750*/  BRA `(.L_x_1642) ;  /* 0x0000000000087947 */ /* 0x000fea0003800000 */
.L_x_1668:
[----:B------:R-:W0:Y:S02]  /*6760*/  F2I.FTZ.U32.TRUNC.NTZ R3, R24 ;  /* 0x0000001800037305 */ /* 0x000e24000021f000 */
[----:B0-----:R0:W-:Y:S02]  /*6770*/  STG.E desc[UR36][R8.64], R3 ;  /* 0x0000000308007986 */ /* 0x0011e4000c101924 */
.L_x_1642:
[----:B------:R-:W-:-:S07]  /*6780*/  VIADD R19, R19, 0x80 ;  /* 0x0000008013137836 */ /* 0x000fce0000000000 */
.L_x_1602:
[----:B------:R-:W-:Y:S05]  /*6790*/  BSYNC B6 ;  /* 0x0000000000067941 */ /* 0x000fea0003800000 */
.L_x_1601:
[----:B------:R-:W-:-:S13]  /*67a0*/  ISETP.GE.AND P0, PT, R19, R17, PT ;  /* 0x000000111300720c */ /* 0x000fda0003f06270 */
[----:B------:R-:W-:Y:S05]  /*67b0*/  @P0 EXIT ;  /* 0x000000000000094d */ /* 0x000fea0003800000 */
[----:B0---4-:R-:W0:Y:S01]  /*67c0*/  LDC.64 R4, c[0x0][0x218] ;  /* 0x00008600ff047b82 */ /* 0x011e220000000a00 */
[----:B-1----:R-:W-:Y:S01]  /*67d0*/  PRMT R0, R16, 0x9910, RZ ;  /* 0x0000991010007816 */ /* 0x002fe200000000ff */
[----:B------:R-:W-:Y:S01]  /*67e0*/  IMAD R2, R2, 0x200, R19 ;  /* 0x0000020002027824 */ /* 0x000fe200078e0213 */
[----:B------:R-:W-:Y:S02]  /*67f0*/  ULDC UR4, c[0x0][0x238] ;  /* 0x00008e0000047ab9 */ /* 0x000fe40000000800 */
[----:B------:R-:W-:Y:S01]  /*6800*/  ISETP.GT.AND P1, PT, R0, 0x9, PT ;  /* 0x000000090000780c */ /* 0x000fe20003f24270 */
[----:B--2---:R-:W-:-:S05]  /*6810*/  IMAD R3, R2, UR4, RZ ;  /* 0x0000000402037c24 */ /* 0x004fca000f8e02ff */
        /* <DEDUP_REMOVED lines=14> */
.L_x_1674:
[----:B------:R-:W0:Y:S02]  /*6900*/  F2I.S64.TRUNC R18, R18 ;  /* 0x0000001200127311 */ /* 0x000e24000020d900 */
[----:B0-----:R-:W-:-:S05]  /*6910*/  IMAD.MOV.U32 R5, RZ, RZ, R18 ;  /* 0x000000ffff057224 */ /* 0x001fca00078e0012 */
[----:B------:R-:W-:Y:S01]  /*6920*/  STG.E.U8 desc[UR36][R2.64], R5 ;  /* 0x0000000502007986 */ /* 0x000fe2000c101124 */
[----:B------:R-:W-:Y:S05]  /*6930*/  EXIT ;  /* 0x000000000000794d */ /* 0x000fea0003800000 */
.L_x_1673:
        /* <DEDUP_REMOVED lines=9> */
.L_x_1677:
[----:B------:R-:W0:Y:S02]  /*69d0*/  F2I.FTZ.TRUNC.NTZ R5, R18 ;  /* 0x0000001200057305 */ /* 0x000e24000021f100 */
[----:B0-----:R-:W-:Y:S01]  /*69e0*/  STG.E desc[UR36][R2.64], R5 ;  /* 0x0000000502007986 */ /* 0x001fe2000c101924 */
[----:B------:R-:W-:Y:S05]  /*69f0*/  EXIT ;  /* 0x000000000000794d */ /* 0x000fea0003800000 */
.L_x_1676:
[----:B------:R-:W0:Y:S02]  /*6a00*/  F2I.FTZ.TRUNC.NTZ R5, R18 ;  /* 0x0000001200057305 */ /* 0x000e24000021f100 */
[----:B0-----:R-:W-:Y:S01]  /*6a10*/  STG.E.U16 desc[UR36][R2.64], R5 ;  /* 0x0000000502007986 */ /* 0x001fe2000c101524 */
[----:B------:R-:W-:Y:S05]  /*6a20*/  EXIT ;  /* 0x000000000000794d */ /* 0x000fea0003800000 */
.L_x_1672:
        /* <DEDUP_REMOVED lines=8> */
.L_x_1679:
[----:B------:R-:W-:-:S05]  /*6ab0*/  F2FP.F16.F32.PACK_AB R18, RZ, R18 ;  /* 0x00000012ff12723e */ /* 0x000fca00000000ff */
[----:B------:R-:W-:Y:S01]  /*6ac0*/  STG.E.U16 desc[UR36][R2.64], R18 ;  /* 0x0000001202007986 */ /* 0x000fe2000c101524 */
[----:B------:R-:W-:Y:S05]  /*6ad0*/  EXIT ;  /* 0x000000000000794d */ /* 0x000fea0003800000 */
.L_x_1678:
        /* <DEDUP_REMOVED lines=9> */
.L_x_1681:
[----:B------:R-:W-:-:S04]  /*6b70*/  F2FP.F16.F32.PACK_AB R5, RZ, R18 ;  /* 0x00000012ff05723e */ /* 0x000fc800000000ff */
[----:B------:R-:W-:-:S05]  /*6b80*/  PRMT R5, R5, 0x5410, RZ ;  /* 0x0000541005057816 */ /* 0x000fca00000000ff */
[----:B------:R-:W-:Y:S01]  /*6b90*/  STG.E desc[UR36][R2.64], R5 ;  /* 0x0000000502007986 */ /* 0x000fe2000c101924 */
[----:B------:R-:W-:Y:S05]  /*6ba0*/  EXIT ;  /* 0x000000000000794d */ /* 0x000fea0003800000 */
.L_x_1680:
[----:B------:R-:W-:-:S06]  /*6bb0*/  FMUL.FTZ R4, R18, 1 ;  /* 0x3f80000012047820 */ /* 0x000fcc0000410000 */
[----:B------:R-:W0:Y:S02]  /*6bc0*/  F2F.F64.F32 R4, R4 ;  /* 0x0000000400047310 */ /* 0x000e240000201800 */
[----:B0-----:R-:W-:Y:S01]  /*6bd0*/  STG.E.64 desc[UR36][R2.64], R4 ;  /* 0x0000000402007986 */ /* 0x001fe2000c101b24 */
[----:B------:R-:W-:Y:S05]  /*6be0*/  EXIT ;  /* 0x000000000000794d */ /* 0x000fea0003800000 */
.L_x_1671:
        /* <DEDUP_REMOVED lines=12> */
.L_x_1684:
[----:B------:R-:W-:Y:S01]  /*6cb0*/  FMUL.FTZ R4, R18, 1 ;  /* 0x3f80000012047820 */ /* 0x000fe20000410000 */
[----:B------:R-:W-:-:S05]  /*6cc0*/  CS2R R6, SRZ ;  /* 0x0000000000067805 */ /* 0x000fca000001ff00 */
[----:B------:R-:W0:Y:S02]  /*6cd0*/  F2F.F64.F32 R4, R4 ;  /* 0x0000000400047310 */ /* 0x000e240000201800 */
[----:B0-----:R-:W-:Y:S01]  /*6ce0*/  STG.E.128 desc[UR36][R2.64], R4 ;  /* 0x0000000402007986 */ /* 0x001fe2000c101d24 */
[----:B------:R-:W-:Y:S05]  /*6cf0*/  EXIT ;  /* 0x000000000000794d */ /* 0x000fea0003800000 */
.L_x_1683:
        /* <DEDUP_REMOVED lines=20> */
.L_x_1688:
[----:B------:R-:W-:Y:S05]  /*6e40*/  BSYNC B0 ;  /* 0x0000000000007941 */ /* 0x000fea0003800000 */
.L_x_1687:
[----:B------:R-:W-:-:S05]  /*6e50*/  LOP3.LUT R7, R0, R7, RZ, 0xfc, !PT ;  /* 0x0000000700077212 */ /* 0x000fca00078efcff */
[----:B------:R-:W-:Y:S01]  /*6e60*/  STG.E.U8 desc[UR36][R2.64], R7 ;  /* 0x0000000702007986 */ /* 0x000fe2000c101124 */
[----:B------:R-:W-:Y:S05]  /*6e70*/  EXIT ;  /* 0x000000000000794d */ /* 0x000fea0003800000 */
.L_x_1686:
[----:B------:R-:W-:Y:S01]  /*6e80*/  LOP3.LUT R4, R18, 0x7fffffff, RZ, 0xc0, !PT ;  /* 0x7fffffff12047812 */ /* 0x000fe200078ec0ff */
[----:B------:R-:W-:Y:S03]  /*6e90*/  BSSY B0, `(.L_x_1689) ;  /* 0x000000e000007945 */ /* 0x000fe60003800000 */
        /* <DEDUP_REMOVED lines=10> */
.L_x_1690:
[----:B------:R-:W-:Y:S01]  /*6f40*/  IMAD.MOV.U32 R0, RZ, RZ, 0x7f ;  /* 0x0000007fff007424 */ /* 0x000fe200078e00ff */
[----:B------:R-:W-:-:S04]  /*6f50*/  ISETP.GT.U32.AND P0, PT, R4, 0x7f800000, PT ;  /* 0x7f8000000400780c */ /* 0x000fc80003f04070 */
[----:B------:R-:W-:-:S09]  /*6f60*/  SEL R0, R0, 0x7c, P0 ;  /* 0x0000007c00007807 */ /* 0x000fd20000000000 */
.L_x_1691:
[----:B------:R-:W-:Y:S05]  /*6f70*/  BSYNC B0 ;  /* 0x0000000000007941 */ /* 0x000fea0003800000 */
.L_x_1689:
[----:B------:R-:W-:-:S04]  /*6f80*/  LOP3.LUT R18, R18, 0x80000000, RZ, 0xc0, !PT ;  /* 0x8000000012127812 */ /* 0x000fc800078ec0ff */
[----:B------:R-:W-:-:S04]  /*6f90*/  SHF.R.U32.HI R5, RZ, 0x18, R18 ;  /* 0x00000018ff057819 */ /* 0x000fc80000011612 */
[----:B------:R-:W-:-:S05]  /*6fa0*/  LOP3.LUT R5, R0, R5, RZ, 0xfc, !PT ;  /* 0x0000000500057212 */ /* 0x000fca00078efcff */
[----:B------:R-:W-:Y:S01]  /*6fb0*/  STG.E.U8 desc[UR36][R2.64], R5 ;  /* 0x0000000502007986 */ /* 0x000fe2000c101124 */
[----:B------:R-:W-:Y:S05]  /*6fc0*/  EXIT ;  /* 0x000000000000794d */ /* 0x000fea0003800000 */
.L_x_1685:
[----:B------:R-:W-:-:S05]  /*6fd0*/  F2FP.BF16.F32.PACK_AB R18, RZ, R18 ;  /* 0x00000012ff12723e */ /* 0x000fca00000010ff */
[----:B------:R-:W-:Y:S01]  /*6fe0*/  STG.E.U16 desc[UR36][R2.64], R18 ;  /* 0x0000001202007986 */ /* 0x000fe2000c101524 */
[----:B------:R-:W-:Y:S05]  /*6ff0*/  EXIT ;  /* 0x000000000000794d */ /* 0x000fea0003800000 */
.L_x_1682:
        /* <DEDUP_REMOVED lines=11> */
.L_x_1694:
        /* <DEDUP_REMOVED lines=16> */
.L_x_1697:
[----:B------:R-:W-:-:S04]  /*71b0*/  LOP3.LUT R18, R18, 0x80000000, RZ, 0xc0, !PT ;  /* 0x8000000012127812 */ /* 0x000fc800078ec0ff */
[----:B------:R-:W-:-:S04]  /*71c0*/  SHF.R.U32.HI R5, RZ, 0x18, R18 ;  /* 0x00000018ff057819 */ /* 0x000fc80000011612 */
[----:B------:R-:W-:-:S04]  /*71d0*/  LOP3.LUT R4, R4, R5, RZ, 0xfc, !PT ;  /* 0x0000000504047212 */ /* 0x000fc800078efcff */
[----:B------:R-:W-:-:S07]  /*71e0*/  PRMT R0, R4, 0x7610, R0 ;  /* 0x0000761004007816 */ /* 0x000fce0000000000 */
.L_x_1696:
[----:B------:R-:W-:Y:S05]  /*71f0*/  BSYNC B0 ;  /* 0x0000000000007941 */ /* 0x000fea0003800000 */
.L_x_1695:
[----:B------:R-:W-:Y:S01]  /*7200*/  STG.E.U8 desc[UR36][R2.64], R0 ;  /* 0x0000000002007986 */ /* 0x000fe2000c101124 */
[----:B------:R-:W-:Y:S05]  /*7210*/  EXIT ;  /* 0x000000000000794d */ /* 0x000fea0003800000 */
.L_x_1693:
        /* <DEDUP_REMOVED lines=16> */
.L_x_1700:
[----:B------:R-:W-:-:S04]  /*7320*/  LOP3.LUT R18, R18, 0x80000000, RZ, 0xc0, !PT ;  /* 0x8000000012127812 */ /* 0x000fc800078ec0ff */
[----:B------:R-:W-:-:S04]  /*7330*/  SHF.R.U32.HI R5, RZ, 0x18, R18 ;  /* 0x00000018ff057819 */ /* 0x000fc80000011612 */
[----:B------:R-:W-:-:S04]  /*7340*/  LOP3.LUT R4, R4, R5, RZ, 0xfc, !PT ;  /* 0x0000000504047212 */ /* 0x000fc800078efcff */
[----:B------:R-:W-:-:S07]  /*7350*/  PRMT R0, R4, 0x7610, R0 ;  /* 0x0000761004007816 */ /* 0x000fce0000000000 */
.L_x_1699:
[----:B------:R-:W-:Y:S05]  /*7360*/  BSYNC B0 ;  /* 0x0000000000007941 */ /* 0x000fea0003800000 */
.L_x_1698:
[----:B------:R-:W-:Y:S01]  /*7370*/  STG.E.U8 desc[UR36][R2.64], R0 ;  /* 0x0000000002007986 */ /* 0x000fe2000c101124 */
[----:B------:R-:W-:Y:S05]  /*7380*/  EXIT ;  /* 0x000000000000794d */ /* 0x000fea0003800000 */
.L_x_1692:
        /* <DEDUP_REMOVED lines=21> */
.L_x_1675:
        /* <DEDUP_REMOVED lines=16> */
.L_x_1703:
[----:B------:R-:W-:Y:S05]  /*75e0*/  EXIT ;  /* 0x000000000000794d */ /* 0x000fea0003800000 */
.L_x_1702:
[----:B------:R-:W0:Y:S02]  /*75f0*/  F2I.U64.TRUNC R18, R18 ;  /* 0x0000001200127311 */ /* 0x000e24000020d800 */
[----:B0-----:R-:W-:Y:S01]  /*7600*/  STG.E.64 desc[UR36][R2.64], R18 ;  /* 0x0000001202007986 */ /* 0x001fe2000c101b24 */
[----:B------:R-:W-:Y:S05]  /*7610*/  EXIT ;  /* 0x000000000000794d */ /* 0x000fea0003800000 */
.L_x_1701:
[----:B------:R-:W0:Y:S02]  /*7620*/  F2I.FTZ.U32.TRUNC.NTZ R5, R18 ;  /* 0x0000001200057305 */ /* 0x000e24000021f000 */
[----:B0-----:R-:W-:Y:S01]  /*7630*/  STG.E desc[UR36][R2.64], R5 ;  /* 0x0000000502007986 */ /* 0x001fe2000c101924 */
[----:B------:R-:W-:Y:S05]  /*7640*/  EXIT ;  /* 0x000000000000794d */ /* 0x000fea0003800000 */
.L_x_1704:
        /* <DEDUP_REMOVED lines=11> */
.L_x_7196:


//--------------------- .text._ZN2at6native18elementwise_kernelILi128ELi2EZNS0_22gpu_kernel_impl_nocastIZZZNS0_16tanh_kernel_cudaERNS_18TensorIteratorBaseEENKUlvE0_clEvENKUlvE0_clEvEUlfE_EEvS4_RKT_EUliE_EEviT1_ --------------------------
	.section	.text._ZN2at6native18elementwise_kernelILi128ELi2EZNS0_22gpu_kernel_impl_nocastIZZZNS0_16tanh_kernel_cudaERNS_18TensorIteratorBaseEENKUlvE0_clEvENKUlvE0_clEvEUlfE_EEvS4_RKT_EUliE_EEviT1_,"ax",@progbits
	.align	128
        .global         _ZN2at6native18elementwise_kernelILi128ELi2EZNS0_22gpu_kernel_impl_nocastIZZZNS0_16tanh_kernel_cudaERNS_18TensorIteratorBaseEENKUlvE0_clEvENKUlvE0_clEvEUlfE_EEvS4_RKT_EUliE_EEviT1_
        .type           _ZN2at6native18elementwise_kernelILi128ELi2EZNS0_22gpu_kernel_impl_nocastIZZZNS0_16tanh_kernel_cudaERNS_18TensorIteratorBaseEENKUlvE0_clEvENKUlvE0_clEvEUlfE_EEvS4_RKT_EUliE_EEviT1_,@function
        .size           _ZN2at6native18elementwise_kernelILi128ELi2EZNS0_22gpu_kernel_impl_nocastIZZZNS0_16tanh_kernel_cudaERNS_18TensorIteratorBaseEENKUlvE0_clEvENKUlvE0_clEvEUlfE_EEvS4_RKT_EUliE_EEviT1_,(.L_x_7197 - _ZN2at6native18elementwise_kernelILi128ELi2EZNS0_22gpu_kernel_impl_nocastIZZZNS0_16tanh_kernel_cudaERNS_18TensorIteratorBaseEENKUlvE0_clEvENKUlvE0_clEvEUlfE_EEvS4_RKT_EUliE_EEviT1_)
        .other          _ZN2at6native18elementwise_kernelILi128ELi2EZNS0_22gpu_kernel_impl_nocastIZZZNS0_16tanh_kernel_cudaERNS_18TensorIteratorBaseEENKUlvE0_clEvENKUlvE0_clEvEUlfE_EEvS4_RKT_EUliE_EEviT1_,@"STO_CUDA_ENTRY STV_DEFAULT"
_ZN2at6native18elementwise_kernelILi128ELi2EZNS0_22gpu_kernel_impl_nocastIZZZNS0_16tanh_kernel_cudaERNS_18TensorIteratorBaseEENKUlvE0_clEvENKUlvE0_clEvEUlfE_EEvS4_RKT_EUliE_EEviT1_:
.text._ZN2at6native18elementwise_kernelILi128ELi2EZNS0_22gpu_kernel_impl_nocastIZZZNS0_16tanh_kernel_cudaERNS_18TensorIteratorBaseEENKUlvE0_clEvENKUlvE0_clEvEUlfE_EEvS4_RKT_EUliE_EEviT1_:
[----:B------:R-:W-:Y:S01]  /*0000*/  LDC R1, c[0x0][0x28] ;  /* 0x00000a00ff017b82 */ /* 0x000fe20000000800 */
[----:B------:R-:W0:Y:S01]  /*0010*/  S2R R0, SR_CTAID.X ;  /* 0x0000000000007919 */ /* 0x000e220000002500 */
[----:B------:R-:W-:Y:S01]  /*0020*/  ULDC UR6, c[0x0][0x210] ;  /* 0x0000840000067ab9 */ /* 0x000fe20000000800 */
[----:B------:R-:W-:Y:S01]  /*0030*/  ULDC.64 UR4, c[0x0][0x208] ;  /* 0x0000820000047ab9 */ /* 0x000fe20000000a00 */
[----:B------:R-:W-:Y:S01]  /*0040*/  BSSY B0, `(.L_x_1705) ;  /* 0x000013e000007945 */ /* 0x000fe20003800000 */
[----:B------:R-:W0:Y:S02]  /*0050*/  S2R R3, SR_TID.X ;  /* 0x0000000000037919 */ /* 0x000e240000002100 */
[----:B0-----:R-:W-:-:S04]  /*0060*/  LEA R0, R0, R3, 0x8 ;  /* 0x0000000300007211 */ /* 0x001fc800078e40ff */
[----:B------:R-:W-:Y:S02]  /*0070*/  ISETP.GE.AND P0, PT, R0, UR6, PT ;  /* 0x0000000600007c0c */ /* 0x000fe4000bf06270 */
[----:B------:R-:W-:-:S11]  /*0080*/  MOV R7, R0 ;  /* 0x0000000000077202 */ /* 0x000fd60000000f00 */
        /* <DEDUP_REMOVED lines=303> */
.L_x_1707:
[----:B------:R-:W-:Y:S02]  /*1380*/  ULDC.64 UR8, c[0x0][0x418] ;  /* 0x0001060000087ab9 */ /* 0x000fe40000000a00 */
[----:B------:R-:W-:-:S04]  /*1390*/  IADD3 R4, P0, R2, UR8, RZ ;  /* 0x0000000802047c10 */ /* 0x000fc8000ff1e0ff */
[----:B------:R-:W-:Y:S01]  /*13a0*/  IADD3.X R5, RZ, UR9, RZ, P0, !PT ;  /* 0x00000009ff057c10 */ /* 0x000fe200087fe4ff */
[----:B------:R-:W-:-:S04]  /*13b0*/  ULDC.64 UR8, c[0x0][0x410] ;  /* 0x0001040000087ab9 */ /* 0x000fc80000000a00 */
[----:B------:R-:W2:Y:S01]  /*13c0*/  LDG.E R4, desc[UR4][R4.64] ;  /* 0x0000000404047981 */ /* 0x000ea2000c1e1900 */
[----:B------:R-:W-:Y:S01]  /*13d0*/  IADD3 R2, P0, R3, UR8, RZ ;  /* 0x0000000803027c10 */ /* 0x000fe2000ff1e0ff */
[----:B------:R-:W-:-:S03]  /*13e0*/  VIADD R7, R0, 0x80 ;  /* 0x0000008000077836 */ /* 0x000fc60000000000 */
[----:B------:R-:W-:Y:S01]  /*13f0*/  IADD3.X R3, RZ, UR9, RZ, P0, !PT ;  /* 0x00000009ff037c10 */ /* 0x000fe200087fe4ff */
[----:B--2---:R-:W0:Y:S04]  /*1400*/  MUFU.TANH R9, R4 ;  /* 0x0000000400097308 */ /* 0x004e280000002400 */
[----:B0-----:R0:W-:Y:S04]  /*1410*/  STG.E desc[UR4][R2.64], R9 ;  /* 0x0000000902007986 */ /* 0x0011e8000c101904 */
.L_x_1706:
[----:B------:R-:W-:Y:S05]  /*1420*/  BSYNC B0 ;  /* 0x0000000000007941 */ /* 0x000fea0003800000 */
.L_x_1705:
[----:B------:R-:W-:-:S13]  /*1430*/  ISETP.GE.AND P0, PT, R7, UR6, PT ;  /* 0x0000000607007c0c */ /* 0x000fda000bf06270 */
[----:B------:R-:W-:Y:S05]  /*1440*/  @P0 EXIT ;  /* 0x000000000000094d */ /* 0x000fea0003800000 */
[----:B------:R-:W1:Y:S01]  /*1450*/  LDC R8, c[0x0][0x218] ;  /* 0x00008600ff087b82 */ /* 0x000e620000000800 */
[----:B0-----:R-:W-:Y:S01]  /*1460*/  HFMA2.MMA R3, -RZ, RZ, 0, 0 ;  /* 0x00000000ff037435 */ /* 0x001fe200000001ff */
[----:B------:R-:W-:Y:S02]  /*1470*/  MOV R0, RZ ;  /* 0x000000ff00007202 */ /* 0x000fe40000000f00 */
[----:B-1----:R-:W-:-:S13]  /*1480*/  ISETP.NE.AND P0, PT, R8, RZ, PT ;  /* 0x000000ff0800720c */ /* 0x002fda0003f05270 */
        /* <DEDUP_REMOVED lines=299> */
.L_x_1708:
[----:B------:R-:W-:Y:S02]  /*2740*/  ULDC.64 UR6, c[0x0][0x418] ;  /* 0x0001060000067ab9 */ /* 0x000fe40000000a00 */
[----:B------:R-:W-:-:S04]  /*2750*/  IADD3 R4, P0, R0, UR6, RZ ;  /* 0x0000000600047c10 */ /* 0x000fc8000ff1e0ff */
[----:B------:R-:W-:Y:S01]  /*2760*/  IADD3.X R5, RZ, UR7, RZ, P0, !PT ;  /* 0x00000007ff057c10 */ /* 0x000fe200087fe4ff */
[----:B------:R-:W-:-:S04]  /*2770*/  ULDC.64 UR6, c[0x0][0x410] ;  /* 0x0001040000067ab9 */ /* 0x000fc80000000a00 */
[----:B------:R-:W2:Y:S01]  /*2780*/  LDG.E R4, desc[UR4][R4.64] ;  /* 0x0000000404047981 */ /* 0x000ea2000c1e1900 */
[----:B------:R-:W-:-:S04]  /*2790*/  IADD3 R2, P0, R3, UR6, RZ ;  /* 0x0000000603027c10 */ /* 0x000fc8000ff1e0ff */
[----:B------:R-:W-:Y:S01]  /*27a0*/  IADD3.X R3, RZ, UR7, RZ, P0, !PT ;  /* 0x00000007ff037c10 */ /* 0x000fe200087fe4ff */
[----:B--2---:R-:W0:Y:S04]  /*27b0*/  MUFU.TANH R7, R4 ;  /* 0x0000000400077308 */ /* 0x004e280000002400 */
[----:B0-----:R-:W-:Y:S01]  /*27c0*/  STG.E desc[UR4][R2.64], R7 ;  /* 0x0000000702007986 */ /* 0x001fe2000c101904 */
[----:B------:R-:W-:Y:S05]  /*27d0*/  EXIT ;  /* 0x000000000000794d */ /* 0x000fea0003800000 */
.L_x_1709:
        /* <DEDUP_REMOVED lines=10> */
.L_x_7197:


//--------------------- .text._ZN2at6native27unrolled_elementwise_kernelIZZZNS0_16tanh_kernel_cudaERNS_18TensorIteratorBaseEENKUlvE0_clEvENKUlvE0_clEvEUlfE_St5arrayIPcLm2EELi4E23TrivialOffsetCalculatorILi1EjESB_NS0_6memory15LoadWithoutCastENSC_16StoreWithoutCastEEEviT_T0_T2_T3_T4_T5_ --------------------------
	.section	.text._ZN2at6native27unrolled_elementwise_kernelIZZZNS0_16tanh_kernel_cudaERNS_18TensorIteratorBaseEENKUlvE0_clEvENKUlvE0_clEvEUlfE_St5arrayIPcLm2EELi4E23TrivialOffsetCalculatorILi1EjESB_NS0_6memory15LoadWithoutCastENSC_16StoreWithoutCastEEEviT_T0_T2_T3_T4_T5_,"ax",@progbits
	.align	128
        .global         _ZN2at6native27unrolled_elementwise_kernelIZZZNS0_16tanh_kernel_cudaERNS_18TensorIteratorBaseEENKUlvE0_clEvENKUlvE0_clEvEUlfE_St5arrayIPcLm2EELi4E23TrivialOffsetCalculatorILi1EjESB_NS0_6memory15LoadWithoutCastENSC_16StoreWithoutCastEEEviT_T0_T2_T3_T4_T5_
        .type           _ZN2at6native27unrolled_elementwise_kernelIZZZNS0_16tanh_kernel_cudaERNS_18TensorIteratorBaseEENKUlvE0_clEvENKUlvE0_clEvEUlfE_St5arrayIPcLm2EELi4E23TrivialOffsetCalculatorILi1EjESB_NS0_6memory15LoadWithoutCastENSC_16StoreWithoutCastEEEviT_T0_T2_T3_T4_T5_,@function
        .size           _ZN2at6native27unrolled_elementwise_kernelIZZZNS0_16tanh_kernel_cudaERNS_18TensorIteratorBaseEENKUlvE0_clEvENKUlvE0_clEvEUlfE_St5arrayIPcLm2EELi4E23TrivialOffsetCalculatorILi1EjESB_NS0_6memory15LoadWithoutCastENSC_16StoreWithoutCastEEEviT_T0_T2_T3_T4_T5_,(.L_x_7198 - _ZN2at6native27unrolled_elementwise_kernelIZZZNS0_16tanh_kernel_cudaERNS_18TensorIteratorBaseEENKUlvE0_clEvENKUlvE0_clEvEUlfE_St5arrayIPcLm2EELi4E23TrivialOffsetCalculatorILi1EjESB_NS0_6memory15LoadWithoutCastENSC_16StoreWithoutCastEEEviT_T0_T2_T3_T4_T5_)
        .other          _ZN2at6native27unrolled_elementwise_kernelIZZZNS0_16tanh_kernel_cudaERNS_18TensorIteratorBaseEENKUlvE0_clEvENKUlvE0_clEvEUlfE_St5arrayIPcLm2EELi4E23TrivialOffsetCalculatorILi1EjESB_NS0_6memory15LoadWithoutCastENSC_16StoreWithoutCastEEEviT_T0_T2_T3_T4_T5_,@"STO_CUDA_ENTRY STV_DEFAULT"
_ZN2at6native27unrolled_elementwise_kernelIZZZNS0_16tanh_kernel_cudaERNS_18TensorIteratorBaseEENKUlvE0_clEvENKUlvE0_clEvEUlfE_St5arrayIPcLm2EELi4E23TrivialOffsetCalculatorILi1EjESB_NS0_6memory15LoadWithoutCastENSC_16StoreWithoutCastEEEviT_T0_T2_T3_T4_T5_:
.text._ZN2at6native27unrolled_elementwise_kernelIZZZNS0_16tanh_kernel_cudaERNS_18TensorIteratorBaseEENKUlvE0_clEvENKUlvE0_clEvEUlfE_St5arrayIPcLm2EELi4E23TrivialOffsetCalculatorILi1EjESB_NS0_6memory15LoadWithoutCastENSC_16StoreWithoutCastEEEviT_T0_T2_T3_T4_T5_:
[----:B------:R-:W-:Y:S01]  /*0000*/  LDC R1, c[0x0][0x28] ;  /* 0x00000a00ff017b82 */ /* 0x000fe20000000800 */
[----:B------:R-:W0:Y:S07]  /*0010*/  S2R R0, SR_CTAID.X ;  /* 0x0000000000007919 */ /* 0x000e2e0000002500 */
[----:B------:R-:W0:Y:S01]  /*0020*/  LDC R5, c[0x0][0x210] ;  /* 0x00008400ff057b82 */ /* 0x000e220000000800 */
[----:B------:R-:W-:Y:S01]  /*0030*/  ULDC.64 UR4, c[0x0][0x208] ;  /* 0x0000820000047ab9 */ /* 0x000fe20000000a00 */
[----:B------:R-:W1:Y:S01]  /*0040*/  S2R R3, SR_TID.X ;  /* 0x0000000000037919 */ /* 0x000e620000002100 */
[----:B0-----:R-:W-:Y:S01]  /*0050*/  IMAD R2, R0, -0x200, R5 ;  /* 0xfffffe0000027824 */ /* 0x001fe200078e0205 */
[----:B------:R-:W-:-:S02]  /*0060*/  CS2R R4, SRZ ;  /* 0x0000000000047805 */ /* 0x000fc4000001ff00 */
[----:B-1----:R-:W-:Y:S02]  /*0070*/  MOV R11, R3 ;  /* 0x00000003000b7202 */ /* 0x002fe40000000f00 */
[----:B------:R-:W-:-:S13]  /*0080*/  ISETP.GE.AND P0, PT, R3, R2, PT ;  /* 0x000000020300720c */ /* 0x000fda0003f06270 */
[----:B------:R-:W0:Y:S01]  /*0090*/  @!P0 LDC.64 R6, c[0x0][0x220] ;  /* 0x00008800ff068b82 */ /* 0x000e220000000a00 */
[----:B------:R-:W-:Y:S01]  /*00a0*/  @!P0 IMAD R9, R0, 0x200, R3 ;  /* 0x0000020000098824 */ /* 0x000fe200078e0203 */
[----:B------:R-:W-:-:S04]  /*00b0*/  @!P0 IADD3 R11, R3, 0x80, RZ ;  /* 0x00000080030b8810 */ /* 0x000fc80007ffe0ff */
[----:B------:R-:W-:-:S13]  /*00c0*/  ISETP.GE.AND P1, PT, R11, R2, PT ;  /* 0x000000020b00720c */ /* 0x000fda0003f26270 */
[----:B------:R-:W-:Y:S01]  /*00d0*/  @!P1 IMAD R15, R0, 0x200, R11 ;  /* 0x00000200000f9824 */ /* 0x000fe200078e020b */
[----:B------:R-:W-:Y:S01]  /*00e0*/  @!P1 IADD3 R11, R11, 0x80, RZ ;  /* 0x000000800b0b9810 */ /* 0x000fe20007ffe0ff */
[----:B0-----:R-:W-:-:S03]  /*00f0*/  @!P0 IMAD.WIDE.U32 R6, R9, 0x4, R6 ;  /* 0x0000000409068825 */ /* 0x001fc600078e0006 */
[CC--:B------:R-:W-:Y:S02]  /*0100*/  ISETP.GE.AND P3, PT, R11.reuse, R2.reuse, PT ;  /* 0x000000020b00720c */ /* 0x0c0fe40003f66270 */
[----:B------:R0:W2:Y:S11]  /*0110*/  @!P0 LDG.E R5, desc[UR4][R6.64] ;  /* 0x0000000406058981 */ /* 0x0000b6000c1e1900 */
[----:B------:R-:W-:Y:S01]  /*0120*/  @!P3 LEA R17, R0, R11, 0x9 ;  /* 0x0000000b0011b211 */ /* 0x000fe200078e48ff */
[----:B------:R-:W-:Y:S01]  /*0130*/  @!P3 VIADD R11, R11, 0x80 ;  /* 0x000000800b0bb836 */ /* 0x000fe20000000000 */
[----:B------:R-:W1:Y:S04]  /*0140*/  @!P3 LDC.64 R12, c[0x0][0x220] ;  /* 0x00008800ff0cbb82 */ /* 0x000e680000000a00 */
[----:B------:R-:W-:-:S13]  /*0150*/  ISETP.GE.AND P2, PT, R11, R2, PT ;  /* 0x000000020b00720c */ /* 0x000fda0003f46270 */
[----:B------:R-:W3:Y:S01]  /*0160*/  @!P2 LDC.64 R8, c[0x0][0x220] ;  /* 0x00008800ff08ab82 */ /* 0x000ee20000000a00 */
[----:B------:R-:W-:-:S05]  /*0170*/  @!P2 LEA R11, R0, R11, 0x9 ;  /* 0x0000000b000ba211 */ /* 0x000fca00078e48ff */
[----:B---3--:R-:W-:Y:S02]  /*0180*/  @!P2 IMAD.WIDE.U32 R8, R11, 0x4, R8 ;  /* 0x000000040b08a825 */ /* 0x008fe400078e0008 */
[----:B------:R-:W0:Y:S03]  /*0190*/  @!P1 LDC.64 R10, c[0x0][0x220] ;  /* 0x00008800ff0a9b82 */ /* 0x000e260000000a00 */
[----:B------:R3:W5:Y:S01]  /*01a0*/  @!P2 LDG.E R4, desc[UR4][R8.64] ;  /* 0x000000040804a981 */ /* 0x000762000c1e1900 */
[----:B-1----:R-:W-:-:S04]  /*01b0*/  @!P3 IMAD.WIDE.U32 R12, R17, 0x4, R12 ;  /* 0x00000004110cb825 */ /* 0x002fc800078e000c */
[----:B0-----:R-:W-:Y:S01]  /*01c0*/  @!P1 IMAD.WIDE.U32 R6, R15, 0x4, R10 ;  /* 0x000000040f069825 */ /* 0x001fe200078e000a */
[----:B------:R-:W-:Y:S01]  /*01d0*/  CS2R R14, SRZ ;  /* 0x00000000000e7805 */ /* 0x000fe2000001ff00 */
[----:B------:R-:W0:Y:S02]  /*01e0*/  @!P0 LDC.64 R10, c[0x0][0x218] ;  /* 0x00008600ff0a8b82 */ /* 0x000e240000000a00 */
[----:B---3--:R-:W-:Y:S01]  /*01f0*/  @!P0 IMAD R9, R0, 0x200, R3 ;  /* 0x0000020000098824 */ /* 0x008fe200078e0203 */
[----:B------:R-:W-:Y:S02]  /*0200*/  @!P0 IADD3 R3, R3, 0x80, RZ ;  /* 0x0000008003038810 */ /* 0x000fe40007ffe0ff */
[----:B------:R1:W5:Y:S04]  /*0210*/  @!P1 LDG.E R14, desc[UR4][R6.64] ;  /* 0x00000004060e9981 */ /* 0x000368000c1e1900 */
[----:B------:R1:W5:Y:S01]  /*0220*/  @!P3 LDG.E R15, desc[UR4][R12.64] ;  /* 0x000000040c0fb981 */ /* 0x000362000c1e1900 */
[----:B------:R-:W-:Y:S01]  /*0230*/  ISETP.GE.AND P1, PT, R3, R2, PT ;  /* 0x000000020300720c */ /* 0x000fe20003f26270 */
[----:B------:R-:W-:Y:S01]  /*0240*/  BSSY B0, `(.L_x_1710) ;  /* 0x0000011000007945 */ /* 0x000fe20003800000 */
[----:B0-----:R-:W-:Y:S01]  /*0250*/  @!P0 IMAD.WIDE.U32 R8, R9, 0x4, R10 ;  /* 0x0000000409088825 */ /* 0x001fe200078e000a */
[----:B--2---:R-:W0:Y:S04]  /*0260*/  @!P0 MUFU.TANH R5, R5 ;  /* 0x0000000500058308 */ /* 0x004e280000002400 */
[----:B0-----:R1:W-:Y:S06]  /*0270*/  @!P0 STG.E desc[UR4][R8.64], R5 ;  /* 0x0000000508008986 */ /* 0x0013ec000c101904 */
[----:B------:R-:W-:Y:S05]  /*0280*/  @P1 BRA `(.L_x_1711) ;  /* 0x0000000000301947 */ /* 0x000fea0003800000 */
[----:B-1----:R-:W-:Y:S01]  /*0290*/  IMAD R9, R0, 0x200, R3 ;  /* 0x0000020000097824 */ /* 0x002fe200078e0203 */
[----:B------:R-:W-:Y:S01]  /*02a0*/  IADD3 R3, R3, 0x80, RZ ;  /* 0x0000008003037810 */ /* 0x000fe20007ffe0ff */
[----:B------:R-:W0:Y:S01]  /*02b0*/  LDC.64 R6, c[0x0][0x218] ;  /* 0x00008600ff067b82 */ /* 0x000e220000000a00 */
[----:B-----5:R-:W1:Y:S02]  /*02c0*/  MUFU.TANH R5, R14 ;  /* 0x0000000e00057308 */ /* 0x020e640000002400 */
[----:B------:R-:W-:-:S13]  /*02d0*/  ISETP.GE.AND P0, PT, R3, R2, PT ;  /* 0x000000020300720c */ /* 0x000fda0003f06270 */
[----:B------:R-:W2:Y:S01]  /*02e0*/  @!P0 MUFU.TANH R15, R15 ;  /* 0x0000000f000f8308 */ /* 0x000ea20000002400 */
[----:B------:R-:W-:Y:S01]  /*02f0*/  @!P0 IMAD R11, R0, 0x200, R3 ;  /* 0x00000200000b8824 */ /* 0x000fe200078e0203 */
[----:B------:R-:W-:Y:S01]  /*0300*/  @!P0 IADD3 R3, R3, 0x80, RZ ;  /* 0x0000008003038810 */ /* 0x000fe20007ffe0ff */
[----:B0-----:R-:W-:-:S04]  /*0310*/  IMAD.WIDE.U32 R8, R9, 0x4, R6 ;  /* 0x0000000409087825 */ /* 0x001fc800078e0006 */
[----:B------:R-:W-:Y:S01]  /*0320*/  @!P0 IMAD.WIDE.U32 R6, R11, 0x4, R6 ;  /* 0x000000040b068825 */ /* 0x000fe200078e0006 */
[----:B-1----:R0:W-:Y:S04]  /*0330*/  STG.E desc[UR4][R8.64], R5 ;  /* 0x0000000508007986 */ /* 0x0021e8000c101904 */
[----:B--2---:R0:W-:Y:S02]  /*0340*/  @!P0 STG.E desc[UR4][R6.64], R15 ;  /* 0x0000000f06008986 */ /* 0x0041e4000c101904 */
.L_x_1711:
[----:B------:R-:W-:Y:S05]  /*0350*/  BSYNC B0 ;  /* 0x0000000000007941 */ /* 0x000fea0003800000 */
.L_x_1710:
[----:B------:R-:W-:-:S13]  /*0360*/  ISETP.GE.AND P0, PT, R3, R2, PT ;  /* 0x000000020300720c */ /* 0x000fda0003f06270 */
[----:B------:R-:W-:Y:S05]  /*0370*/  @P0 EXIT ;  /* 0x000000000000094d */ /* 0x000fea0003800000 */
[----:B01----:R-:W0:Y:S01]  /*0380*/  LDC.64 R6, c[0x0][0x218] ;  /* 0x00008600ff067b82 */ /* 0x003e220000000a00 */
[----:B-----5:R-:W1:Y:S01]  /*0390*/  MUFU.TANH R5, R4 ;  /* 0x0000000400057308 */ /* 0x020e620000002400 */
[----:B------:R-:W-:-:S04]  /*03a0*/  IMAD R3, R0, 0x200, R3 ;  /* 0x0000020000037824 */ /* 0x000fc800078e0203 */
[----:B0-----:R-:W-:-:S05]  /*03b0*/  IMAD.WIDE.U32 R2, R3, 0x4, R6 ;  /* 0x0000000403027825 */ /* 0x001fca00078e0006 */
[----:B-1----:R-:W-:Y:S01]  /*03c0*/  STG.E desc[UR4][R2.64], R5 ;  /* 0x0000000502007986 */ /* 0x002fe2000c101904 */
[----:B------:R-:W-:Y:S05]  /*03d0*/  EXIT ;  /* 0x000000000000794d */ /* 0x000fea0003800000 */
.L_x_1712:
        /* <DEDUP_REMOVED lines=10> */
.L_x_7198:


//--------------------- .text._ZN2at6native29vectorized_elementwise_kernelILi2EZZZNS0_16tanh_kernel_cudaERNS_18TensorIteratorBaseEENKUlvE0_clEvENKUlvE0_clEvEUlfE_St5arrayIPcLm2EEEEviT0_T1_ --------------------------
	.section	.text._ZN2at6native29vectorized_elementwise_kernelILi2EZZZNS0_16tanh_kernel_cudaERNS_18TensorIteratorBaseEENKUlvE0_clEvENKUlvE0_clEvEUlfE_St5arrayIPcLm2EEEEviT0_T1_,"ax",@progbits
	.align	128
        .global         _ZN2at6native29vectorized_elementwise_kernelILi2EZZZNS0_16tanh_kernel_cudaERNS_18TensorIteratorBaseEENKUlvE0_clEvENKUlvE0_clEvEUlfE_St5arrayIPcLm2EEEEviT0_T1_
        .type           _ZN2at6native29vectorized_elementwise_kernelILi2EZZZNS0_16tanh_kernel_cudaERNS_18TensorIteratorBaseEENKUlvE0_clEvENKUlvE0_clEvEUlfE_St5arrayIPcLm2EEEEviT0_T1_,@function
        .size           _ZN2at6native29vectorized_elementwise_kernelILi2EZZZNS0_16tanh_kernel_cudaERNS_18TensorIteratorBaseEENKUlvE0_clEvENKUlvE0_clEvEUlfE_St5arrayIPcLm2EEEEviT0_T1_,(.L_x_7199 - _ZN2at6native29vectorized_elementwise_kernelILi2EZZZNS0_16tanh_kernel_cudaERNS_18TensorIteratorBaseEENKUlvE0_clEvENKUlvE0_clEvEUlfE_St5arrayIPcLm2EEEEviT0_T1_)
        .other          _ZN2at6native29vectorized_elementwise_kernelILi2EZZZNS0_16tanh_kernel_cudaERNS_18TensorIteratorBaseEENKUlvE0_clEvENKUlvE0_clEvEUlfE_St5arrayIPcLm2EEEEviT0_T1_,@"STO_CUDA_ENTRY STV_DEFAULT"
_ZN2at6native29vectorized_elementwise_kernelILi2EZZZNS0_16tanh_kernel_cudaERNS_18TensorIteratorBaseEENKUlvE0_clEvENKUlvE0_clEvEUlfE_St5arrayIPcLm2EEEEviT0_T1_:
.text._ZN2at6native29vectorized_elementwise_kernelILi2EZZZNS0_16tanh_kernel_cudaERNS_18TensorIteratorBaseEENKUlvE0_clEvENKUlvE0_clEvEUlfE_St5arrayIPcLm2EEEEviT0_T1_:
        /* <DEDUP_REMOVED lines=9> */
[----:B------:R-:W1:Y:S08]  /*0090*/  LDC.64 R2, c[0x0][0x220] ;  /* 0x00008800ff027b82 */ /* 0x000e700000000a00 */
[----:B------:R-:W2:Y:S01]  /*00a0*/  LDC.64 R4, c[0x0][0x218] ;  /* 0x00008600ff047b82 */ /* 0x000ea20000000a00 */
[----:B-1----:R-:W-:-:S04]  /*00b0*/  IMAD.WIDE R2, R0, 0x4, R2 ;  /* 0x0000000400027825 */ /* 0x002fc800078e0202 */
[----:B0-----:R-:W-:-:S05]  /*00c0*/  IMAD.WIDE.U32 R2, R15, 0x8, R2 ;  /* 0x000000080f027825 */ /* 0x001fca00078e0002 */
[----:B------:R-:W3:Y:S04]  /*00d0*/  LDG.E.64 R6, desc[UR4][R2.64] ;  /* 0x0000000402067981 */ /* 0x000ee8000c1e1b00 */
[----:B------:R-:W4:Y:S04]  /*00e0*/  LDG.E.64 R8, desc[UR4][R2.64+0x400] ;  /* 0x0004000402087981 */ /* 0x000f28000c1e1b00 */
[----:B------:R-:W5:Y:S04]  /*00f0*/  LDG.E.64 R10, desc[UR4][R2.64+0x800] ;  /* 0x00080004020a7981 */ /* 0x000f68000c1e1b00 */
[----:B------:R-:W5:Y:S01]  /*0100*/  LDG.E.64 R12, desc[UR4][R2.64+0xc00] ;  /* 0x000c0004020c7981 */ /* 0x000f62000c1e1b00 */
[----:B--2---:R-:W-:-:S04]  /*0110*/  IMAD.WIDE.U32 R4, R0, 0x4, R4 ;  /* 0x0000000400047825 */ /* 0x004fc800078e0004 */
[----:B------:R-:W-:Y:S01]  /*0120*/  IMAD.WIDE R4, R15, 0x8, R4 ;  /* 0x000000080f047825 */ /* 0x000fe200078e0204 */
[----:B---3--:R-:W-:Y:S08]  /*0130*/  MUFU.TANH R7, R7 ;  /* 0x0000000700077308 */ /* 0x008ff00000002400 */
[----:B------:R-:W0:Y:S08]  /*0140*/  MUFU.TANH R6, R6 ;  /* 0x0000000600067308 */ /* 0x000e300000002400 */
[----:B----4-:R-:W-:Y:S08]  /*0150*/  MUFU.TANH R9, R9 ;  /* 0x0000000900097308 */ /* 0x010ff00000002400 */
[----:B------:R-:W1:Y:S01]  /*0160*/  MUFU.TANH R8, R8 ;  /* 0x0000000800087308 */ /* 0x000e620000002400 */
[----:B0-----:R-:W-:Y:S07]  /*0170*/  STG.E.64 desc[UR4][R4.64], R6 ;  /* 0x0000000604007986 */ /* 0x001fee000c101b04 */
[----:B-----5:R-:W-:Y:S08]  /*0180*/  MUFU.TANH R11, R11 ;  /* 0x0000000b000b7308 */ /* 0x020ff00000002400 */
[----:B------:R-:W0:Y:S01]  /*0190*/  MUFU.TANH R10, R10 ;  /* 0x0000000a000a7308 */ /* 0x000e220000002400 */
[----:B-1----:R-:W-:Y:S07]  /*01a0*/  STG.E.64 desc[UR4][R4.64+0x400], R8 ;  /* 0x0004000804007986 */ /* 0x002fee000c101b04 */
[----:B------:R-:W-:Y:S08]  /*01b0*/  MUFU.TANH R13, R13 ;  /* 0x0000000d000d7308 */ /* 0x000ff00000002400 */
[----:B------:R-:W1:Y:S01]  /*01c0*/  MUFU.TANH R12, R12 ;  /* 0x0000000c000c7308 */ /* 0x000e620000002400 */
[----:B0-----:R-:W-:Y:S04]  /*01d0*/  STG.E.64 desc[UR4][R4.64+0x800], R10 ;  /* 0x0008000a04007986 */ /* 0x001fe8000c101b04 */
[----:B-1----:R-:W-:Y:S01]  /*01e0*/  STG.E.64 desc[UR4][R4.64+0xc00], R12 ;  /* 0x000c000c04007986 */ /* 0x002fe2000c101b04 */
[----:B------:R-:W-:Y:S05]  /*01f0*/  EXIT ;  /* 0x000000000000794d */ /* 0x000fea0003800000 */
.L_x_1713:
[----:B------:R-:W0:Y:S01]  /*0200*/  S2R R13, SR_TID.X ;  /* 0x00000000000d7919 */ /* 0x000e220000002100 */
[----:B------:R-:W-:Y:S02]  /*0210*/  CS2R R14, SRZ ;  /* 0x00000000000e7805 */ /* 0x000fe4000001ff00 */
[----:B0-----:R-:W-:Y:S01]  /*0220*/  ISETP.GE.AND P0, PT, R13, R12, PT ;  /* 0x0000000c0d00720c */ /* 0x001fe20003f06270 */
[----:B------:R-:W-:-:S12]  /*0230*/  IMAD.MOV.U32 R25, RZ, RZ, R13 ;  /* 0x000000ffff197224 */ /* 0x000fd800078e000d */
[----:B------:R-:W-:Y:S01]  /*0240*/  @!P0 IADD3 R25, R13, 0x80, RZ ;  /* 0x000000800d198810 */ /* 0x000fe20007ffe0ff */
[----:B------:R-:W0:Y:S03]  /*0250*/  @!P0 LDC.64 R2, c[0x0][0x220] ;  /* 0x00008800ff028b82 */ /* 0x000e260000000a00 */
[----:B------:R-:W-:-:S13]  /*0260*/  ISETP.GE.AND P6, PT, R25, R12, PT ;  /* 0x0000000c1900720c */ /* 0x000fda0003fc6270 */
[----:B------:R-:W1:Y:S01]  /*0270*/  @!P6 LDC.64 R4, c[0x0][0x220] ;  /* 0x00008800ff04eb82 */ /* 0x000e620000000a00 */
[----:B------:R-:W-:Y:S01]  /*0280*/  @!P6 IMAD.IADD R7, R0, 0x1, R25 ;  /* 0x000000010007e824 */ /* 0x000fe200078e0219 */
[----:B------:R-:W-:-:S04]  /*0290*/  @!P6 IADD3 R25, R25, 0x80, RZ ;  /* 0x000000801919e810 */ /* 0x000fc80007ffe0ff */
[----:B------:R-:W-:-:S13]  /*02a0*/  ISETP.GE.AND P5, PT, R25, R12, PT ;  /* 0x0000000c1900720c */ /* 0x000fda0003fa6270 */
[C---:B------:R-:W-:Y:S01]  /*02b0*/  @!P5 IMAD.IADD R29, R0.reuse, 0x1, R25 ;  /* 0x00000001001dd824 */ /* 0x040fe200078e0219 */
[----:B------:R-:W-:Y:S01]  /*02c0*/  @!P5 IADD3 R25, R25, 0x80, RZ ;  /* 0x000000801919d810 */ /* 0x000fe20007ffe0ff */
[----:B------:R-:W2:Y:S01]  /*02d0*/  @!P5 LDC.64 R18, c[0x0][0x220] ;  /* 0x00008800ff12db82 */ /* 0x000ea20000000a00 */
[----:B-1----:R-:W-:Y:S02]  /*02e0*/  @!P6 IMAD.WIDE.U32 R4, R7, 0x4, R4 ;  /* 0x000000040704e825 */ /* 0x002fe400078e0004 */
[----:B------:R-:W-:Y:S02]  /*02f0*/  ISETP.GE.AND P4, PT, R25, R12, PT ;  /* 0x0000000c1900720c */ /* 0x000fe40003f86270 */
[----:B------:R-:W-:Y:S01]  /*0300*/  @!P0 IMAD.IADD R7, R0, 0x1, R13 ;  /* 0x0000000100078824 */ /* 0x000fe200078e020d */
[----:B------:R-:W5:Y:S03]  /*0310*/  @!P6 LDG.E R14, desc[UR4][R4.64] ;  /* 0x00000004040ee981 */ /* 0x000f66000c1e1900 */
[----:B0-----:R-:W-:-:S05]  /*0320*/  @!P0 IMAD.WIDE.U32 R2, R7, 0x4, R2 ;  /* 0x0000000407028825 */ /* 0x001fca00078e0002 */
[----:B------:R-:W3:Y:S02]  /*0330*/  @!P0 LDG.E R15, desc[UR4][R2.64] ;  /* 0x00000004020f8981 */ /* 0x000ee4000c1e1900 */
[----:B------:R-:W-:Y:S01]  /*0340*/  @!P4 IMAD.IADD R27, R0, 0x1, R25 ;  /* 0x00000001001bc824 */ /* 0x000fe200078e0219 */
[----:B------:R-:W-:Y:S01]  /*0350*/  @!P4 IADD3 R25, R25, 0x80, RZ ;  /* 0x000000801919c810 */ /* 0x000fe20007ffe0ff */
[----:B------:R-:W-:Y:S01]  /*0360*/  HFMA2.MMA R16, -RZ, RZ, 0, 0 ;  /* 0x00000000ff107435 */ /* 0x000fe200000001ff */
[----:B------:R-:W0:Y:S02]  /*0370*/  @!P4 LDC.64 R10, c[0x0][0x220] ;  /* 0x00008800ff0acb82 */ /* 0x000e240000000a00 */
[----:B------:R-:W-:-:S13]  /*0380*/  ISETP.GE.AND P3, PT, R25, R12, PT ;  /* 0x0000000c1900720c */ /* 0x000fda0003f66270 */
[C---:B------:R-:W-:Y:S01]  /*0390*/  @!P3 IMAD.IADD R23, R0.reuse, 0x1, R25 ;  /* 0x000000010017b824 */ /* 0x040fe200078e0219 */
[----:B------:R-:W-:Y:S01]  /*03a0*/  @!P3 IADD3 R25, R25, 0x80, RZ ;  /* 0x000000801919b810 */ /* 0x000fe20007ffe0ff */
[----:B--2---:R-:W-:Y:S01]  /*03b0*/  @!P5 IMAD.WIDE.U32 R18, R29, 0x4, R18 ;  /* 0x000000041d12d825 */ /* 0x004fe200078e0012 */
[----:B------:R-:W1:Y:S02]  /*03c0*/  @!P3 LDC.64 R8, c[0x0][0x220] ;  /* 0x00008800ff08bb82 */ /* 0x000e640000000a00 */
[C---:B------:R-:W-:Y:S02]  /*03d0*/  ISETP.GE.AND P2, PT, R25.reuse, R12, PT ;  /* 0x0000000c1900720c */ /* 0x040fe40003f46270 */
[----:B------:R2:W5:Y:S04]  /*03e0*/  @!P5 LDG.E R16, desc[UR4][R18.64] ;  /* 0x000000041210d981 */ /* 0x000568000c1e1900 */
[----:B--2---:R-:W2:Y:S07]  /*03f0*/  @!P0 LDC.64 R18, c[0x0][0x218] ;  /* 0x00008600ff128b82 */ /* 0x004eae0000000a00 */
[----:B------:R-:W-:Y:S01]  /*0400*/  @!P2 IMAD.IADD R21, R0, 0x1, R25 ;  /* 0x000000010015a824 */ /* 0x000fe200078e0219 */
[----:B------:R-:W-:-:S04]  /*0410*/  @!P2 IADD3 R25, R25, 0x80, RZ ;  /* 0x000000801919a810 */ /* 0x000fc80007ffe0ff */
[----:B------:R-:W-:Y:S01]  /*0420*/  ISETP.GE.AND P1, PT, R25, R12, PT ;  /* 0x0000000c1900720c */ /* 0x000fe20003f26270 */
[----:B------:R-:W4:-:S12]  /*0430*/  @!P2 LDC.64 R2, c[0x0][0x220] ;  /* 0x00008800ff02ab82 */ /* 0x000f180000000a00 */
[----:B------:R-:W-:Y:S01]  /*0440*/  @!P1 IADD3 R17, R0, R25, RZ ;  /* 0x0000001900119210 */ /* 0x000fe20007ffe0ff */
[----:B------:R-:W-:Y:S01]  /*0450*/  @!P1 VIADD R25, R25, 0x80 ;  /* 0x0000008019199836 */ /* 0x000fe20000000000 */
[----:B------:R-:W0:Y:S04]  /*0460*/  @!P1 LDC.64 R4, c[0x0][0x220] ;  /* 0x00008800ff049b82 */ /* 0x000e280000000a00 */
[----:B------:R-:W-:-:S13]  /*0470*/  ISETP.GE.AND P6, PT, R25, R12, PT ;  /* 0x0000000c1900720c */ /* 0x000fda0003fc6270 */
[----:B------:R-:W2:Y:S01]  /*0480*/  @!P6 LDC.64 R6, c[0x0][0x220] ;  /* 0x00008800ff06eb82 */ /* 0x000ea20000000a00 */
[----:B------:R-:W-:Y:S02]  /*0490*/  @!P6 IMAD.IADD R25, R0, 0x1, R25 ;  /* 0x000000010019e824 */ /* 0x000fe400078e0219 */
[----:B-1----:R-:W-:Y:S01]  /*04a0*/  @!P3 IMAD.WIDE.U32 R8, R23, 0x4, R8 ;  /* 0x000000041708b825 */ /* 0x002fe200078e0008 */
[----:B------:R-:W-:-:S03]  /*04b0*/  CS2R R22, SRZ ;  /* 0x0000000000167805 */ /* 0x000fc6000001ff00 */
[----:B----4-:R-:W-:Y:S01]  /*04c0*/  @!P2 IMAD.WIDE.U32 R2, R21, 0x4, R2 ;  /* 0x000000041502a825 */ /* 0x010fe200078e0002 */
[----:B------:R-:W-:-:S03]  /*04d0*/  CS2R R20, SRZ ;  /* 0x0000000000147805 */ /* 0x000fc6000001ff00 */
[----:B0-----:R-:W-:Y:S01]  /*04e0*/  @!P1 IMAD.WIDE.U32 R4, R17, 0x4, R4 ;  /* 0x0000000411049825 */ /* 0x001fe200078e0004 */
[----:B------:R-:W-:Y:S01]  /*04f0*/  MOV R17, RZ ;  /* 0x000000ff00117202 */ /* 0x000fe20000000f00 */
[----:B------:R0:W5:Y:S02]  /*0500*/  @!P2 LDG.E R22, desc[UR4][R2.64] ;  /* 0x000000040216a981 */ /* 0x000164000c1e1900 */
[----:B------:R-:W-:Y:S02]  /*0510*/  @!P4 IMAD.WIDE.U32 R10, R27, 0x4, R10 ;  /* 0x000000041b0ac825 */ /* 0x000fe400078e000a */
[----:B------:R0:W5:Y:S04]  /*0520*/  @!P3 LDG.E R21, desc[UR4][R8.64] ;  /* 0x000000040815b981 */ /* 0x000168000c1e1900 */
[----:B------:R0:W5:Y:S01]  /*0530*/  @!P4 LDG.E R20, desc[UR4][R10.64] ;  /* 0x000000040a14c981 */ /* 0x000162000c1e1900 */
[----:B--2---:R-:W-:-:S03]  /*0540*/  @!P6 IMAD.WIDE.U32 R6, R25, 0x4, R6 ;  /* 0x000000041906e825 */ /* 0x004fc600078e0006 */
[----:B------:R0:W5:Y:S01]  /*0550*/  @!P1 LDG.E R23, desc[UR4][R4.64] ;  /* 0x0000000404179981 */ /* 0x000162000c1e1900 */
[----:B------:R-:W-:Y:S01]  /*0560*/  @!P0 IMAD.IADD R25, R0, 0x1, R13 ;  /* 0x0000000100198824 */ /* 0x000fe200078e020d */
[----:B------:R-:W-:Y:S02]  /*0570*/  @!P0 IADD3 R13, R13, 0x80, RZ ;  /* 0x000000800d0d8810 */ /* 0x000fe40007ffe0ff */
[----:B------:R0:W5:Y:S01]  /*0580*/  @!P6 LDG.E R17, desc[UR4][R6.64] ;  /* 0x000000040611e981 */ /* 0x000162000c1e1900 */
[----:B------:R-:W-:Y:S01]  /*0590*/  @!P0 IMAD.WIDE.U32 R18, R25, 0x4, R18 ;  /* 0x0000000419128825 */ /* 0x000fe200078e0012 */
[----:B------:R-:W-:Y:S04]  /*05a0*/  BSSY B0, `(.L_x_1714) ;  /* 0x0000035000007945 */ /* 0x000fe80003800000 */
[----:B------:R-:W-:Y:S01]  /*05b0*/  BSSY B1, `(.L_x_1715) ;  /* 0x000002c000017945 */ /* 0x000fe20003800000 */
[----:B---3--:R-:W1:Y:S02]  /*05c0*/  @!P0 MUFU.TANH R15, R15 ;  /* 0x0000000f000f8308 */ /* 0x008e640000002400 */
[----:B-1----:R0:W-:Y:S01]  /*05d0*/  @!P0 STG.E desc[UR4][R18.64], R15 ;  /* 0x0000000f12008986 */ /* 0x0021e2000c101904 */
[----:B------:R-:W-:-:S13]  /*05e0*/  ISETP.GE.AND P0, PT, R13, R12, PT ;  /* 0x0000000c0d00720c */ /* 0x000fda0003f06270 */
[----:B0-----:R-:W-:Y:S05]  /*05f0*/  @P0 BRA `(.L_x_1716) ;  /* 0x0000000000380947 */ /* 0x001fea0003800000 */
[----:B------:R-:W0:Y:S01]  /*0600*/  LDC.64 R2, c[0x0][0x218] ;  /* 0x00008600ff027b82 */ /* 0x000e220000000a00 */
[----:B-----5:R-:W1:Y:S01]  /*0610*/  MUFU.TANH R5, R14 ;  /* 0x0000000e00057308 */ /* 0x020e620000002400 */
[----:B------:R-:W-:Y:S01]  /*0620*/  IMAD.IADD R7, R0, 0x1, R13 ;  /* 0x0000000100077824 */ /* 0x000fe200078e020d */
[----:B------:R-:W-:-:S04]  /*0630*/  IADD3 R13, R13, 0x80, RZ ;  /* 0x000000800d0d7810 */ /* 0x000fc80007ffe0ff */
[----:B------:R-:W-:Y:S01]  /*0640*/  ISETP.GE.AND P0, PT, R13, R12, PT ;  /* 0x0000000c0d00720c */ /* 0x000fe20003f06270 */
[----:B0-----:R-:W-:-:S05]  /*0650*/  IMAD.WIDE.U32 R2, R7, 0x4, R2 ;  /* 0x0000000407027825 */ /* 0x001fca00078e0002 */
[----:B-1----:R0:W-:Y:S07]  /*0660*/  STG.E desc[UR4][R2.64], R5 ;  /* 0x0000000502007986 */ /* 0x0021ee000c101904 */
[----:B------:R-:W-:Y:S05]  /*0670*/  @P0 BRA `(.L_x_1717) ;  /* 0x0000000000380947 */ /* 0x000fea0003800000 */
[----:B0-----:R-:W0:Y:S01]  /*0680*/  LDC.64 R2, c[0x0][0x218] ;  /* 0x00008600ff027b82 */ /* 0x001e220000000a00 */
[----:B------:R-:W1:Y:S01]  /*0690*/  MUFU.TANH R5, R16 ;  /* 0x0000001000057308 */ /* 0x000e620000002400 */
[----:B------:R-:W-:Y:S01]  /*06a0*/  IMAD.IADD R7, R0, 0x1, R13 ;  /* 0x0000000100077824 */ /* 0x000fe200078e020d */
[----:B------:R-:W-:-:S03]  /*06b0*/  IADD3 R13, R13, 0x80, RZ ;  /* 0x000000800d0d7810 */ /* 0x000fc60007ffe0ff */
[----:B0-----:R-:W-:-:S05]  /*06c0*/  IMAD.WIDE.U32 R2, R7, 0x4, R2 ;  /* 0x0000000407027825 */ /* 0x001fca00078e0002 */
[----:B-1----:R0:W-:Y:S02]  /*06d0*/  STG.E desc[UR4][R2.64], R5 ;  /* 0x0000000502007986 */ /* 0x0021e4000c101904 */
.L_x_1716:
[----:B------:R-:W-:-:S13]  /*06e0*/  ISETP.GE.AND P0, PT, R13, R12, PT ;  /* 0x0000000c0d00720c */ /* 0x000fda0003f06270 */
[----:B------:R-:W-:Y:S05]  /*06f0*/  @P0 BRA `(.L_x_1718) ;  /* 0x0000000000380947 */ /* 0x000fea0003800000 */
[----:B0-----:R-:W0:Y:S01]  /*0700*/  LDC.64 R2, c[0x0][0x218] ;  /* 0x00008600ff027b82 */ /* 0x001e220000000a00 */
[----:B-----5:R-:W1:Y:S01]  /*0710*/  MUFU.TANH R5, R20 ;  /* 0x0000001400057308 */ /* 0x020e620000002400 */
[----:B------:R-:W-:Y:S01]  /*0720*/  IMAD.IADD R7, R0, 0x1, R13 ;  /* 0x0000000100077824 */ /* 0x000fe200078e020d */
[----:B------:R-:W-:-:S03]  /*0730*/  IADD3 R13, R13, 0x80, RZ ;  /* 0x000000800d0d7810 */ /* 0x000fc60007ffe0ff */
[----:B0-----:R-:W-:-:S05]  /*0740*/  IMAD.WIDE.U32 R2, R7, 0x4, R2 ;  /* 0x0000000407027825 */ /* 0x001fca00078e0002 */
[----:B-1----:R1:W-:Y:S02]  /*0750*/  STG.E desc[UR4][R2.64], R5 ;  /* 0x0000000502007986 */ /* 0x0023e4000c101904 */
.L_x_1717:
[----:B------:R-:W-:-:S13]  /*0760*/  ISETP.GE.AND P0, PT, R13, R12, PT ;  /* 0x0000000c0d00720c */ /* 0x000fda0003f06270 */
[----:B------:R-:W-:Y:S05]  /*0770*/  @P0 BRA `(.L_x_1719) ;  /* 0x00000000003c0947 */ /* 0x000fea0003800000 */
[----:B01----:R-:W0:Y:S01]  /*0780*/  LDC.64 R2, c[0x0][0x218] ;  /* 0x00008600ff027b82 */ /* 0x003e220000000a00 */
[----:B------:R-:W1:Y:S01]  /*0790*/  MUFU.TANH R21, R21 ;  /* 0x0000001500157308 */ /* 0x000e620000002400 */
[----:B------:R-:W-:Y:S01]  /*07a0*/  IMAD.IADD R5, R0, 0x1, R13 ;  /* 0x0000000100057824 */ /* 0x000fe200078e020d */
[----:B------:R-:W-:-:S03]  /*07b0*/  IADD3 R13, R13, 0x80, RZ ;  /* 0x000000800d0d7810 */ /* 0x000fc60007ffe0ff */
[----:B0-----:R-:W-:-:S05]  /*07c0*/  IMAD.WIDE.U32 R2, R5, 0x4, R2 ;  /* 0x0000000405027825 */ /* 0x001fca00078e0002 */
[----:B-1----:R1:W-:Y:S02]  /*07d0*/  STG.E desc[UR4][R2.64], R21 ;  /* 0x0000001502007986 */ /* 0x0023e4000c101904 */
.L_x_1718:
[----:B------:R-:W-:-:S13]  /*07e0*/  ISETP.GE.AND P0, PT, R13, R12, PT ;  /* 0x0000000c0d00720c */ /* 0x000fda0003f06270 */
[----:B------:R-:W-:Y:S05]  /*07f0*/  @P0 BREAK B1 ;  /* 0x0000000000010942 */ /* 0x000fea0003800000 */
[----:B------:R-:W-:Y:S05]  /*0800*/  @P0 BRA `(.L_x_1720) ;  /* 0x0000000000380947 */ /* 0x000fea0003800000 */
[----:B01----:R-:W0:Y:S01]  /*0810*/  LDC.64 R2, c[0x0][0x218] ;  /* 0x00008600ff027b82 */ /* 0x003e220000000a00 */
[----:B-----5:R-:W1:Y:S01]  /*0820*/  MUFU.TANH R5, R22 ;  /* 0x0000001600057308 */ /* 0x020e620000002400 */
[----:B------:R-:W-:Y:S01]  /*0830*/  IMAD.IADD R7, R0, 0x1, R13 ;  /* 0x0000000100077824 */ /* 0x000fe200078e020d */
[----:B------:R-:W-:-:S03]  /*0840*/  IADD3 R13, R13, 0x80, RZ ;  /* 0x000000800d0d7810 */ /* 0x000fc60007ffe0ff */
[----:B0-----:R-:W-:-:S05]  /*0850*/  IMAD.WIDE.U32 R2, R7, 0x4, R2 ;  /* 0x0000000407027825 */ /* 0x001fca00078e0002 */
[----:B-1----:R2:W-:Y:S02]  /*0860*/  STG.E desc[UR4][R2.64], R5 ;  /* 0x0000000502007986 */ /* 0x0025e4000c101904 */
.L_x_1719:
[----:B------:R-:W-:Y:S05]  /*0870*/  BSYNC B1 ;  /* 0x0000000000017941 */ /* 0x000fea0003800000 */
.L_x_1715:
[----:B------:R-:W-:-:S13]  /*0880*/  ISETP.GE.AND P0, PT, R13, R12, PT ;  /* 0x0000000c0d00720c */ /* 0x000fda0003f06270 */
[----:B012---:R-:W0:Y:S01]  /*0890*/  @!P0 LDC.64 R2, c[0x0][0x218] ;  /* 0x00008600ff028b82 */ /* 0x007e220000000a00 */
[----:B------:R-:W1:Y:S01]  /*08a0*/  @!P0 MUFU.TANH R23, R23 ;  /* 0x0000001700178308 */ /* 0x000e620000002400 */
[----:B------:R-:W-:Y:S01]  /*08b0*/  @!P0 IMAD.IADD R5, R0, 0x1, R13 ;  /* 0x0000000100058824 */ /* 0x000fe200078e020d */
[----:B------:R-:W-:-:S03]  /*08c0*/  @!P0 IADD3 R13, R13, 0x80, RZ ;  /* 0x000000800d0d8810 */ /* 0x000fc60007ffe0ff */
[----:B0-----:R-:W-:-:S05]  /*08d0*/  @!P0 IMAD.WIDE.U32 R2, R5, 0x4, R2 ;  /* 0x0000000405028825 */ /* 0x001fca00078e0002 */
[----:B-1----:R2:W-:Y:S02]  /*08e0*/  @!P0 STG.E desc[UR4][R2.64], R23 ;  /* 0x0000001702008986 */ /* 0x0025e4000c101904 */
.L_x_1720:
[----:B------:R-:W-:Y:S05]  /*08f0*/  BSYNC B0 ;  /* 0x0000000000007941 */ /* 0x000fea0003800000 */
.L_x_1714:
[----:B------:R-:W-:Y:S05]  /*0900*/  WARPSYNC.ALL ;  /* 0x0000000000007948 */ /* 0x000fea0003800000 */
[----:B------:R-:W-:-:S13]  /*0910*/  ISETP.GE.AND P0, PT, R13, R12, PT ;  /* 0x0000000c0d00720c */ /* 0x000fda0003f06270 */
[----:B------:R-:W-:Y:S05]  /*0920*/  @P0 EXIT ;  /* 0x000000000000094d */ /* 0x000fea0003800000 */
[----:B012---:R-:W0:Y:S01]  /*0930*/  LDC.64 R2, c[0x0][0x218] ;  /* 0x00008600ff027b82 */ /* 0x007e220000000a00 */
[----:B-----5:R-:W1:Y:S01]  /*0940*/  MUFU.TANH R17, R17 ;  /* 0x0000001100117308 */ /* 0x020e620000002400 */
[----:B------:R-:W-:-:S05]  /*0950*/  IADD3 R13, R0, R13, RZ ;  /* 0x0000000d000d7210 */ /* 0x000fca0007ffe0ff */
[----:B0-----:R-:W-:-:S05]  /*0960*/  IMAD.WIDE.U32 R2, R13, 0x4, R2 ;  /* 0x000000040d027825 */ /* 0x001fca00078e0002 */
[----:B-1----:R-:W-:Y:S01]  /*0970*/  STG.E desc[UR4][R2.64], R17 ;  /* 0x0000001102007986 */ /* 0x002fe2000c101904 */
[----:B------:R-:W-:Y:S05]  /*0980*/  EXIT ;  /* 0x000000000000794d */ /* 0x000fea0003800000 */
.L_x_1721:
        /* <DEDUP_REMOVED lines=15> */
.L_x_7199:


//--------------------- .text._ZN2at6native29vectorized_elementwise_kernelILi4EZZZNS0_16tanh_kernel_cudaERNS_18TensorIteratorBaseEENKUlvE0_clEvENKUlvE0_clEvEUlfE_St5arrayIPcLm2EEEEviT0_T1_ --------------------------
	.section	.text._ZN2at6native29vectorized_elementwise_kernelILi4EZZZNS0_16tanh_kernel_cudaERNS_18TensorIteratorBaseEENKUlvE0_clEvENKUlvE0_clEvEUlfE_St5arrayIPcLm2EEEEviT0_T1_,"ax",@progbits
	.align	128
        .global         _ZN2at6native29vectorized_elementwise_kernelILi4EZZZNS0_16tanh_kernel_cudaERNS_18TensorIteratorBaseEENKUlvE0_clEvENKUlvE0_clEvEUlfE_St5arrayIPcLm2EEEEviT0_T1_
        .type           _ZN2at6native29vectorized_elementwise_kernelILi4EZZZNS0_16tanh_kernel_cudaERNS_18TensorIteratorBaseEENKUlvE0_clEvENKUlvE0_clEvEUlfE_St5arrayIPcLm2EEEEviT0_T1_,@function
        .size           _ZN2at6native29vectorized_elementwise_kernelILi4EZZZNS0_16tanh_kernel_cudaERNS_18TensorIteratorBaseEENKUlvE0_clEvENKUlvE0_clEvEUlfE_St5arrayIPcLm2EEEEviT0_T1_,(.L_x_7200 - _ZN2at6native29vectorized_elementwise_kernelILi4EZZZNS0_16tanh_kernel_cudaERNS_18TensorIteratorBaseEENKUlvE0_clEvENKUlvE0_clEvEUlfE_St5arrayIPcLm2EEEEviT0_T1_)
        .other          _ZN2at6native29vectorized_elementwise_kernelILi4EZZZNS0_16tanh_kernel_cudaERNS_18TensorIteratorBaseEENKUlvE0_clEvENKUlvE0_clEvEUlfE_St5arrayIPcLm2EEEEviT0_T1_,@"STO_CUDA_ENTRY STV_DEFAULT"
_ZN2at6native29vectorized_elementwise_kernelILi4EZZZNS0_16tanh_kernel_cudaERNS_18TensorIteratorBaseEENKUlvE0_clEvENKUlvE0_clEvEUlfE_St5arrayIPcLm2EEEEviT0_T1_:
.text._ZN2at6native29vectorized_elementwise_kernelILi4EZZZNS0_16tanh_kernel_cudaERNS_18TensorIteratorBaseEENKUlvE0_clEvENKUlvE0_clEvEUlfE_St5arrayIPcLm2EEEEviT0_T1_:
        /* <DEDUP_REMOVED lines=13> */
[----:B------:R-:W3:Y:S04]  /*00d0*/  LDG.E.128 R4, desc[UR4][R2.64] ;  /* 0x0000000402047981 */ /* 0x000ee8000c1e1d00 */
[----:B------:R-:W4:Y:S01]  /*00e0*/  LDG.E.128 R8, desc[UR4][R2.64+0x800] ;  /* 0x0008000402087981 */ /* 0x000f22000c1e1d00 */
[----:B--2---:R-:W-:-:S04]  /*00f0*/  IMAD.WIDE.U32 R12, R0, 0x4, R12 ;  /* 0x00000004000c7825 */ /* 0x004fc800078e000c */
[----:B------:R-:W-:Y:S01]  /*0100*/  IMAD.WIDE R12, R15, 0x10, R12 ;  /* 0x000000100f0c7825 */ /* 0x000fe200078e020c */
[----:B---3--:R-:W-:Y:S08]  /*0110*/  MUFU.TANH R7, R7 ;  /* 0x0000000700077308 */ /* 0x008ff00000002400 */
[----:B------:R-:W-:Y:S08]  /*0120*/  MUFU.TANH R6, R6 ;  /* 0x0000000600067308 */ /* 0x000ff00000002400 */
[----:B------:R-:W-:Y:S08]  /*0130*/  MUFU.TANH R5, R5 ;  /* 0x0000000500057308 */ /* 0x000ff00000002400 */
[----:B------:R-:W0:Y:S08]  /*0140*/  MUFU.TANH R4, R4 ;  /* 0x0000000400047308 */ /* 0x000e300000002400 */
[----:B----4-:R-:W-:Y:S08]  /*0150*/  MUFU.TANH R11, R11 ;  /* 0x0000000b000b7308 */ /* 0x010ff00000002400 */
[----:B------:R-:W-:Y:S01]  /*0160*/  MUFU.TANH R10, R10 ;  /* 0x0000000a000a7308 */ /* 0x000fe20000002400 */
[----:B0-----:R-:W-:Y:S07]  /*0170*/  STG.E.128 desc[UR4][R12.64], R4 ;  /* 0x000000040c007986 */ /* 0x001fee000c101d04 */
[----:B------:R-:W-:Y:S08]  /*0180*/  MUFU.TANH R9, R9 ;  /* 0x0000000900097308 */ /* 0x000ff00000002400 */
[----:B------:R-:W0:Y:S02]  /*0190*/  MUFU.TANH R8, R8 ;  /* 0x0000000800087308 */ /* 0x000e240000002400 */
[----:B0-----:R-:W-:Y:S01]  /*01a0*/  STG.E.128 desc[UR4][R12.64+0x800], R8 ;  /* 0x000800080c007986 */ /* 0x001fe2000c101d04 */
[----:B------:R-:W-:Y:S05]  /*01b0*/  EXIT ;  /* 0x000000000000794d */ /* 0x000fea0003800000 */
.L_x_1722:
        /* <DEDUP_REMOVED lines=78> */
.L_x_1725:
        /* <DEDUP_REMOVED lines=8> */
.L_x_1726:
        /* <DEDUP_REMOVED lines=8> */
.L_x_1727:
        /* <DEDUP_REMOVED lines=9> */
.L_x_1728:
[----:B------:R-:W-:Y:S05]  /*0830*/  BSYNC B1 ;  /* 0x0000000000017941 */ /* 0x000fea0003800000 */
.L_x_1724:
[----:B------:R-:W-:-:S13]  /*0840*/  ISETP.GE.AND P0, PT, R13, R12, PT ;  /* 0x0000000c0d00720c */ /* 0x000fda0003f06270 */
[----:B012---:R-:W0:Y:S01]  /*0850*/  @!P0 LDC.64 R2, c[0x0][0x218] ;  /* 0x00008600ff028b82 */ /* 0x007e220000000a00 */
[----:B------:R-:W1:Y:S01]  /*0860*/  @!P0 MUFU.TANH R23, R23 ;  /* 0x0000001700178308 */ /* 0x000e620000002400 */
[----:B------:R-:W-:Y:S01]  /*0870*/  @!P0 IMAD.IADD R5, R0, 0x1, R13 ;  /* 0x0000000100058824 */ /* 0x000fe200078e020d */
[----:B------:R-:W-:-:S03]  /*0880*/  @!P0 IADD3 R13, R13, 0x80, RZ ;  /* 0x000000800d0d8810 */ /* 0x000fc60007ffe0ff */
[----:B0-----:R-:W-:-:S05]  /*0890*/  @!P0 IMAD.WIDE.U32 R2, R5, 0x4, R2 ;  /* 0x0000000405028825 */ /* 0x001fca00078e0002 */
[----:B-1----:R2:W-:Y:S02]  /*08a0*/  @!P0 STG.E desc[UR4][R2.64], R23 ;  /* 0x0000001702008986 */ /* 0x0025e4000c101904 */
.L_x_1729:
[----:B------:R-:W-:Y:S05]  /*08b0*/  BSYNC B0 ;  /* 0x0000000000007941 */ /* 0x000fea0003800000 */
.L_x_1723:
        /* <DEDUP_REMOVED lines=9> */
.L_x_1730:
        /* <DEDUP_REMOVED lines=11> */
.L_x_7200:


//--------------------- .text._ZN2at6native29vectorized_elementwise_kernelILi8EZZZNS0_16tanh_kernel_cudaERNS_18TensorIteratorBaseEENKUlvE0_clEvENKUlvE0_clEvEUlfE_St5arrayIPcLm2EEEEviT0_T1_ --------------------------
	.section	.text._ZN2at6native29vectorized_elementwise_kernelILi8EZZZNS0_16tanh_kernel_cudaERNS_18TensorIteratorBaseEENKUlvE0_clEvENKUlvE0_clEvEUlfE_St5arrayIPcLm2EEEEviT0_T1_,"ax",@progbits
	.align	128
        .global         _ZN2at6native29vectorized_elementwise_kernelILi8EZZZNS0_16tanh_kernel_cudaERNS_18TensorIteratorBaseEENKUlvE0_clEvENKUlvE0_clEvEUlfE_St5arrayIPcLm2EEEEviT0_T1_
        .type           _ZN2at6native29vectorized_elementwise_kernelILi8EZZZNS0_16tanh_kernel_cudaERNS_18TensorIteratorBaseEENKUlvE0_clEvENKUlvE0_clEvEUlfE_St5arrayIPcLm2EEEEviT0_T1_,@function
        .size           _ZN2at6native29vectorized_elementwise_kernelILi8EZZZNS0_16tanh_kernel_cudaERNS_18TensorIteratorBaseEENKUlvE0_clEvENKUlvE0_clEvEUlfE_St5arrayIPcLm2EEEEviT0_T1_,(.L_x_7201 - _ZN2at6native29vectorized_elementwise_kernelILi8EZZZNS0_16tanh_kernel_cudaERNS_18TensorIteratorBaseEENKUlvE0_clEvENKUlvE0_clEvEUlfE_St5arrayIPcLm2EEEEviT0_T1_)
        .other          _ZN2at6native29vectorized_elementwise_kernelILi8EZZZNS0_16tanh_kernel_cudaERNS_18TensorIteratorBaseEENKUlvE0_clEvENKUlvE0_clEvEUlfE_St5arrayIPcLm2EEEEviT0_T1_,@"STO_CUDA_ENTRY STV_DEFAULT"
_ZN2at6native29vectorized_elementwise_kernelILi8EZZZNS0_16tanh_kernel_cudaERNS_18TensorIteratorBaseEENKUlvE0_clEvENKUlvE0_clEvEUlfE_St5arrayIPcLm2EEEEviT0_T1_:
.text._ZN2at6native29vectorized_elementwise_kernelILi8EZZZNS0_16tanh_kernel_cudaERNS_18TensorIteratorBaseEENKUlvE0_clEvENKUlvE0_clEvEUlfE_St5arrayIPcLm2EEEEviT0_T1_:
        /* <DEDUP_REMOVED lines=28> */
.L_x_1731:
        /* <DEDUP_REMOVED lines=78> */
.L_x_1734:
        /* <DEDUP_REMOVED lines=8> */
.L_x_1735:
        /* <DEDUP_REMOVED lines=8> */
.L_x_1736:
        /* <DEDUP_REMOVED lines=9> */
.L_x_1737:
[----:B------:R-:W-:Y:S05]  /*0830*/  BSYNC B1 ;  /* 0x0000000000017941 */ /* 0x000fea0003800000 */
.L_x_1733:
[----:B------:R-:W-:-:S13]  /*0840*/  ISETP.GE.AND P0, PT, R13, R12, PT ;  /* 0x0000000c0d00720c */ /* 0x000fda0003f06270 */
[----:B012---:R-:W0:Y:S01]  /*0850*/  @!P0 LDC.64 R2, c[0x0][0x218] ;  /* 0x00008600ff028b82 */ /* 0x007e220000000a00 */
[----:B------:R-:W1:Y:S01]  /*0860*/  @!P0 MUFU.TANH R23, R23 ;  /* 0x0000001700178308 */ /* 0x000e620000002400 */
[----:B------:R-:W-:Y:S01]  /*0870*/  @!P0 IMAD.IADD R5, R0, 0x1, R13 ;  /* 0x0000000100058824 */ /* 0x000fe200078e020d */
[----:B------:R-:W-:-:S03]  /*0880*/  @!P0 IADD3 R13, R13, 0x80, RZ ;  /* 0x000000800d0d8810 */ /* 0x000fc60007ffe0ff */
[----:B0-----:R-:W-:-:S05]  /*0890*/  @!P0 IMAD.WIDE.U32 R2, R5, 0x4, R2 ;  /* 0x0000000405028825 */ /* 0x001fca00078e0002 */
[----:B-1----:R2:W-:Y:S02]  /*08a0*/  @!P0 STG.E desc[UR4][R2.64], R23 ;  /* 0x0000001702008986 */ /* 0x0025e4000c101904 */
.L_x_1738:
[----:B------:R-:W-:Y:S05]  /*08b0*/  BSYNC B0 ;  /* 0x0000000000007941 */ /* 0x000fea0003800000 */
.L_x_1732:
        /* <DEDUP_REMOVED lines=9> */
.L_x_1739:
        /* <DEDUP_REMOVED lines=11> */
.L_x_7201:


//--------------------- .text._ZN2at6native18elementwise_kernelILi128ELi4EZNS0_15gpu_kernel_implIZZZNS0_16tanh_kernel_cudaERNS_18TensorIteratorBaseEENKUlvE0_clEvENKUlvE_clEvEUldE_EEvS4_RKT_EUliE_EEviT1_ --------------------------
	.section	.text._ZN2at6native18elementwise_kernelILi128ELi4EZNS0_15gpu_kernel_implIZZZNS0_16tanh_kernel_cudaERNS_18TensorIteratorBaseEENKUlvE0_clEvENKUlvE_clEvEUldE_EEvS4_RKT_EUliE_EEviT1_,"ax",@progbits
	.align	128
        .global         _ZN2at6native18elementwise_kernelILi128ELi4EZNS0_15gpu_kernel_implIZZZNS0_16tanh_kernel_cudaERNS_18TensorIteratorBaseEENKUlvE0_clEvENKUlvE_clEvEUldE_EEvS4_RKT_EUliE_EEviT1_
        .type           _ZN2at6native18elementwise_kernelILi128ELi4EZNS0_15gpu_kernel_implIZZZNS0_16tanh_kernel_cudaERNS_18TensorIteratorBaseEENKUlvE0_clEvENKUlvE_clEvEUldE_EEvS4_RKT_EUliE_EEviT1_,@function
        .size           _ZN2at6native18elementwise_kernelILi128ELi4EZNS0_15gpu_kernel_implIZZZNS0_16tanh_kernel_cudaERNS_18TensorIteratorBaseEENKUlvE0_clEvENKUlvE_clEvEUldE_EEvS4_RKT_EUliE_EEviT1_,(.L_x_7202 - _ZN2at6native18elementwise_kernelILi128ELi4EZNS0_15gpu_kernel_implIZZZNS0_16tanh_kernel_cudaERNS_18TensorIteratorBaseEENKUlvE0_clEvENKUlvE_clEvEUldE_EEvS4_RKT_EUliE_EEviT1_)
        .other          _ZN2at6native18elementwise_kernelILi128ELi4EZNS0_15gpu_kernel_implIZZZNS0_16tanh_kernel_cudaERNS_18TensorIteratorBaseEENKUlvE0_clEvENKUlvE_clEvEUldE_EEvS4_RKT_EUliE_EEviT1_,@"STO_CUDA_ENTRY STV_DEFAULT"
_ZN2at6native18elementwise_kernelILi128ELi4EZNS0_15gpu_kernel_implIZZZNS0_16tanh_kernel_cudaERNS_18TensorIteratorBaseEENKUlvE0_clEvENKUlvE_clEvEUldE_EEvS4_RKT_EUliE_EEviT1_:
.text._ZN2at6native18elementwise_kernelILi128ELi4EZNS0_15gpu_kernel_implIZZZNS0_16tanh_kernel_cudaERNS_18TensorIteratorBaseEENKUlvE0_clEvENKUlvE_clEvEUldE_EEvS4_RKT_EUliE_EEviT1_:
        /* <DEDUP_REMOVED lines=313> */
.L_x_1742:
[----:B------:R-:W0:Y:S01]  /*1390*/  LDC.U8 R3, c[0x0][0x422] ;  /* 0x00010880ff037b82 */ /* 0x000e220000000000 */
[----:B------:R-:W-:Y:S01]  /*13a0*/  ULDC.64 UR4, c[0x0][0x410] ;  /* 0x0001040000047ab9 */ /* 0x000fe20000000a00 */
[----:B------:R-:W-:Y:S01]  /*13b0*/  ULDC.64 UR6, c[0x0][0x418] ;  /* 0x0001060000067ab9 */ /* 0x000fe20000000a00 */
[----:B------:R-:W-:Y:S02]  /*13c0*/  IADD3 R16, P1, R16, UR4, RZ ;  /* 0x0000000410107c10 */ /* 0x000fe4000ff3e0ff */
[----:B------:R-:W-:-:S03]  /*13d0*/  IADD3 R4, P2, R0, UR6, RZ ;  /* 0x0000000600047c10 */ /* 0x000fc6000ff5e0ff */
[----:B------:R-:W-:Y:S01]  /*13e0*/  IMAD.X R17, RZ, RZ, UR5, P1 ;  /* 0x00000005ff117e24 */ /* 0x000fe200088e06ff */
[----:B------:R-:W-:Y:S02]  /*13f0*/  IADD3.X R5, RZ, UR7, RZ, P2, !PT ;  /* 0x00000007ff057c10 */ /* 0x000fe400097fe4ff */
        /* <DEDUP_REMOVED lines=12> */
[----:B--2---:R-:W0:Y:S01]  /*14c0*/  I2F.F64.S16 R2, R2 ;  /* 0x0000000200027312 */ /* 0x004e220000101c00 */
[----:B------:R-:W-:Y:S05]  /*14d0*/  BRA `(.L_x_1748) ;  /* 0x0000000c007c7947 */ /* 0x000fea0003800000 */
.L_x_1746:
[----:B------:R-:W2:Y:S02]  /*14e0*/  LDG.E.U8 R2, desc[UR36][R4.64] ;  /* 0x0000002404027981 */ /* 0x000ea4000c1e1100 */
[----:B--2---:R-:W0:Y:S01]  /*14f0*/  I2F.F64.U16 R2, R2 ;  /* 0x0000000200027312 */ /* 0x004e220000101800 */
[----:B------:R-:W-:Y:S05]  /*1500*/  BRA `(.L_x_1748) ;  /* 0x0000000c00707947 */ /* 0x000fea0003800000 */
.L_x_1745:
[----:B------:R-:W-:-:S13]  /*1510*/  ISETP.NE.AND P0, PT, R2, 0x2, PT ;  /* 0x000000020200780c */ /* 0x000fda0003f05270 */
[----:B------:R-:W-:Y:S05]  /*1520*/  @!P0 BRA `(.L_x_1749) ;  /* 0x0000000000288947 */ /* 0x000fea0003800000 */
[----:B------:R-:W-:-:S13]  /*1530*/  ISETP.NE.AND P0, PT, R2, 0x3, PT ;  /* 0x000000030200780c */ /* 0x000fda0003f05270 */
[----:B------:R-:W-:Y:S05]  /*1540*/  @!P0 BRA `(.L_x_1750) ;  /* 0x0000000000148947 */ /* 0x000fea0003800000 */
[----:B------:R-:W-:-:S13]  /*1550*/  ISETP.NE.AND P0, PT, R2, 0x4, PT ;  /* 0x000000040200780c */ /* 0x000fda0003f05270 */
[----:B------:R-:W-:Y:S05]  /*1560*/  @P0 BRA `(.L_x_1747) ;  /* 0x0000000800fc0947 */ /* 0x000fea0003800000 */
[----:B------:R-:W2:Y:S02]  /*1570*/  LDG.E.64 R2, desc[UR36][R4.64] ;  /* 0x0000002404027981 */ /* 0x000ea4000c1e1b00 */
[----:B--2---:R-:W0:Y:S01]  /*1580*/  I2F.F64.S64 R2, R2 ;  /* 0x0000000200027312 */ /* 0x004e220000301c00 */
[----:B------:R-:W-:Y:S05]  /*1590*/  BRA `(.L_x_1748) ;  /* 0x0000000c004c7947 */ /* 0x000fea0003800000 */
.L_x_1750:
[----:B------:R-:W2:Y:S02]  /*15a0*/  LDG.E R2, desc[UR36][R4.64] ;  /* 0x0000002404027981 */ /* 0x000ea4000c1e1900 */
[----:B--2---:R-:W0:Y:S01]  /*15b0*/  I2F.F64 R2, R2 ;  /* 0x0000000200027312 */ /* 0x004e220000201c00 */
[----:B------:R-:W-:Y:S05]  /*15c0*/  BRA `(.L_x_1748) ;  /* 0x0000000c00407947 */ /* 0x000fea0003800000 */
.L_x_1749:
[----:B------:R-:W2:Y:S02]  /*15d0*/  LDG.E.U16 R2, desc[UR36][R4.64] ;  /* 0x0000002404027981 */ /* 0x000ea4000c1e1500 */
[----:B--2---:R-:W0:Y:S01]  /*15e0*/  I2F.F64.S16 R2, R2 ;  /* 0x0000000200027312 */ /* 0x004e220000101c00 */
[----:B------:R-:W-:Y:S05]  /*15f0*/  BRA `(.L_x_1748) ;  /* 0x0000000c00347947 */ /* 0x000fea0003800000 */
.L_x_1744:
[----:B------:R-:W-:-:S13]  /*1600*/  ISETP.GT.AND P0, PT, R2, 0x6, PT ;  /* 0x000000060200780c */ /* 0x000fda0003f04270 */
[----:B------:R-:W-:Y:S05]  /*1610*/  @P0 BRA `(.L_x_1751) ;  /* 0x0000000000340947 */ /* 0x000fea0003800000 */
[----:B------:R-:W-:-:S13]  /*1620*/  ISETP.NE.AND P0, PT, R2, 0x5, PT ;  /* 0x000000050200780c */ /* 0x000fda0003f05270 */
[----:B------:R-:W-:Y:S05]  /*1630*/  @!P0 BRA `(.L_x_1752) ;  /* 0x0000000000188947 */ /* 0x000fea0003800000 */
[----:B------:R-:W-:-:S13]  /*1640*/  ISETP.NE.AND P0, PT, R2, 0x6, PT ;  /* 0x000000060200780c */ /* 0x000fda0003f05270 */
[----:B------:R-:W-:Y:S05]  /*1650*/  @P0 BRA `(.L_x_1747) ;  /* 0x0000000800c00947 */ /* 0x000fea0003800000 */
[----:B------:R-:W2:Y:S02]  /*1660*/  LDG.E R2, desc[UR36][R4.64] ;  /* 0x0000002404027981 */ /* 0x000ea4000c1e1900 */
[----:B--2---:R-:W-:-:S06]  /*1670*/  FMUL.FTZ R2, R2, 1 ;  /* 0x3f80000002027820 */ /* 0x004fcc0000410000 */
[----:B------:R-:W0:Y:S01]  /*1680*/  F2F.F64.F32 R2, R2 ;  /* 0x0000000200027310 */ /* 0x000e220000201800 */
[----:B------:R-:W-:Y:S05]  /*1690*/  BRA `(.L_x_1748) ;  /* 0x0000000c000c7947 */ /* 0x000fea0003800000 */
.L_x_1752:
[----:B------:R-:W2:Y:S02]  /*16a0*/  LDG.E.U16 R0, desc[UR36][R4.64] ;  /* 0x0000002404007981 */ /* 0x000ea4000c1e1500 */
[----:B--2---:R-:W-:-:S05]  /*16b0*/  HADD2.F32 R0, -RZ, R0.H0_H0 ;  /* 0x20000000ff007230 */ /* 0x004fca0000004100 */
[----:B------:R-:W-:-:S04]  /*16c0*/  FMUL.FTZ R0, R0, 1 ;  /* 0x3f80000000007820 */ /* 0x000fc80000410000 */
[----:B------:R0:W1:Y:S01]  /*16d0*/  F2F.F64.F32 R2, R0 ;  /* 0x0000000000027310 */ /* 0x0000620000201800 */
[----:B------:R-:W-:Y:S05]  /*16e0*/  BRA `(.L_x_1748) ;  /* 0x0000000800f87947 */ /* 0x000fea0003800000 */
.L_x_1751:
[----:B------:R-:W-:-:S13]  /*16f0*/  ISETP.NE.AND P0, PT, R2, 0x7, PT ;  /* 0x000000070200780c */ /* 0x000fda0003f05270 */
[----:B------:R-:W-:Y:S05]  /*1700*/  @!P0 BRA `(.L_x_1753) ;  /* 0x0000000000348947 */ /* 0x000fea0003800000 */
        /* <DEDUP_REMOVED lines=8> */
.L_x_1754:
[----:B------:R-:W2:Y:S02]  /*1790*/  LDG.E.U16 R4, desc[UR36][R4.64] ;  /* 0x0000002404047981 */ /* 0x000ea4000c1e1500 */
[----:B--2---:R-:W-:-:S05]  /*17a0*/  HADD2.F32 R0, -RZ, R4.H0_H0 ;  /* 0x20000004ff007230 */ /* 0x004fca0000004100 */
[----:B------:R-:W-:-:S04]  /*17b0*/  FMUL.FTZ R0, R0, 1 ;  /* 0x3f80000000007820 */ /* 0x000fc80000410000 */
[----:B------:R0:W1:Y:S01]  /*17c0*/  F2F.F64.F32 R2, R0 ;  /* 0x0000000000027310 */ /* 0x0000620000201800 */
[----:B------:R-:W-:Y:S05]  /*17d0*/  BRA `(.L_x_1748) ;  /* 0x0000000800bc7947 */ /* 0x000fea0003800000 */
.L_x_1753:
[----:B------:R0:W5:Y:S01]  /*17e0*/  LDG.E.64 R2, desc[UR36][R4.64] ;  /* 0x0000002404027981 */ /* 0x000162000c1e1b00 */
[----:B------:R-:W-:Y:S05]  /*17f0*/  BRA `(.L_x_1748) ;  /* 0x0000000800b47947 */ /* 0x000fea0003800000 */
.L_x_1743:
        /* <DEDUP_REMOVED lines=8> */
[----:B------:R-:W2:Y:S01]  /*1880*/  LDG.E.U8 R4, desc[UR36][R4.64] ;  /* 0x0000002404047981 */ /* 0x000ea2000c1e1100 */
[----:B------:R-:W-:Y:S01]  /*1890*/  IMAD.MOV.U32 R2, RZ, RZ, RZ ;  /* 0x000000ffff027224 */ /* 0x000fe200078e00ff */
[----:B--2---:R-:W-:-:S04]  /*18a0*/  ISETP.NE.AND P0, PT, R4, RZ, PT ;  /* 0x000000ff0400720c */ /* 0x004fc80003f05270 */
[----:B------:R-:W-:Y:S01]  /*18b0*/  FSEL R3, RZ, 1.875, !P0 ;  /* 0x3ff00000ff037808 */ /* 0x000fe20004000000 */
[----:B------:R-:W-:Y:S08]  /*18c0*/  BRA `(.L_x_1748) ;  /* 0x0000000800807947 */ /* 0x000ff00003800000 */
.L_x_1757:
[----:B------:R0:W5:Y:S01]  /*18d0*/  LDG.E.64 R2, desc[UR36][R4.64] ;  /* 0x0000002404027981 */ /* 0x000162000c1e1b00 */
[----:B------:R-:W-:Y:S05]  /*18e0*/  BRA `(.L_x_1748) ;  /* 0x0000000800787947 */ /* 0x000fea0003800000 */
.L_x_1756:
        /* <DEDUP_REMOVED lines=24> */
[----:B------:R-:W-:-:S05]  /*1a70*/  LOP3.LUT R3, R3, 0x80000000, R0, 0xf8, !PT ;  /* 0x8000000003037812 */ /* 0x000fca00078ef800 */
[----:B------:R-:W-:-:S06]  /*1a80*/  FMUL.FTZ R3, R3, 1 ;  /* 0x3f80000003037820 */ /* 0x000fcc0000410000 */
[----:B------:R-:W0:Y:S01]  /*1a90*/  F2F.F64.F32 R2, R3 ;  /* 0x0000000300027310 */ /* 0x000e220000201800 */
[----:B------:R-:W-:Y:S05]  /*1aa0*/  BRA `(.L_x_1748) ;  /* 0x0000000800087947 */ /* 0x000fea0003800000 */
.L_x_1759:
[----:B------:R-:W2:Y:S02]  /*1ab0*/  LDG.E.U8 R3, desc[UR36][R4.64] ;  /* 0x0000002404037981 */ /* 0x000ea4000c1e1100 */
[----:B--2---:R-:W-:-:S05]  /*1ac0*/  IMAD.SHL.U32 R0, R3, 0x2000000, RZ ;  /* 0x0200000003007824 */ /* 0x004fca00078e00ff */
[----:B------:R-:W-:-:S13]  /*1ad0*/  ISETP.GE.U32.AND P0, PT, R0, 0x8000000, PT ;  /* 0x080000000000780c */ /* 0x000fda0003f06070 */
[C---:B------:R-:W-:Y:S02]  /*1ae0*/  @!P0 IMAD.SHL.U32 R0, R3.reuse, 0x100, RZ ;  /* 0x0000010003008824 */ /* 0x040fe400078e00ff */
[C---:B------:R-:W-:Y:S02]  /*1af0*/  @P0 IMAD.SHL.U32 R2, R3.reuse, 0x200000, RZ ;  /* 0x0020000003020824 */ /* 0x040fe400078e00ff */
[----:B------:R-:W-:Y:S01]  /*1b00*/  IMAD.SHL.U32 R3, R3, 0x1000000, RZ ;  /* 0x0100000003037824 */ /* 0x000fe200078e00ff */
[----:B------:R-:W-:Y:S02]  /*1b10*/  @!P0 LOP3.LUT R0, R0, 0x7f00, RZ, 0xc0, !PT ;  /* 0x00007f0000008812 */ /* 0x000fe400078ec0ff */
[----:B------:R-:W-:Y:S02]  /*1b20*/  @P0 LOP3.LUT R2, R2, 0x70000000, RZ, 0xfc, !PT ;  /* 0x7000000002020812 */ /* 0x000fe400078efcff */
[----:B------:R-:W-:-:S03]  /*1b30*/  @!P0 LOP3.LUT R0, R0, 0x3f000000, RZ, 0xfc, !PT ;  /* 0x3f00000000008812 */ /* 0x000fc600078efcff */
[----:B------:R-:W-:Y:S02]  /*1b40*/  @P0 FMUL.FTZ R2, R2, 1.9259299443872358531e-34 ;  /* 0x0780000002020820 */ /* 0x000fe40000410000 */
[----:B------:R-:W-:-:S05]  /*1b50*/  @!P0 FADD.FTZ R2, R0, -0.5 ;  /* 0xbf00000000028421 */ /* 0x000fca0000010000 */
[----:B------:R-:W-:-:S05]  /*1b60*/  LOP3.LUT R2, R2, 0x80000000, R3, 0xf8, !PT ;  /* 0x8000000002027812 */ /* 0x000fca00078ef803 */
[----:B------:R-:W-:-:S06]  /*1b70*/  FMUL.FTZ R2, R2, 1 ;  /* 0x3f80000002027820 */ /* 0x000fcc0000410000 */
[----:B------:R-:W0:Y:S01]  /*1b80*/  F2F.F64.F32 R2, R2 ;  /* 0x0000000200027310 */ /* 0x000e220000201800 */
[----:B------:R-:W-:Y:S05]  /*1b90*/  BRA `(.L_x_1748) ;  /* 0x0000000400cc7947 */ /* 0x000fea0003800000 */
.L_x_1758:
[----:B------:R-:W2:Y:S02]  /*1ba0*/  LDG.E.U16 R0, desc[UR36][R4.64] ;  /* 0x0000002404007981 */ /* 0x000ea4000c1e1500 */
[----:B--2---:R-:W-:-:S05]  /*1bb0*/  SHF.L.U32 R0, R0, 0x10, RZ ;  /* 0x0000001000007819 */ /* 0x004fca00000006ff */
[----:B------:R-:W-:-:S04]  /*1bc0*/  FMUL.FTZ R0, R0, 1 ;  /* 0x3f80000000007820 */ /* 0x000fc80000410000 */
[----:B------:R0:W1:Y:S01]  /*1bd0*/  F2F.F64.F32 R2, R0 ;  /* 0x0000000000027310 */ /* 0x0000620000201800 */
[----:B------:R-:W-:Y:S05]  /*1be0*/  BRA `(.L_x_1748) ;  /* 0x0000000400b87947 */ /* 0x000fea0003800000 */
.L_x_1755:
        /* <DEDUP_REMOVED lines=9> */
[----:B--2---:R-:W0:Y:S01]  /*1c80*/  I2F.F64.U16 R2, R2 ;  /* 0x0000000200027312 */ /* 0x004e220000101800 */
[----:B------:R-:W-:Y:S05]  /*1c90*/  BRA `(.L_x_1748) ;  /* 0x00000004008c7947 */ /* 0x000fea0003800000 */
.L_x_1762:
        /* <DEDUP_REMOVED lines=21> */
.L_x_1766:
[----:B------:R-:W-:Y:S05]  /*1df0*/  BSYNC B1 ;  /* 0x0000000000017941 */ /* 0x000fea0003800000 */
.L_x_1765:
[----:B------:R-:W-:Y:S01]  /*1e00*/  LEA R3, R0, 0x3b800000, 0x17 ;  /* 0x3b80000000037811 */ /* 0x000fe200078eb8ff */
[----:B------:R-:W-:-:S05]  /*1e10*/  IMAD.SHL.U32 R0, R2, 0x100000, RZ ;  /* 0x0010000002007824 */ /* 0x000fca00078e00ff */
[----:B------:R-:W-:-:S07]  /*1e20*/  LOP3.LUT R0, R3, R0, R4, 0xfe, !PT ;  /* 0x0000000003007212 */ /* 0x000fce00078efe04 */
.L_x_1764:
[----:B------:R-:W-:Y:S05]  /*1e30*/  BSYNC B0 ;  /* 0x0000000000007941 */ /* 0x000fea0003800000 */
.L_x_1763:
[----:B------:R-:W-:-:S04]  /*1e40*/  FMUL.FTZ R0, R0, 1 ;  /* 0x3f80000000007820 */ /* 0x000fc80000410000 */
[----:B------:R1:W2:Y:S01]  /*1e50*/  F2F.F64.F32 R2, R0 ;  /* 0x0000000000027310 */ /* 0x0002a20000201800 */
[----:B------:R-:W-:Y:S05]  /*1e60*/  BRA `(.L_x_1748) ;  /* 0x0000000400187947 */ /* 0x000fea0003800000 */
.L_x_1761:
        /* <DEDUP_REMOVED lines=21> */
.L_x_1770:
[----:B------:R-:W-:Y:S05]  /*1fc0*/  BSYNC B1 ;  /* 0x0000000000017941 */ /* 0x000fea0003800000 */
.L_x_1769:
[----:B------:R-:W-:Y:S01]  /*1fd0*/  LEA R3, R0, 0x37800000, 0x17 ;  /* 0x3780000000037811 */ /* 0x000fe200078eb8ff */
[----:B------:R-:W-:-:S05]  /*1fe0*/  IMAD.SHL.U32 R0, R2, 0x200000, RZ ;  /* 0x0020000002007824 */ /* 0x000fca00078e00ff */
[----:B------:R-:W-:-:S07]  /*1ff0*/  LOP3.LUT R0, R3, R0, R4, 0xfe, !PT ;  /* 0x0000000003007212 */ /* 0x000fce00078efe04 */
.L_x_1768:
[----:B------:R-:W-:Y:S05]  /*2000*/  BSYNC B0 ;  /* 0x0000000000007941 */ /* 0x000fea0003800000 */
.L_x_1767:
[----:B------:R-:W-:-:S04]  /*2010*/  FMUL.FTZ R0, R0, 1 ;  /* 0x3f80000000007820 */ /* 0x000fc80000410000 */
[----:B------:R3:W4:Y:S01]  /*2020*/  F2F.F64.F32 R2, R0 ;  /* 0x0000000000027310 */ /* 0x0007220000201800 */
[----:B------:R-:W-:Y:S05]  /*2030*/  BRA `(.L_x_1748) ;  /* 0x0000000000a47947 */ /* 0x000fea0003800000 */
.L_x_1760:
        /* <DEDUP_REMOVED lines=8> */
[----:B------:R-:W-:Y:S01]  /*20c0*/  HFMA2.MMA R0, -RZ, RZ, 3.814697265625e-06, 0 ;  /* 0x00400000ff007435 */ /* 0x000fe200000001ff */
[----:B--2---:R-:W-:-:S13]  /*20d0*/  ISETP.NE.AND P0, PT, R4, RZ, PT ;  /* 0x000000ff0400720c */ /* 0x004fda0003f05270 */
[----:B------:R-:W-:Y:S05]  /*20e0*/  @!P0 BRA `(.L_x_1774) ;  /* 0x00000000000c8947 */ /* 0x000fea0003800000 */
[----:B------:R-:W-:-:S13]  /*20f0*/  ISETP.NE.AND P0, PT, R4, 0xff, PT ;  /* 0x000000ff0400780c */ /* 0x000fda0003f05270 */
[----:B------:R-:W-:Y:S02]  /*2100*/  @!P0 IMAD.MOV.U32 R0, RZ, RZ, 0x7f800001 ;  /* 0x7f800001ff008424 */ /* 0x000fe400078e00ff */
[----:B------:R-:W-:-:S07]  /*2110*/  @P0 IMAD.SHL.U32 R0, R4, 0x800000, RZ ;  /* 0x0080000004000824 */ /* 0x000fce00078e00ff */
.L_x_1774:
[----:B------:R-:W-:Y:S05]  /*2120*/  BSYNC B0 ;  /* 0x0000000000007941 */ /* 0x000fea0003800000 */
.L_x_1773:
[----:B------:R-:W-:-:S04]  /*2130*/  FMUL.FTZ R0, R0, 1 ;  /* 0x3f80000000007820 */ /* 0x000fc80000410000 */
[----:B------:R0:W1:Y:S01]  /*2140*/  F2F.F64.F32 R2, R0 ;  /* 0x0000000000027310 */ /* 0x0000620000201800 */
[----:B------:R-:W-:Y:S05]  /*2150*/  BRA `(.L_x_1748) ;  /* 0x00000000005c7947 */ /* 0x000fea0003800000 */
.L_x_1747:
[----:B------:R-:W-:Y:S01]  /*2160*/  MOV R2, 0x0 ;  /* 0x0000000000027802 */ /* 0x000fe20000000f00 */
[----:B------:R-:W-:Y:S01]  /*2170*/  ULDC.64 UR4, c[0x4][0x158] ;  /* 0x0100560000047ab9 */ /* 0x000fe20000000a00 */
[----:B------:R-:W-:Y:S01]  /*2180*/  ULDC.64 UR6, c[0x4][0x38] ;  /* 0x01000e0000067ab9 */ /* 0x000fe20000000a00 */
[----:B------:R-:W-:Y:S01]  /*2190*/  IMAD.U32 R4, RZ, RZ, UR4 ;  /* 0x00000004ff047e24 */ /* 0x000fe2000f8e00ff */
[----:B------:R-:W-:Y:S01]  /*21a0*/  HFMA2.MMA R13, -RZ, RZ, 0, 0 ;  /* 0x00000000ff0d7435 */ /* 0x000fe200000001ff */
        /* <DEDUP_REMOVED lines=8> */
[----:B------:R-:W-:-:S07]  /*2230*/  IMAD.MOV.U32 R12, RZ, RZ, 0x1 ;  /* 0x00000001ff0c7424 */ /* 0x000fce00078e00ff */
[----:B------:R-:W-:-:S07]  /*2240*/  LEPC R20, `(.L_x_1775) ;  /* 0x000000001014794e */ /* 0x000fce0000000000 */
[----:B0-----:R-:W-:Y:S05]  /*2250*/  CALL.ABS.NOINC R2 ;  /* 0x0000000002007343 */ /* 0x001fea0003c00000 */
.L_x_1775:
[----:B------:R-:W-:Y:S01]  /*2260*/  CS2R R2, SRZ ;  /* 0x0000000000027805 */ /* 0x000fe2000001ff00 */
[----:B------:R-:W-:Y:S06]  /*2270*/  BRA `(.L_x_1748) ;  /* 0x0000000000147947 */ /* 0x000fec0003800000 */
.L_x_1772:
[----:B------:R-:W2:Y:S02]  /*2280*/  LDG.E.64 R2, desc[UR36][R4.64] ;  /* 0x0000002404027981 */ /* 0x000ea4000c1e1b00 */
[----:B--2---:R-:W0:Y:S01]  /*2290*/  I2F.F64.U64 R2, R2 ;  /* 0x0000000200027312 */ /* 0x004e220000301800 */
[----:B------:R-:W-:Y:S05]  /*22a0*/  BRA `(.L_x_1748) ;  /* 0x0000000000087947 */ /* 0x000fea0003800000 */
.L_x_1771:
[----:B------:R-:W2:Y:S02]  /*22b0*/  LDG.E R2, desc[UR36][R4.64] ;  /* 0x0000002404027981 */ /* 0x000ea4000c1e1900 */
[----:B--2---:R-:W0:Y:S02]  /*22c0*/  I2F.F64.U32 R2, R2 ;  /* 0x0000000200027312 */ /* 0x004e240000201800 */
.L_x_1748:
[----:B012-45:R-:W-:Y:S01]  /*22d0*/  LOP3.LUT R5, R3, 0x7fffffff, RZ, 0xc0, !PT ;  /* 0x7fffffff03057812 */ /* 0x037fe200078ec0ff */
[----:B------:R-:W-:Y:S01]  /*22e0*/  IMAD.MOV.U32 R4, RZ, RZ, R2 ;  /* 0x000000ffff047224 */ /* 0x000fe200078e0002 */
[----:B------:R-:W-:Y:S01]  /*22f0*/  UMOV UR4, 0x24dd2f1a ;  /* 0x24dd2f1a00047882 */ /* 0x000fe20000000000 */
[----:B------:R-:W-:Y:S01]  /*2300*/  UMOV UR5, 0x3fe4f922 ;  /* 0x3fe4f92200057882 */ /* 0x000fe20000000000 */
[----:B------:R-:W-:Y:S03]  /*2310*/  BSSY B0, `(.L_x_1776) ;  /* 0x0000065000007945 */ /* 0x000fe60003800000 */
[----:B------:R-:W-:-:S14]  /*2320*/  DSETP.GE.AND P0, PT, R4, UR4, PT ;  /* 0x0000000404007e2a */ /* 0x000fdc000bf06000 */
[----:B------:R-:W-:Y:S05]  /*2330*/  @!P0 BRA `(.L_x_1777) ;  /* 0x0000000000fc8947 */ /* 0x000fea0003800000 */
[----:B------:R-:W-:Y:S01]  /*2340*/  DADD R8, R4, R4 ;  /* 0x0000000004087229 */ /* 0x000fe20000000004 */
[----:B------:R-:W-:Y:S01]  /*2350*/  UMOV UR4, 0xf0000000 ;  /* 0xf000000000047882 */ /* 0x000fe20000000000 */
[----:B------:R-:W-:Y:S01]  /*2360*/  UMOV UR5, 0x380fffff ;  /* 0x380fffff00057882 */ /* 0x000fe20000000000 */
[----:B------:R-:W-:Y:S02]  /*2370*/  IMAD.MOV.U32 R10, RZ, RZ, -0x7649667 ;  /* 0xf89b6999ff0a7424 */ /* 0x000fe400078e00ff */
[----:B------:R-:W-:Y:S01]  /*2380*/  IMAD.MOV.U32 R11, RZ, RZ, 0x3e928a27 ;  /* 0x3e928a27ff0b7424 */ /* 0x000fe200078e00ff */
[----:B---3--:R-:W0:Y:S02]  /*2390*/  F2F.F32.F64 R0, R8 ;  /* 0x0000000800007310 */ /* 0x008e240000301000 */
[----:B------:R-:W-:Y:S01]  /*23a0*/  DSETP.GEU.AND P0, PT, |R8|, UR4, PT ;  /* 0x0000000408007e2a */ /* 0x000fe2000bf0e200 */
[----:B------:R-:W-:Y:S01]  /*23b0*/  UMOV UR4, 0xfefa39ef ;  /* 0xfefa39ef00047882 */ /* 0x000fe20000000000 */
[----:B------:R-:W-:-:S12]  /*23c0*/  UMOV UR5, 0x3fe62e42 ;  /* 0x3fe62e4200057882 */ /* 0x000fd80000000000 */
[----:B0-----:R-:W-:Y:S01]  /*23d0*/  @!P0 FMUL R0, R0, 1.175494350822287508e-38 ;  /* 0x0080000000008820 */ /* 0x001fe20000400000 */
[----:B------:R-:W-:-:S03]  /*23e0*/  ISETP.GT.U32.AND P0, PT, R5, 0x40330fc1, PT ;  /* 0x40330fc10500780c */ /* 0x000fc60003f04070 */
[----:B------:R-:W-:-:S06]  /*23f0*/  FMUL.FTZ R0, R0, 1.4426950216293334961 ;  /* 0x3fb8aa3b00007820 */ /* 0x000fcc0000410000 */
[----:B------:R-:W0:Y:S02]  /*2400*/  FRND R0, R0 ;  /* 0x0000000000007307 */ /* 0x000e240000201000 */
[----:B0-----:R-:W-:-:S06]  /*2410*/  FMUL.FTZ R2, R0, 1 ;  /* 0x3f80000000027820 */ /* 0x001fcc0000410000 */
[----:B------:R-:W0:Y:S08]  /*2420*/  MUFU.EX2 R0, R0 ;  /* 0x0000000000007308 */ /* 0x000e300000000800 */
[----:B------:R0:W1:Y:S02]  /*2430*/  F2F.F64.F32 R6, R2 ;  /* 0x0000000200067310 */ /* 0x0000640000201800 */
[----:B0-----:R-:W-:Y:S01]  /*2440*/  FMUL.FTZ R2, R0, 1 ;  /* 0x3f80000000027820 */ /* 0x001fe20000410000 */
[----:B-1----:R-:W-:Y:S01]  /*2450*/  DFMA R6, -R6, UR4, R8 ;  /* 0x0000000406067c2b */ /* 0x002fe20008000108 */
[----:B------:R-:W-:Y:S01]  /*2460*/  UMOV UR4, 0xa4741b81 ;  /* 0xa4741b8100047882 */ /* 0x000fe20000000000 */
[----:B------:R-:W-:-:S06]  /*2470*/  UMOV UR5, 0x3e5ae904 ;  /* 0x3e5ae90400057882 */ /* 0x000fcc0000000000 */
[C---:B------:R-:W-:Y:S01]  /*2480*/  DFMA R8, R6.reuse, UR4, R10 ;  /* 0x0000000406087c2b */ /* 0x040fe2000800000a */
[----:B------:R-:W-:Y:S01]  /*2490*/  UMOV UR4, 0x15ff7e07 ;  /* 0x15ff7e0700047882 */ /* 0x000fe20000000000 */
[----:B------:R-:W-:Y:S01]  /*24a0*/  UMOV UR5, 0x3ec71de7 ;  /* 0x3ec71de700057882 */ /* 0x000fe20000000000 */
[----:B------:R-:W0:Y:S05]  /*24b0*/  F2F.F64.F32 R10, R2 ;  /* 0x00000002000a7310 */ /* 0x000e2a0000201800 */
[----:B------:R-:W-:Y:S01]  /*24c0*/  DFMA R8, R6, R8, UR4 ;  /* 0x0000000406087e2b */ /* 0x000fe20008000008 */
[----:B------:R-:W-:Y:S01]  /*24d0*/  UMOV UR4, 0x6b0ac45a ;  /* 0x6b0ac45a00047882 */ /* 0x000fe20000000000 */
[----:B------:R-:W-:-:S06]  /*24e0*/  UMOV UR5, 0x3efa019a ;  /* 0x3efa019a00057882 */ /* 0x000fcc0000000000 */
[----:B------:R-:W-:Y:S01]  /*24f0*/  DFMA R8, R6, R8, UR4 ;  /* 0x0000000406087e2b */ /* 0x000fe20008000008 */
[----:B------:R-:W-:Y:S01]  /*2500*/  UMOV UR4, 0x17eed94f ;  /* 0x17eed94f00047882 */ /* 0x000fe20000000000 */
[----:B------:R-:W-:Y:S01]  /*2510*/  UMOV UR5, 0x3f2a01a0 ;  /* 0x3f2a01a000057882 */ /* 0x000fe20000000000 */
[----:B0-----:R-:W-:-:S05]  /*2520*/  DADD R12, -R10, 1 ;  /* 0x3ff000000a0c7429 */ /* 0x001fca0000000100 */
[----:B------:R-:W-:Y:S01]  /*2530*/  DFMA R8, R6, R8, UR4 ;  /* 0x0000000406087e2b */ /* 0x000fe20008000008 */
[----:B------:R-:W-:Y:S01]  /*2540*/  UMOV UR4, 0x17f2a71b ;  /* 0x17f2a71b00047882 */ /* 0x000fe20000000000 */
[----:B------:R-:W-:-:S06]  /*2550*/  UMOV UR5, 0x3f56c16c ;  /* 0x3f56c16c00057882 */ /* 0x000fcc0000000000 */
        /* <DEDUP_REMOVED lines=12> */
[----:B------:R-:W-:-:S08]  /*2620*/  DFMA R8, R6, R8, UR4 ;  /* 0x0000000406087e2b */ /* 0x000fd00008000008 */
[----:B------:R-:W-:-:S08]  /*2630*/  DMUL R8, R6, R8 ;  /* 0x0000000806087228 */ /* 0x000fd00000000000 */
[----:B------:R-:W-:Y:S01]  /*2640*/  DFMA R8, R6, R8, R6 ;  /* 0x000000080608722b */ /* 0x000fe20000000006 */
[----:B------:R-:W-:-:S07]  /*2650*/  IMAD.MOV.U32 R6, RZ, RZ, RZ ;  /* 0x000000ffff067224 */ /* 0x000fce00078e00ff */
[----:B------:R-:W-:-:S08]  /*2660*/  DFMA R8, -R8, R10, R12 ;  /* 0x0000000a0808722b */ /* 0x000fd0000000010c */
[----:B------:R-:W-:-:S06]  /*2670*/  DADD R8, -R8, 2 ;  /* 0x4000000008087429 */ /* 0x000fcc0000000100 */
[----:B------:R-:W0:Y:S02]  /*2680*/  MUFU.RCP64H R7, R9 ;  /* 0x0000000900077308 */ /* 0x000e240000001800 */
[----:B0-----:R-:W-:-:S08]  /*2690*/  DFMA R10, -R8, R6, 1 ;  /* 0x3ff00000080a742b */ /* 0x001fd00000000106 */
[----:B------:R-:W-:-:S08]  /*26a0*/  DFMA R10, R10, R10, R10 ;  /* 0x0000000a0a0a722b */ /* 0x000fd0000000000a */
[----:B------:R-:W-:Y:S01]  /*26b0*/  DFMA R10, R6, R10, R6 ;  /* 0x0000000a060a722b */ /* 0x000fe20000000006 */
[----:B------:R-:W-:Y:S02]  /*26c0*/  IMAD.MOV.U32 R6, RZ, RZ, 0x0 ;  /* 0x00000000ff067424 */ /* 0x000fe400078e00ff */
[----:B------:R-:W-:-:S06]  /*26d0*/  IMAD.MOV.U32 R7, RZ, RZ, 0x40000000 ;  /* 0x40000000ff077424 */ /* 0x000fcc00078e00ff */
[----:B------:R-:W-:-:S10]  /*26e0*/  DFMA R10, -R10, R6, 1 ;  /* 0x3ff000000a0a742b */ /* 0x000fd40000000106 */
[----:B------:R-:W-:Y:S02]  /*26f0*/  FSEL R5, R11, 1.875, !P0 ;  /* 0x3ff000000b057808 */ /* 0x000fe40004000000 */
[----:B------:R-:W-:Y:S02]  /*2700*/  FSEL R4, R10, RZ, !P0 ;  /* 0x000000ff0a047208 */ /* 0x000fe40004000000 */
[----:B------:R-:W-:Y:S01]  /*2710*/  LOP3.LUT R5, R5, 0x80000000, R3, 0xb8, !PT ;  /* 0x8000000005057812 */ /* 0x000fe200078eb803 */
[----:B------:R-:W-:Y:S06]  /*2720*/  BRA `(.L_x_1778) ;  /* 0x00000000008c7947 */ /* 0x000fec0003800000 */
.L_x_1777:
[----:B------:R-:W-:Y:S01]  /*2730*/  DMUL R4, R2, R2 ;  /* 0x0000000202047228 */ /* 0x000fe20000000000 */
[----:B------:R-:W-:Y:S01]  /*2740*/  IMAD.MOV.U32 R6, RZ, RZ, 0x420afc3d ;  /* 0x420afc3dff067424 */ /* 0x000fe200078e00ff */
[----:B------:R-:W-:Y:S01]  /*2750*/  UMOV UR4, 0xe2f5e964 ;  /* 0xe2f5e96400047882 */ /* 0x000fe20000000000 */
[----:B------:R-:W-:Y:S01]  /*2760*/  IMAD.MOV.U32 R7, RZ, RZ, 0x3f14359f ;  /* 0x3f14359fff077424 */ /* 0x000fe200078e00ff */
[----:B------:R-:W-:-:S05]  /*2770*/  UMOV UR5, 0x3ef0bc46 ;  /* 0x3ef0bc4600057882 */ /* 0x000fca0000000000 */
[----:B------:R-:W-:Y:S01]  /*2780*/  DFMA R6, R4, -UR4, R6 ;  /* 0x8000000404067c2b */ /* 0x000fe20008000006 */
[----:B------:R-:W-:Y:S01]  /*2790*/  UMOV UR4, 0x728c5d84 ;  /* 0x728c5d8400047882 */ /* 0x000fe20000000000 */
[----:B------:R-:W-:-:S06]  /*27a0*/  UMOV UR5, 0x3f2df9f0 ;  /* 0x3f2df9f000057882 */ /* 0x000fcc0000000000 */
[----:B------:R-:W-:Y:S01]  /*27b0*/  DFMA R6, R4, R6, -UR4 ;  /* 0x8000000404067e2b */ /* 0x000fe20008000006 */
[----:B------:R-:W-:Y:S01]  /*27c0*/  UMOV UR4, 0xcec4f033 ;  /* 0xcec4f03300047882 */ /* 0x000fe20000000000 */
[----:B------:R-:W-:-:S06]  /*27d0*/  UMOV UR5, 0x3f4337d1 ;  /* 0x3f4337d100057882 */ /* 0x000fcc0000000000 */
[----:B------:R-:W-:Y:S01]  /*27e0*/  DFMA R6, R4, R6, UR4 ;  /* 0x0000000404067e2b */ /* 0x000fe20008000006 */
        /* <DEDUP_REMOVED lines=20> */
[----:B------:R-:W-:-:S08]  /*2930*/  DFMA R6, R4, R6, -UR4 ;  /* 0x8000000404067e2b */ /* 0x000fd00008000006 */
[----:B------:R-:W-:-:S08]  /*2940*/  DFMA R4, R4, R6, RZ ;  /* 0x000000060404722b */ /* 0x000fd000000000ff */
[----:B------:R-:W-:-:S11]  /*2950*/  DFMA R4, R4, R2, R2 ;  /* 0x000000020404722b */ /* 0x000fd60000000002 */
.L_x_1778:
[----:B------:R-:W-:Y:S05]  /*2960*/  BSYNC B0 ;  /* 0x0000000000007941 */ /* 0x000fea0003800000 */
.L_x_1776:
[----:B------:R-:W3:Y:S02]  /*2970*/  LDC.U8 R2, c[0x0][0x421] ;  /* 0x00010840ff027b82 */ /* 0x000ee40000000000 */
[----:B---3--:R-:W-:-:S04]  /*2980*/  PRMT R0, R2, 0x9910, RZ ;  /* 0x0000991002007816 */ /* 0x008fc800000000ff */
        /* <DEDUP_REMOVED lines=10> */
[----:B------:R-:W0:Y:S02]  /*2a30*/  F2I.F64.TRUNC R5, R4 ;  /* 0x0000000400057311 */ /* 0x000e24000030d100 */
[----:B0-----:R0:W-:Y:S01]  /*2a40*/  STG.E.U8 desc[UR36][R16.64], R5 ;  /* 0x0000000510007986 */ /* 0x0011e2000c101124 */
[----:B------:R-:W-:Y:S05]  /*2a50*/  BRA `(.L_x_1784) ;  /* 0x0000001000087947 */ /* 0x000fea0003800000 */
.L_x_1782:
[----:B------:R-:W0:Y:S02]  /*2a60*/  F2I.S64.F64.TRUNC R4, R4 ;  /* 0x0000000400047311 */ /* 0x000e24000030d900 */
[----:B0-----:R-:W-:-:S05]  /*2a70*/  IMAD.MOV.U32 R3, RZ, RZ, R4 ;  /* 0x000000ffff037224 */ /* 0x001fca00078e0004 */
[----:B------:R0:W-:Y:S01]  /*2a80*/  STG.E.U8 desc[UR36][R16.64], R3 ;  /* 0x0000000310007986 */ /* 0x0001e2000c101124 */
[----:B------:R-:W-:Y:S05]  /*2a90*/  BRA `(.L_x_1784) ;  /* 0x0000000c00f87947 */ /* 0x000fea0003800000 */
.L_x_1781:
[----:B------:R-:W-:-:S13]  /*2aa0*/  ISETP.NE.AND P0, PT, R0, 0x2, PT ;  /* 0x000000020000780c */ /* 0x000fda0003f05270 */
[----:B------:R-:W-:Y:S05]  /*2ab0*/  @!P0 BRA `(.L_x_1785) ;  /* 0x0000000000288947 */ /* 0x000fea0003800000 */
[----:B------:R-:W-:-:S13]  /*2ac0*/  ISETP.NE.AND P0, PT, R0, 0x3, PT ;  /* 0x000000030000780c */ /* 0x000fda0003f05270 */
[----:B------:R-:W-:Y:S05]  /*2ad0*/  @!P0 BRA `(.L_x_1786) ;  /* 0x0000000000148947 */ /* 0x000fea0003800000 */
[----:B------:R-:W-:-:S13]  /*2ae0*/  ISETP.NE.AND P0, PT, R0, 0x4, PT ;  /* 0x000000040000780c */ /* 0x000fda0003f05270 */
[----:B------:R-:W-:Y:S05]  /*2af0*/  @P0 BRA `(.L_x_1783) ;  /* 0x0000000c00880947 */ /* 0x000fea0003800000 */
[----:B------:R-:W0:Y:S02]  /*2b00*/  F2I.S64.F64.TRUNC R4, R4 ;  /* 0x0000000400047311 */ /* 0x000e24000030d900 */
[----:B0-----:R0:W-:Y:S01]  /*2b10*/  STG.E.64 desc[UR36][R16.64], R4 ;  /* 0x0000000410007986 */ /* 0x0011e2000c101b24 */
[----:B------:R-:W-:Y:S05]  /*2b20*/  BRA `(.L_x_1784) ;  /* 0x0000000c00d47947 */ /* 0x000fea0003800000 */
.L_x_1786:
[----:B------:R-:W0:Y:S02]  /*2b30*/  F2I.F64.TRUNC R5, R4 ;  /* 0x0000000400057311 */ /* 0x000e24000030d100 */
[----:B0-----:R0:W-:Y:S01]  /*2b40*/  STG.E desc[UR36][R16.64], R5 ;  /* 0x0000000510007986 */ /* 0x0011e2000c101924 */
[----:B------:R-:W-:Y:S05]  /*2b50*/  BRA `(.L_x_1784) ;  /* 0x0000000c00c87947 */ /* 0x000fea0003800000 */
.L_x_1785:
[----:B------:R-:W0:Y:S02]  /*2b60*/  F2I.F64.TRUNC R5, R4 ;  /* 0x0000000400057311 */ /* 0x000e24000030d100 */
[----:B0-----:R0:W-:Y:S01]  /*2b70*/  STG.E.U16 desc[UR36][R16.64], R5 ;  /* 0x0000000510007986 */ /* 0x0011e2000c101524 */
[----:B------:R-:W-:Y:S05]  /*2b80*/  BRA `(.L_x_1784) ;  /* 0x0000000c00bc7947 */ /* 0x000fea0003800000 */
.L_x_1780:
[----:B------:R-:W-:-:S13]  /*2b90*/  ISETP.GT.AND P0, PT, R0, 0x6, PT ;  /* 0x000000060000780c */ /* 0x000fda0003f04270 */
[----:B------:R-:W-:Y:S05]  /*2ba0*/  @P0 BRA `(.L_x_1787) ;  /* 0x00000000004c0947 */ /* 0x000fea0003800000 */
[----:B------:R-:W-:-:S13]  /*2bb0*/  ISETP.NE.AND P0, PT, R0, 0x5, PT ;  /* 0x000000050000780c */ /* 0x000fda0003f05270 */
[----:B------:R-:W-:Y:S05]  /*2bc0*/  @!P0 BRA `(.L_x_1788) ;  /* 0x0000000000248947 */ /* 0x000fea0003800000 */
[----:B------:R-:W-:-:S13]  /*2bd0*/  ISETP.NE.AND P0, PT, R0, 0x6, PT ;  /* 0x000000060000780c */ /* 0x000fda0003f05270 */
[----:B------:R-:W-:Y:S05]  /*2be0*/  @P0 BRA `(.L_x_1783) ;  /* 0x0000000c004c0947 */ /* 0x000fea0003800000 */
[----:B------:R-:W-:Y:S01]  /*2bf0*/  UMOV UR4, 0xf0000000 ;  /* 0xf000000000047882 */ /* 0x000fe20000000000 */
[----:B------:R-:W-:Y:S01]  /*2c00*/  UMOV UR5, 0x380fffff ;  /* 0x380fffff00057882 */ /* 0x000fe20000000000 */
[----:B------:R-:W0:Y:S01]  /*2c10*/  F2F.F32.F64 R3, R4 ;  /* 0x0000000400037310 */ /* 0x000e220000301000 */
[----:B------:R-:W-:-:S14]  /*2c20*/  DSETP.GEU.AND P0, PT, |R4|, UR4, PT ;  /* 0x0000000404007e2a */ /* 0x000fdc000bf0e200 */
[----:B0-----:R-:W-:-:S05]  /*2c30*/  @!P0 FMUL R3, R3, 1.175494350822287508e-38 ;  /* 0x0080000003038820 */ /* 0x001fca0000400000 */
[----:B------:R1:W-:Y:S01]  /*2c40*/  STG.E desc[UR36][R16.64], R3 ;  /* 0x0000000310007986 */ /* 0x0003e2000c101924 */
[----:B------:R-:W-:Y:S05]  /*2c50*/  BRA `(.L_x_1784) ;  /* 0x0000000c00887947 */ /* 0x000fea0003800000 */
.L_x_1788:
[----:B------:R-:W-:Y:S01]  /*2c60*/  UMOV UR4, 0xf0000000 ;  /* 0xf000000000047882 */ /* 0x000fe20000000000 */
[----:B------:R-:W-:Y:S01]  /*2c70*/  UMOV UR5, 0x380fffff ;  /* 0x380fffff00057882 */ /* 0x000fe20000000000 */
[----:B------:R-:W0:Y:S01]  /*2c80*/  F2F.F32.F64 R0, R4 ;  /* 0x0000000400007310 */ /* 0x000e220000301000 */
[----:B------:R-:W-:-:S14]  /*2c90*/  DSETP.GEU.AND P0, PT, |R4|, UR4, PT ;  /* 0x0000000404007e2a */ /* 0x000fdc000bf0e200 */
[----:B0-----:R-:W-:-:S05]  /*2ca0*/  @!P0 FMUL R0, R0, 1.175494350822287508e-38 ;  /* 0x0080000000008820 */ /* 0x001fca0000400000 */
[----:B------:R-:W-:-:S05]  /*2cb0*/  F2FP.F16.F32.PACK_AB R0, RZ, R0 ;  /* 0x00000000ff00723e */ /* 0x000fca00000000ff */
[----:B------:R0:W-:Y:S01]  /*2cc0*/  STG.E.U16 desc[UR36][R16.64], R0 ;  /* 0x0000000010007986 */ /* 0x0001e2000c101524 */
[----:B------:R-:W-:Y:S05]  /*2cd0*/  BRA `(.L_x_1784) ;  /* 0x0000000c00687947 */ /* 0x000fea0003800000 */
.L_x_1787:
[----:B------:R-:W-:-:S13]  /*2ce0*/  ISETP.NE.AND P0, PT, R0, 0x7, PT ;  /* 0x000000070000780c */ /* 0x000fda0003f05270 */
[----:B------:R-:W-:Y:S05]  /*2cf0*/  @!P0 BRA `(.L_x_1789) ;  /* 0x0000000000548947 */ /* 0x000fea0003800000 */
[----:B------:R-:W-:-:S13]  /*2d00*/  ISETP.NE.AND P0, PT, R0, 0x8, PT ;  /* 0x000000080000780c */ /* 0x000fda0003f05270 */
[----:B------:R-:W-:Y:S05]  /*2d10*/  @!P0 BRA `(.L_x_1790) ;  /* 0x0000000000288947 */ /* 0x000fea0003800000 */
[----:B------:R-:W-:-:S13]  /*2d20*/  ISETP.NE.AND P0, PT, R0, 0x9, PT ;  /* 0x000000090000780c */ /* 0x000fda0003f05270 */
[----:B------:R-:W-:Y:S05]  /*2d30*/  @P0 BRA `(.L_x_1783) ;  /* 0x0000000800f80947 */ /* 0x000fea0003800000 */
[----:B------:R-:W-:Y:S01]  /*2d40*/  UMOV UR4, 0xf0000000 ;  /* 0xf000000000047882 */ /* 0x000fe20000000000 */
[----:B------:R-:W-:Y:S01]  /*2d50*/  UMOV UR5, 0x380fffff ;  /* 0x380fffff00057882 */ /* 0x000fe20000000000 */
[----:B------:R-:W0:Y:S01]  /*2d60*/  F2F.F32.F64 R2, R4 ;  /* 0x0000000400027310 */ /* 0x000e220000301000 */
[----:B------:R-:W-:Y:S01]  /*2d70*/  DSETP.GEU.AND P0, PT, |R4|, UR4, PT ;  /* 0x0000000404007e2a */ /* 0x000fe2000bf0e200 */
[----:B------:R-:W-:-:S13]  /*2d80*/  IMAD.MOV.U32 R3, RZ, RZ, RZ ;  /* 0x000000ffff037224 */ /* 0x000fda00078e00ff */
[----:B0-----:R-:W-:-:S05]  /*2d90*/  @!P0 FMUL R2, R2, 1.175494350822287508e-38 ;  /* 0x0080000002028820 */ /* 0x001fca0000400000 */
[----:B------:R3:W-:Y:S01]  /*2da0*/  STG.E.64 desc[UR36][R16.64], R2 ;  /* 0x0000000210007986 */ /* 0x0007e2000c101b24 */
[----:B------:R-:W-:Y:S05]  /*2db0*/  BRA `(.L_x_1784) ;  /* 0x0000000c00307947 */ /* 0x000fea0003800000 */
.L_x_1790:
[----:B------:R-:W-:Y:S01]  /*2dc0*/  UMOV UR4, 0xf0000000 ;  /* 0xf000000000047882 */ /* 0x000fe20000000000 */
[----:B------:R-:W-:Y:S01]  /*2dd0*/  UMOV UR5, 0x380fffff ;  /* 0x380fffff00057882 */ /* 0x000fe20000000000 */
[----:B------:R-:W0:Y:S01]  /*2de0*/  F2F.F32.F64 R0, R4 ;  /* 0x0000000400007310 */ /* 0x000e220000301000 */
[----:B------:R-:W-:-:S14]  /*2df0*/  DSETP.GEU.AND P0, PT, |R4|, UR4, PT ;  /* 0x0000000404007e2a */ /* 0x000fdc000bf0e200 */
[----:B0-----:R-:W-:-:S05]  /*2e00*/  @!P0 FMUL R0, R0, 1.175494350822287508e-38 ;  /* 0x0080000000008820 */ /* 0x001fca0000400000 */
[----:B------:R-:W-:-:S04]  /*2e10*/  F2FP.F16.F32.PACK_AB R3, RZ, R0 ;  /* 0x00000000ff03723e */ /* 0x000fc800000000ff */
[----:B------:R-:W-:-:S05]  /*2e20*/  PRMT R3, R3, 0x5410, RZ ;  /* 0x0000541003037816 */ /* 0x000fca00000000ff */
[----:B------:R2:W-:Y:S01]  /*2e30*/  STG.E desc[UR36][R16.64], R3 ;  /* 0x0000000310007986 */ /* 0x0005e2000c101924 */
[----:B------:R-:W-:Y:S05]  /*2e40*/  BRA `(.L_x_1784) ;  /* 0x0000000c000c7947 */ /* 0x000fea0003800000 */
.L_x_1789:
[----:B------:R4:W-:Y:S01]  /*2e50*/  STG.E.64 desc[UR36][R16.64], R4 ;  /* 0x0000000410007986 */ /* 0x0009e2000c101b24 */
[----:B------:R-:W-:Y:S05]  /*2e60*/  BRA `(.L_x_1784) ;  /* 0x0000000c00047947 */ /* 0x000fea0003800000 */
.L_x_1779:
        /* <DEDUP_REMOVED lines=8> */
[----:B------:R-:W-:-:S06]  /*2ef0*/  DSETP.NEU.AND P0, PT, R4, RZ, PT ;  /* 0x000000ff0400722a */ /* 0x000fcc0003f0d000 */
[----:B------:R-:W-:-:S05]  /*2f00*/  SEL R3, RZ, 0x1, !P0 ;  /* 0x00000001ff037807 */ /* 0x000fca0004000000 */
[----:B------:R0:W-:Y:S01]  /*2f10*/  STG.E.U8 desc[UR36][R16.64], R3 ;  /* 0x0000000310007986 */ /* 0x0001e2000c101124 */
[----:B------:R-:W-:Y:S05]  /*2f20*/  BRA `(.L_x_1784) ;  /* 0x0000000800d47947 */ /* 0x000fea0003800000 */
.L_x_1793:
[----:B------:R-:W-:-:S05]  /*2f30*/  CS2R R6, SRZ ;  /* 0x0000000000067805 */ /* 0x000fca000001ff00 */
[----:B------:R0:W-:Y:S01]  /*2f40*/  STG.E.128 desc[UR36][R16.64], R4 ;  /* 0x0000000410007986 */ /* 0x0001e2000c101d24 */
[----:B------:R-:W-:Y:S05]  /*2f50*/  BRA `(.L_x_1784) ;  /* 0x0000000800c87947 */ /* 0x000fea0003800000 */
.L_x_1792:
        /* <DEDUP_REMOVED lines=10> */
[----:B------:R-:W-:-:S13]  /*3000*/  BSSY B0, `(.L_x_1796) ;  /* 0x000000f000007945 */ /* 0x000fda0003800000 */
[----:B0-----:R-:W-:-:S05]  /*3010*/  @!P0 FMUL R7, R7, 1.175494350822287508e-38 ;  /* 0x0080000007078820 */ /* 0x001fca0000400000 */
[C---:B------:R-:W-:Y:S02]  /*3020*/  LOP3.LUT R2, R7.reuse, 0x7fffffff, RZ, 0xc0, !PT ;  /* 0x7fffffff07027812 */ /* 0x040fe400078ec0ff */
[----:B------:R-:W-:Y:S02]  /*3030*/  LOP3.LUT R0, R7, 0x80000000, RZ, 0xc0, !PT ;  /* 0x8000000007007812 */ /* 0x000fe400078ec0ff */
[----:B------:R-:W-:Y:S02]  /*3040*/  ISETP.GT.U32.AND P0, PT, R2, 0x43efffff, PT ;  /* 0x43efffff0200780c */ /* 0x000fe40003f04070 */
[----:B------:R-:W-:Y:S02]  /*3050*/  SHF.R.U32.HI R3, RZ, 0x18, R0 ;  /* 0x00000018ff037819 */ /* 0x000fe40000011600 */
[----:B------:R-:W-:-:S09]  /*3060*/  MOV R0, 0x7f ;  /* 0x0000007f00007802 */ /* 0x000fd20000000f00 */
        /* <DEDUP_REMOVED lines=8> */
.L_x_1797:
[----:B------:R-:W-:Y:S05]  /*30f0*/  BSYNC B0 ;  /* 0x0000000000007941 */ /* 0x000fea0003800000 */
.L_x_1796:
[----:B------:R-:W-:-:S05]  /*3100*/  LOP3.LUT R3, R0, R3, RZ, 0xfc, !PT ;  /* 0x0000000300037212 */ /* 0x000fca00078efcff */
[----:B------:R0:W-:Y:S01]  /*3110*/  STG.E.U8 desc[UR36][R16.64], R3 ;  /* 0x0000000310007986 */ /* 0x0001e2000c101124 */
[----:B------:R-:W-:Y:S05]  /*3120*/  BRA `(.L_x_1784) ;  /* 0x0000000800547947 */ /* 0x000fea0003800000 */
.L_x_1795:
[----:B------:R-:W-:Y:S01]  /*3130*/  UMOV UR4, 0xf0000000 ;  /* 0xf000000000047882 */ /* 0x000fe20000000000 */
[----:B------:R-:W-:Y:S01]  /*3140*/  UMOV UR5, 0x380fffff ;  /* 0x380fffff00057882 */ /* 0x000fe20000000000 */
[----:B------:R-:W0:Y:S01]  /*3150*/  F2F.F32.F64 R3, R4 ;  /* 0x0000000400037310 */ /* 0x000e220000301000 */
[----:B------:R-:W-:Y:S01]  /*3160*/  DSETP.GEU.AND P0, PT, |R4|, UR4, PT ;  /* 0x0000000404007e2a */ /* 0x000fe2000bf0e200 */
[----:B------:R-:W-:-:S13]  /*3170*/  BSSY B0, `(.L_x_1798) ;  /* 0x0000010000007945 */ /* 0x000fda0003800000 */
[----:B0-----:R-:W-:-:S05]  /*3180*/  @!P0 FMUL R3, R3, 1.175494350822287508e-38 ;  /* 0x0080000003038820 */ /* 0x001fca0000400000 */
        /* <DEDUP_REMOVED lines=11> */
.L_x_1799:
[----:B------:R-:W-:Y:S01]  /*3240*/  IMAD.MOV.U32 R0, RZ, RZ, 0x7f ;  /* 0x0000007fff007424 */ /* 0x000fe200078e00ff */
[----:B------:R-:W-:-:S04]  /*3250*/  ISETP.GT.U32.AND P0, PT, R2, 0x7f800000, PT ;  /* 0x7f8000000200780c */ /* 0x000fc80003f04070 */
[----:B------:R-:W-:-:S09]  /*3260*/  SEL R0, R0, 0x7c, P0 ;  /* 0x0000007c00007807 */ /* 0x000fd20000000000 */
.L_x_1800:
[----:B------:R-:W-:Y:S05]  /*3270*/  BSYNC B0 ;  /* 0x0000000000007941 */ /* 0x000fea0003800000 */
.L_x_1798:
[----:B------:R-:W-:-:S04]  /*3280*/  LOP3.LUT R2, R3, 0x80000000, RZ, 0xc0, !PT ;  /* 0x8000000003027812 */ /* 0x000fc800078ec0ff */
[----:B------:R-:W-:-:S04]  /*3290*/  SHF.R.U32.HI R3, RZ, 0x18, R2 ;  /* 0x00000018ff037819 */ /* 0x000fc80000011602 */
[----:B------:R-:W-:-:S05]  /*32a0*/  LOP3.LUT R3, R0, R3, RZ, 0xfc, !PT ;  /* 0x0000000300037212 */ /* 0x000fca00078efcff */
[----:B------:R0:W-:Y:S01]  /*32b0*/  STG.E.U8 desc[UR36][R16.64], R3 ;  /* 0x0000000310007986 */ /* 0x0001e2000c101124 */
[----:B------:R-:W-:Y:S05]  /*32c0*/  BRA `(.L_x_1784) ;  /* 0x0000000400ec7947 */ /* 0x000fea0003800000 */
.L_x_1794:
[----:B------:R-:W-:Y:S01]  /*32d0*/  UMOV UR4, 0xf0000000 ;  /* 0xf000000000047882 */ /* 0x000fe20000000000 */
[----:B------:R-:W-:Y:S01]  /*32e0*/  UMOV UR5, 0x380fffff ;  /* 0x380fffff00057882 */ /* 0x000fe20000000000 */
[----:B------:R-:W0:Y:S01]  /*32f0*/  F2F.F32.F64 R0, R4 ;  /* 0x0000000400007310 */ /* 0x000e220000301000 */
[----:B------:R-:W-:-:S14]  /*3300*/  DSETP.GEU.AND P0, PT, |R4|, UR4, PT ;  /* 0x0000000404007e2a */ /* 0x000fdc000bf0e200 */
[----:B0-----:R-:W-:-:S05]  /*3310*/  @!P0 FMUL R0, R0, 1.175494350822287508e-38 ;  /* 0x0080000000008820 */ /* 0x001fca0000400000 */
[----:B------:R-:W-:-:S05]  /*3320*/  F2FP.BF16.F32.PACK_AB R0, RZ, R0 ;  /* 0x00000000ff00723e */ /* 0x000fca00000010ff */
[----:B------:R0:W-:Y:S01]  /*3330*/  STG.E.U16 desc[UR36][R16.64], R0 ;  /* 0x0000000010007986 */ /* 0x0001e2000c101524 */
[----:B------:R-:W-:Y:S05]  /*3340*/  BRA `(.L_x_1784) ;  /* 0x0000000400cc7947 */ /* 0x000fea0003800000 */
.L_x_1791:
        /* <DEDUP_REMOVED lines=8> */
[----:B------:R-:W0:Y:S02]  /*33d0*/  F2I.U32.F64.TRUNC R5, R4 ;  /* 0x0000000400057311 */ /* 0x000e24000030d000 */
[----:B0-----:R0:W-:Y:S01]  /*33e0*/  STG.E.U16 desc[UR36][R16.64], R5 ;  /* 0x0000000510007986 */ /* 0x0011e2000c101524 */
[----:B------:R-:W-:Y:S05]  /*33f0*/  BRA `(.L_x_1784) ;  /* 0x0000000400a07947 */ /* 0x000fea0003800000 */
.L_x_1803:
[----:B------:R-:W-:Y:S01]  /*3400*/  UMOV UR4, 0xf0000000 ;  /* 0xf000000000047882 */ /* 0x000fe20000000000 */
[----:B------:R-:W-:Y:S01]  /*3410*/  UMOV UR5, 0x380fffff ;  /* 0x380fffff00057882 */ /* 0x000fe20000000000 */
[----:B------:R-:W0:Y:S01]  /*3420*/  F2F.F32.F64 R3, R4 ;  /* 0x0000000400037310 */ /* 0x000e220000301000 */
[----:B------:R-:W-:Y:S01]  /*3430*/  DSETP.GEU.AND P0, PT, |R4|, UR4, PT ;  /* 0x0000000404007e2a */ /* 0x000fe2000bf0e200 */
[----:B------:R-:W-:Y:S01]  /*3440*/  BSSY B0, `(.L_x_1804) ;  /* 0x0000015000007945 */ /* 0x000fe20003800000 */
[----:B------:R-:W-:-:S12]  /*3450*/  IMAD.MOV.U32 R8, RZ, RZ, 0x80 ;  /* 0x00000080ff087424 */ /* 0x000fd800078e00ff */
[----:B0-----:R-:W-:-:S05]  /*3460*/  @!P0 FMUL R3, R3, 1.175494350822287508e-38 ;  /* 0x0080000003038820 */ /* 0x001fca0000400000 */
        /* <DEDUP_REMOVED lines=14> */
.L_x_1806:
[----:B------:R-:W-:-:S04]  /*3550*/  LOP3.LUT R2, R3, 0x80000000, RZ, 0xc0, !PT ;  /* 0x8000000003027812 */ /* 0x000fc800078ec0ff */
[----:B------:R-:W-:-:S04]  /*3560*/  SHF.R.U32.HI R3, RZ, 0x18, R2 ;  /* 0x00000018ff037819 */ /* 0x000fc80000011602 */
[----:B------:R-:W-:-:S04]  /*3570*/  LOP3.LUT R0, R0, R3, RZ, 0xfc, !PT ;  /* 0x0000000300007212 */ /* 0x000fc800078efcff */
[----:B------:R-:W-:-:S07]  /*3580*/  PRMT R8, R0, 0x7610, R8 ;  /* 0x0000761000087816 */ /* 0x000fce0000000008 */
.L_x_1805:
[----:B------:R-:W-:Y:S05]  /*3590*/  BSYNC B0 ;  /* 0x0000000000007941 */ /* 0x000fea0003800000 */
.L_x_1804:
[----:B------:R0:W-:Y:S01]  /*35a0*/  STG.E.U8 desc[UR36][R16.64], R8 ;  /* 0x0000000810007986 */ /* 0x0001e2000c101124 */
[----:B------:R-:W-:Y:S05]  /*35b0*/  BRA `(.L_x_1784) ;  /* 0x0000000400307947 */ /* 0x000fea0003800000 */
.L_x_1802:
        /* <DEDUP_REMOVED lines=21> */
.L_x_1809:
[----:B------:R-:W-:-:S04]  /*3710*/  LOP3.LUT R2, R3, 0x80000000, RZ, 0xc0, !PT ;  /* 0x8000000003027812 */ /* 0x000fc800078ec0ff */
[----:B------:R-:W-:-:S04]  /*3720*/  SHF.R.U32.HI R3, RZ, 0x18, R2 ;  /* 0x00000018ff037819 */ /* 0x000fc80000011602 */
[----:B------:R-:W-:-:S04]  /*3730*/  LOP3.LUT R0, R0, R3, RZ, 0xfc, !PT ;  /* 0x0000000300007212 */ /* 0x000fc800078efcff */
[----:B------:R-:W-:-:S07]  /*3740*/  PRMT R8, R0, 0x7610, R8 ;  /* 0x0000761000087816 */ /* 0x000fce0000000008 */
.L_x_1808:
[----:B------:R-:W-:Y:S05]  /*3750*/  BSYNC B0 ;  /* 0x0000000000007941 */ /* 0x000fea0003800000 */
.L_x_1807:
[----:B------:R0:W-:Y:S01]  /*3760*/  STG.E.U8 desc[UR36][R16.64], R8 ;  /* 0x0000000810007986 */ /* 0x0001e2000c101124 */
[----:B------:R-:W-:Y:S05]  /*3770*/  BRA `(.L_x_1784) ;  /* 0x0000000000c07947 */ /* 0x000fea0003800000 */
.L_x_1801:
        /* <DEDUP_REMOVED lines=26> */
.L_x_1783:
[----:B------:R-:W-:Y:S01]  /*3920*/  MOV R2, 0x0 ;  /* 0x0000000000027802 */ /* 0x000fe20000000f00 */
[----:B------:R-:W-:Y:S01]  /*3930*/  ULDC.64 UR4, c[0x4][0x158] ;  /* 0x0100560000047ab9 */ /* 0x000fe20000000a00 */
[----:B------:R-:W-:Y:S01]  /*3940*/  ULDC.64 UR6, c[0x4][0x160] ;  /* 0x0100580000067ab9 */ /* 0x000fe20000000a00 */
[----:B------:R-:W-:Y:S01]  /*3950*/  IMAD.U32 R4, RZ, RZ, UR4 ;  /* 0x00000004ff047e24 */ /* 0x000fe2000f8e00ff */
[----:B------:R-:W-:Y:S01]  /*3960*/  MOV R5, UR5 ;  /* 0x0000000500057c02 */ /* 0x000fe20008000f00 */
[----:B------:R-:W-:Y:S01]  /*3970*/  ULDC.64 UR4, c[0x4][0x40] ;  /* 0x0100100000047ab9 */ /* 0x000fe20000000a00 */
[----:B------:R-:W0:Y:S01]  /*3980*/  LDC.64 R2, c[0x4][R2] ;  /* 0x0100000002027b82 */ /* 0x000e220000000a00 */
[----:B------:R-:W-:Y:S02]  /*3990*/  IMAD.U32 R6, RZ, RZ, UR6 ;  /* 0x00000006ff067e24 */ /* 0x000fe4000f8e00ff */
[----:B------:R-:W-:Y:S02]  /*39a0*/  IMAD.U32 R7, RZ, RZ, UR7 ;  /* 0x00000007ff077e24 */ /* 0x000fe4000f8e00ff */
[----:B------:R-:W-:-:S02]  /*39b0*/  IMAD.U32 R10, RZ, RZ, UR4 ;  /* 0x00000004ff0a7e24 */ /* 0x000fc4000f8e00ff */
[----:B------:R-:W-:Y:S02]  /*39c0*/  IMAD.U32 R11, RZ, RZ, UR5 ;  /* 0x00000005ff0b7e24 */ /* 0x000fe4000f8e00ff */
[----:B------:R-:W-:Y:S02]  /*39d0*/  IMAD.MOV.U32 R8, RZ, RZ, 0x65 ;  /* 0x00000065ff087424 */ /* 0x000fe400078e00ff */
[----:B------:R-:W-:Y:S02]  /*39e0*/  IMAD.MOV.U32 R12, RZ, RZ, 0x1 ;  /* 0x00000001ff0c7424 */ /* 0x000fe400078e00ff */
[----:B------:R-:W-:-:S07]  /*39f0*/  IMAD.MOV.U32 R13, RZ, RZ, RZ ;  /* 0x000000ffff0d7224 */ /* 0x000fce00078e00ff */
[----:B------:R-:W-:-:S07]  /*3a00*/  LEPC R20, `(.L_x_1812) ;  /* 0x000000001014794e */ /* 0x000fce0000000000 */
[----:B0-----:R-:W-:Y:S05]  /*3a10*/  CALL.ABS.NOINC R2 ;  /* 0x0000000002007343 */ /* 0x001fea0003c00000 */
.L_x_1812:
[----:B------:R-:W-:Y:S05]  /*3a20*/  BRA `(.L_x_1784) ;  /* 0x0000000000147947 */ /* 0x000fea0003800000 */
.L_x_1811:
[----:B------:R-:W0:Y:S02]  /*3a30*/  F2I.U64.F64.TRUNC R4, R4 ;  /* 0x0000000400047311 */ /* 0x000e24000030d800 */
[----:B0-----:R0:W-:Y:S01]  /*3a40*/  STG.E.64 desc[UR36][R16.64], R4 ;  /* 0x0000000410007986 */ /* 0x0011e2000c101b24 */
[----:B------:R-:W-:Y:S05]  /*3a50*/  BRA `(.L_x_1784) ;  /* 0x0000000000087947 */ /* 0x000fea0003800000 */
.L_x_1810:
[----:B------:R-:W0:Y:S02]  /*3a60*/  F2I.U32.F64.TRUNC R5, R4 ;  /* 0x0000000400057311 */ /* 0x000e24000030d000 */
[----:B0-----:R0:W-:Y:S02]  /*3a70*/  STG.E desc[UR36][R16.64], R5 ;  /* 0x0000000510007986 */ /* 0x0011e4000c101924 */
.L_x_1784:
[----:B------:R-:W-:-:S04]  /*3a80*/  IMAD R18, R23, 0x200, R18 ;  /* 0x0000020017127824 */ /* 0x000fc800078e0212 */
[----:B------:R-:W-:-:S07]  /*3a90*/  VIADD R19, R18, 0x80 ;  /* 0x0000008012137836 */ /* 0x000fce0000000000 */
.L_x_1741:
[----:B------:R-:W-:Y:S05]  /*3aa0*/  BSYNC B6 ;  /* 0x0000000000067941 */ /* 0x000fea0003800000 */
.L_x_1740:
[----:B------:R-:W-:Y:S01]  /*3ab0*/  ULDC UR4, c[0x0][0x210] ;  /* 0x0000840000047ab9 */ /* 0x000fe20000000800 */
[----:B------:R-:W-:Y:S01]  /*3ac0*/  BSSY B6, `(.L_x_1813) ;  /* 0x00003a2000067945 */ /* 0x000fe20003800000 */
[----:B------:R-:W-:-:S13]  /*3ad0*/  ISETP.GE.AND P0, PT, R19, UR4, PT ;  /* 0x0000000413007c0c */ /* 0x000fda000bf06270 */
[----:B------:R-:W-:Y:S05]  /*3ae0*/  @P0 BRA `(.L_x_1814) ;  /* 0x00000038007c0947 */ /* 0x000fea0003800000 */
[----:B0-----:R-:W0:Y:S01]  /*3af0*/  LDC R6, c[0x0][0x218] ;  /* 0x00008600ff067b82 */ /* 0x001e220000000800 */
[----:B-1234-:R-:W-:Y:S01]  /*3b00*/  HFMA2.MMA R16, -RZ, RZ, 0, 0 ;  /* 0x00000000ff107435 */ /* 0x01efe200000001ff */
[----:B------:R-:W-:Y:S01]  /*3b10*/  IMAD.MOV.U32 R0, RZ, RZ, RZ ;  /* 0x000000ffff007224 */ /* 0x000fe200078e00ff */
        /* <DEDUP_REMOVED lines=300> */
.L_x_1815:
        /* <DEDUP_REMOVED lines=21> */
.L_x_1819:
[----:B------:R-:W2:Y:S02]  /*4f30*/  LDG.E.U8 R2, desc[UR36][R4.64] ;  /* 0x0000002404027981 */ /* 0x000ea4000c1e1100 */
[----:B--2---:R-:W0:Y:S01]  /*4f40*/  I2F.F64.U16 R2, R2 ;  /* 0x0000000200027312 */ /* 0x004e220000101800 */
[----:B------:R-:W-:Y:S05]  /*4f50*/  BRA `(.L_x_1821) ;  /* 0x0000000c00707947 */ /* 0x000fea0003800000 */
.L_x_1818:
        /* <DEDUP_REMOVED lines=9> */
.L_x_1823:
[----:B------:R-:W2:Y:S02]  /*4ff0*/  LDG.E R2, desc[UR36][R4.64] ;  /* 0x0000002404027981 */ /* 0x000ea4000c1e1900 */
[----:B--2---:R-:W0:Y:S01]  /*5000*/  I2F.F64 R2, R2 ;  /* 0x0000000200027312 */ /* 0x004e220000201c00 */
[----:B------:R-:W-:Y:S05]  /*5010*/  BRA `(.L_x_1821) ;  /* 0x0000000c00407947 */ /* 0x000fea0003800000 */
.L_x_1822:
[----:B------:R-:W2:Y:S02]  /*5020*/  LDG.E.U16 R2, desc[UR36][R4.64] ;  /* 0x0000002404027981 */ /* 0x000ea4000c1e1500 */
[----:B--2---:R-:W0:Y:S01]  /*5030*/  I2F.F64.S16 R2, R2 ;  /* 0x0000000200027312 */ /* 0x004e220000101c00 */
[----:B------:R-:W-:Y:S05]  /*5040*/  BRA `(.L_x_1821) ;  /* 0x0000000c00347947 */ /* 0x000fea0003800000 */
.L_x_1817:
        /* <DEDUP_REMOVED lines=10> */
.L_x_1825:
[----:B------:R-:W2:Y:S02]  /*50f0*/  LDG.E.U16 R0, desc[UR36][R4.64] ;  /* 0x0000002404007981 */ /* 0x000ea4000c1e1500 */
[----:B--2---:R-:W-:-:S05]  /*5100*/  HADD2.F32 R0, -RZ, R0.H0_H0 ;  /* 0x20000000ff007230 */ /* 0x004fca0000004100 */
[----:B------:R-:W-:-:S04]  /*5110*/  FMUL.FTZ R0, R0, 1 ;  /* 0x3f80000000007820 */ /* 0x000fc80000410000 */
[----:B------:R0:W1:Y:S01]  /*5120*/  F2F.F64.F32 R2, R0 ;  /* 0x0000000000027310 */ /* 0x0000620000201800 */
[----:B------:R-:W-:Y:S05]  /*5130*/  BRA `(.L_x_1821) ;  /* 0x0000000800f87947 */ /* 0x000fea0003800000 */
.L_x_1824:
        /* <DEDUP_REMOVED lines=10> */
.L_x_1827:
[----:B------:R-:W2:Y:S02]  /*51e0*/  LDG.E.U16 R4, desc[UR36][R4.64] ;  /* 0x0000002404047981 */ /* 0x000ea4000c1e1500 */
[----:B--2---:R-:W-:-:S05]  /*51f0*/  HADD2.F32 R0, -RZ, R4.H0_H0 ;  /* 0x20000004ff007230 */ /* 0x004fca0000004100 */
[----:B------:R-:W-:-:S04]  /*5200*/  FMUL.FTZ R0, R0, 1 ;  /* 0x3f80000000007820 */ /* 0x000fc80000410000 */
[----:B------:R0:W1:Y:S01]  /*5210*/  F2F.F64.F32 R2, R0 ;  /* 0x0000000000027310 */ /* 0x0000620000201800 */
[----:B------:R-:W-:Y:S05]  /*5220*/  BRA `(.L_x_1821) ;  /* 0x0000000800bc7947 */ /* 0x000fea0003800000 */
.L_x_1826:
[----:B------:R0:W5:Y:S01]  /*5230*/  LDG.E.64 R2, desc[UR36][R4.64] ;  /* 0x0000002404027981 */ /* 0x000162000c1e1b00 */
[----:B------:R-:W-:Y:S05]  /*5240*/  BRA `(.L_x_1821) ;  /* 0x0000000800b47947 */ /* 0x000fea0003800000 */
.L_x_1816:
        /* <DEDUP_REMOVED lines=13> */
.L_x_1830:
[----:B------:R0:W5:Y:S01]  /*5320*/  LDG.E.64 R2, desc[UR36][R4.64] ;  /* 0x0000002404027981 */ /* 0x000162000c1e1b00 */
[----:B------:R-:W-:Y:S05]  /*5330*/  BRA `(.L_x_1821) ;  /* 0x0000000800787947 */ /* 0x000fea0003800000 */
.L_x_1829:
        /* <DEDUP_REMOVED lines=14> */
[C---:B------:R-:W-:Y:S02]  /*5420*/  ISETP.GT.U32.AND P0, PT, R3.reuse, 0x4, PT ;  /* 0x000000040300780c */ /* 0x040fe40003f04070 */
[----:B------:R-:W-:-:S04]  /*5430*/  IADD3 R3, R3, -0x4, RZ ;  /* 0xfffffffc03037810 */ /* 0x000fc80007ffe0ff */
        /* <DEDUP_REMOVED lines=10> */
[----:B------:R-:W4:Y:S01]  /*54e0*/  F2F.F64.F32 R2, R3 ;  /* 0x0000000300027310 */ /* 0x000f220000201800 */
[----:B------:R-:W-:Y:S05]  /*54f0*/  BRA `(.L_x_1821) ;  /* 0x0000000800087947 */ /* 0x000fea0003800000 */
.L_x_1832:
        /* <DEDUP_REMOVED lines=13> */
[----:B------:R-:W3:Y:S01]  /*55d0*/  F2F.F64.F32 R2, R2 ;  /* 0x0000000200027310 */ /* 0x000ee20000201800 */
[----:B------:R-:W-:Y:S05]  /*55e0*/  BRA `(.L_x_1821) ;  /* 0x0000000400cc7947 */ /* 0x000fea0003800000 */
.L_x_1831:
[----:B------:R-:W2:Y:S02]  /*55f0*/  LDG.E.U16 R0, desc[UR36][R4.64] ;  /* 0x0000002404007981 */ /* 0x000ea4000c1e1500 */
[----:B--2---:R-:W-:-:S04]  /*5600*/  IMAD.U32 R0, R0, 0x10000, RZ ;  /* 0x0001000000007824 */ /* 0x004fc800078e00ff */
[----:B------:R-:W-:-:S04]  /*5610*/  FMUL.FTZ R0, R0, 1 ;  /* 0x3f80000000007820 */ /* 0x000fc80000410000 */
[----:B------:R1:W2:Y:S01]  /*5620*/  F2F.F64.F32 R2, R0 ;  /* 0x0000000000027310 */ /* 0x0002a20000201800 */
[----:B------:R-:W-:Y:S05]  /*5630*/  BRA `(.L_x_1821) ;  /* 0x0000000400b87947 */ /* 0x000fea0003800000 */
.L_x_1828:
        /* <DEDUP_REMOVED lines=11> */
.L_x_1835:
        /* <DEDUP_REMOVED lines=12> */
[----:B------:R-:W-:Y:S02]  /*57b0*/  SHF.L.U32 R4, R3, 0x1f, RZ ;  /* 0x0000001f03047819 */ /* 0x000fe400000006ff */
[----:B------:R-:W-:-:S05]  /*57c0*/  SHF.R.U32.HI R0, RZ, 0x3, R0 ;  /* 0x00000003ff007819 */ /* 0x000fca0000011600 */
[----:B------:R-:W-:Y:S05]  /*57d0*/  @P0 BRA `(.L_x_1839) ;  /* 0x0000000000180947 */ /* 0x000fea0003800000 */
[----:B------:R-:W0:Y:S02]  /*57e0*/  FLO.U32 R3, R2 ;  /* 0x0000000200037300 */ /* 0x000e2400000e0000 */
[----:B0-----:R-:W-:-:S04]  /*57f0*/  IADD3 R3, -R3, 0x1f, RZ ;  /* 0x0000001f03037810 */ /* 0x001fc80007ffe1ff */
[----:B------:R-:W-:Y:S01]  /*5800*/  IADD3 R0, R0, 0x1d, -R3 ;  /* 0x0000001d00007810 */ /* 0x000fe20007ffe803 */
[----:B------:R-:W-:-:S05]  /*5810*/  VIADD R5, R3, 0xffffffe4 ;  /* 0xffffffe403057836 */ /* 0x000fca0000000000 */
[----:B------:R-:W-:-:S04]  /*5820*/  SHF.L.U32 R5, R2, R5, RZ ;  /* 0x0000000502057219 */ /* 0x000fc800000006ff */
[----:B------:R-:W-:-:S07]  /*5830*/  LOP3.LUT R2, R5, 0x7, RZ, 0xc0, !PT ;  /* 0x0000000705027812 */ /* 0x000fce00078ec0ff */
.L_x_1839:
[----:B------:R-:W-:Y:S05]  /*5840*/  BSYNC B1 ;  /* 0x0000000000017941 */ /* 0x000fea0003800000 */
.L_x_1838:
[----:B------:R-:W-:Y:S01]  /*5850*/  LEA R3, R0, 0x3b800000, 0x17 ;  /* 0x3b80000000037811 */ /* 0x000fe200078eb8ff */
[----:B------:R-:W-:-:S05]  /*5860*/  IMAD.SHL.U32 R0, R2, 0x100000, RZ ;  /* 0x0010000002007824 */ /* 0x000fca00078e00ff */
[----:B------:R-:W-:-:S07]  /*5870*/  LOP3.LUT R0, R3, R0, R4, 0xfe, !PT ;  /* 0x0000000003007212 */ /* 0x000fce00078efe04 */
.L_x_1837:
[----:B------:R-:W-:Y:S05]  /*5880*/  BSYNC B0 ;  /* 0x0000000000007941 */ /* 0x000fea0003800000 */
.L_x_1836:
[----:B------:R-:W-:-:S04]  /*5890*/  FMUL.FTZ R0, R0, 1 ;  /* 0x3f80000000007820 */ /* 0x000fc80000410000 */
[----:B------:R0:W1:Y:S01]  /*58a0*/  F2F.F64.F32 R2, R0 ;  /* 0x0000000000027310 */ /* 0x0000620000201800 */
[----:B------:R-:W-:Y:S05]  /*58b0*/  BRA `(.L_x_1821) ;  /* 0x0000000400187947 */ /* 0x000fea0003800000 */
.L_x_1834:
        /* <DEDUP_REMOVED lines=21> */
.L_x_1843:
[----:B------:R-:W-:Y:S05]  /*5a10*/  BSYNC B1 ;  /* 0x0000000000017941 */ /* 0x000fea0003800000 */
.L_x_1842:
[----:B------:R-:W-:Y:S01]  /*5a20*/  LEA R3, R0, 0x37800000, 0x17 ;  /* 0x3780000000037811 */ /* 0x000fe200078eb8ff */
[----:B------:R-:W-:-:S05]  /*5a30*/  IMAD.SHL.U32 R0, R2, 0x200000, RZ ;  /* 0x0020000002007824 */ /* 0x000fca00078e00ff */
[----:B------:R-:W-:-:S07]  /*5a40*/  LOP3.LUT R0, R3, R0, R4, 0xfe, !PT ;  /* 0x0000000003007212 */ /* 0x000fce00078efe04 */
.L_x_1841:
[----:B------:R-:W-:Y:S05]  /*5a50*/  BSYNC B0 ;  /* 0x0000000000007941 */ /* 0x000fea0003800000 */
.L_x_1840:
[----:B------:R-:W-:-:S04]  /*5a60*/  FMUL.FTZ R0, R0, 1 ;  /* 0x3f80000000007820 */ /* 0x000fc80000410000 */
[----:B------:R0:W1:Y:S01]  /*5a70*/  F2F.F64.F32 R2, R0 ;  /* 0x0000000000027310 */ /* 0x0000620000201800 */
[----:B------:R-:W-:Y:S05]  /*5a80*/  BRA `(.L_x_1821) ;  /* 0x0000000000a47947 */ /* 0x000fea0003800000 */
.L_x_1833:
        /* <DEDUP_REMOVED lines=14> */
.L_x_1847:
[----:B------:R-:W-:Y:S05]  /*5b70*/  BSYNC B0 ;  /* 0x0000000000007941 */ /* 0x000fea0003800000 */
.L_x_1846:
[----:B------:R-:W-:-:S04]  /*5b80*/  FMUL.FTZ R0, R0, 1 ;  /* 0x3f80000000007820 */ /* 0x000fc80000410000 */
[----:B------:R0:W1:Y:S01]  /*5b90*/  F2F.F64.F32 R2, R0 ;  /* 0x0000000000027310 */ /* 0x0000620000201800 */
[----:B------:R-:W-:Y:S05]  /*5ba0*/  BRA `(.L_x_1821) ;  /* 0x00000000005c7947 */ /* 0x000fea0003800000 */
.L_x_1820:
[----:B------:R-:W-:Y:S01]  /*5bb0*/  MOV R2, 0x0 ;  /* 0x0000000000027802 */ /* 0x000fe20000000f00 */
[----:B------:R-:W-:Y:S01]  /*5bc0*/  ULDC.64 UR4, c[0x4][0x158] ;  /* 0x0100560000047ab9 */ /* 0x000fe20000000a00 */
[----:B------:R-:W-:Y:S01]  /*5bd0*/  ULDC.64 UR6, c[0x4][0x38] ;  /* 0x01000e0000067ab9 */ /* 0x000fe20000000a00 */
[----:B------:R-:W-:Y:S01]  /*5be0*/  MOV R4, UR4 ;  /* 0x0000000400047c02 */ /* 0x000fe20008000f00 */
[----:B------:R-:W-:Y:S01]  /*5bf0*/  IMAD.U32 R5, RZ, RZ, UR5 ;  /* 0x00000005ff057e24 */ /* 0x000fe2000f8e00ff */
        /* <DEDUP_REMOVED lines=11> */
.L_x_1848:
[----:B------:R-:W-:Y:S01]  /*5cb0*/  CS2R R2, SRZ ;  /* 0x0000000000027805 */ /* 0x000fe2000001ff00 */
[----:B------:R-:W-:Y:S06]  /*5cc0*/  BRA `(.L_x_1821) ;  /* 0x0000000000147947 */ /* 0x000fec0003800000 */
.L_x_1845:
[----:B------:R-:W2:Y:S02]  /*5cd0*/  LDG.E.64 R2, desc[UR36][R4.64] ;  /* 0x0000002404027981 */ /* 0x000ea4000c1e1b00 */
[----:B--2---:R-:W0:Y:S01]  /*5ce0*/  I2F.F64.U64 R2, R2 ;  /* 0x0000000200027312 */ /* 0x004e220000301800 */
[----:B------:R-:W-:Y:S05]  /*5cf0*/  BRA `(.L_x_1821) ;  /* 0x0000000000087947 */ /* 0x000fea0003800000 */
.L_x_1844:
[----:B------:R-:W2:Y:S02]  /*5d00*/  LDG.E R2, desc[UR36][R4.64] ;  /* 0x0000002404027981 */ /* 0x000ea4000c1e1900 */
[----:B--2---:R-:W0:Y:S02]  /*5d10*/  I2F.F64.U32 R2, R2 ;  /* 0x0000000200027312 */ /* 0x004e240000201800 */
.L_x_1821:
[----:B012345:R-:W-:Y:S01]  /*5d20*/  LOP3.LUT R5, R3, 0x7fffffff, RZ, 0xc0, !PT ;  /* 0x7fffffff03057812 */ /* 0x03ffe200078ec0ff */
        /* <DEDUP_REMOVED lines=9> */
[----:B------:R-:W-:Y:S01]  /*5dc0*/  IMAD.MOV.U32 R10, RZ, RZ, -0x7649667 ;  /* 0xf89b6999ff0a7424 */ /* 0x000fe200078e00ff */
[----:B------:R-:W-:Y:S02]  /*5dd0*/  MOV R11, 0x3e928a27 ;  /* 0x3e928a27000b7802 */ /* 0x000fe40000000f00 */
[----:B------:R-:W0:Y:S02]  /*5de0*/  F2F.F32.F64 R0, R8 ;  /* 0x0000000800007310 */ /* 0x000e240000301000 */
        /* <DEDUP_REMOVED lines=57> */
.L_x_1850:
        /* <DEDUP_REMOVED lines=35> */
.L_x_1851:
[----:B------:R-:W-:Y:S05]  /*63b0*/  BSYNC B0 ;  /* 0x0000000000007941 */ /* 0x000fea0003800000 */
.L_x_1849:
[----:B------:R-:W0:Y:S02]  /*63c0*/  LDC.U8 R2, c[0x0][0x421] ;  /* 0x00010840ff027b82 */ /* 0x000e240000000000 */
        /* <DEDUP_REMOVED lines=14> */
.L_x_1855:
[----:B------:R-:W0:Y:S02]  /*64b0*/  F2I.S64.F64.TRUNC R4, R4 ;  /* 0x0000000400047311 */ /* 0x000e24000030d900 */
[----:B0-----:R-:W-:-:S05]  /*64c0*/  IMAD.MOV.U32 R3, RZ, RZ, R4 ;  /* 0x000000ffff037224 */ /* 0x001fca00078e0004 */
[----:B------:R0:W-:Y:S01]  /*64d0*/  STG.E.U8 desc[UR36][R16.64], R3 ;  /* 0x0000000310007986 */ /* 0x0001e2000c101124 */
[----:B------:R-:W-:Y:S05]  /*64e0*/  BRA `(.L_x_1857) ;  /* 0x0000000c00f87947 */ /* 0x000fea0003800000 */
.L_x_1854:
        /* <DEDUP_REMOVED lines=9> */
.L_x_1859:
[----:B------:R-:W0:Y:S02]  /*6580*/  F2I.F64.TRUNC R5, R4 ;  /* 0x0000000400057311 */ /* 0x000e24000030d100 */
[----:B0-----:R0:W-:Y:S01]  /*6590*/  STG.E desc[UR36][R16.64], R5 ;  /* 0x0000000510007986 */ /* 0x0011e2000c101924 */
[----:B------:R-:W-:Y:S05]  /*65a0*/  BRA `(.L_x_1857) ;  /* 0x0000000c00c87947 */ /* 0x000fea0003800000 */
.L_x_1858:
[----:B------:R-:W0:Y:S02]  /*65b0*/  F2I.F64.TRUNC R5, R4 ;  /* 0x0000000400057311 */ /* 0x000e24000030d100 */
[----:B0-----:R0:W-:Y:S01]  /*65c0*/  STG.E.U16 desc[UR36][R16.64], R5 ;  /* 0x0000000510007986 */ /* 0x0011e2000c101524 */
[----:B------:R-:W-:Y:S05]  /*65d0*/  BRA `(.L_x_1857) ;  /* 0x0000000c00bc7947 */ /* 0x000fea0003800000 */
.L_x_1853:
        /* <DEDUP_REMOVED lines=13> */
.L_x_1861:
        /* <DEDUP_REMOVED lines=8> */
.L_x_1860:
        /* <DEDUP_REMOVED lines=14> */
.L_x_1863:
        /* <DEDUP_REMOVED lines=9> */
.L_x_1862:
[----:B------:R0:W-:Y:S01]  /*68a0*/  STG.E.64 desc[UR36][R16.64], R4 ;  /* 0x0000000410007986 */ /* 0x0001e2000c101b24 */
[----:B------:R-:W-:Y:S05]  /*68b0*/  BRA `(.L_x_1857) ;  /* 0x0000000c00047947 */ /* 0x000fea0003800000 */
.L_x_1852:
        /* <DEDUP_REMOVED lines=12> */
.L_x_1866:
[----:B------:R-:W-:-:S05]  /*6980*/  CS2R R6, SRZ ;  /* 0x0000000000067805 */ /* 0x000fca000001ff00 */
[----:B------:R0:W-:Y:S01]  /*6990*/  STG.E.128 desc[UR36][R16.64], R4 ;  /* 0x0000000410007986 */ /* 0x0001e2000c101d24 */
[----:B------:R-:W-:Y:S05]  /*69a0*/  BRA `(.L_x_1857) ;  /* 0x0000000800c87947 */ /* 0x000fea0003800000 */
.L_x_1865:
        /* <DEDUP_REMOVED lines=25> */
.L_x_1870:
[----:B------:R-:W-:Y:S05]  /*6b40*/  BSYNC B0 ;  /* 0x0000000000007941 */ /* 0x000fea0003800000 */
.L_x_1869:
[----:B------:R-:W-:-:S05]  /*6b50*/  LOP3.LUT R3, R0, R3, RZ, 0xfc, !PT ;  /* 0x0000000300037212 */ /* 0x000fca00078efcff */
[----:B------:R0:W-:Y:S01]  /*6b60*/  STG.E.U8 desc[UR36][R16.64], R3 ;  /* 0x0000000310007986 */ /* 0x0001e2000c101124 */
[----:B------:R-:W-:Y:S05]  /*6b70*/  BRA `(.L_x_1857) ;  /* 0x0000000800547947 */ /* 0x000fea0003800000 */
.L_x_1868:
        /* <DEDUP_REMOVED lines=17> */
.L_x_1872:
[----:B------:R-:W-:Y:S02]  /*6c90*/  ISETP.GT.U32.AND P0, PT, R2, 0x7f800000, PT ;  /* 0x7f8000000200780c */ /* 0x000fe40003f04070 */
[----:B------:R-:W-:-:S04]  /*6ca0*/  MOV R0, 0x7f ;  /* 0x0000007f00007802 */ /* 0x000fc80000000f00 */
[----:B------:R-:W-:-:S07]  /*6cb0*/  SEL R0, R0, 0x7c, P0 ;  /* 0x0000007c00007807 */ /* 0x000fce0000000000 */
.L_x_1873:
[----:B------:R-:W-:Y:S05]  /*6cc0*/  BSYNC B0 ;  /* 0x0000000000007941 */ /* 0x000fea0003800000 */
.L_x_1871:
[----:B------:R-:W-:-:S04]  /*6cd0*/  LOP3.LUT R2, R3, 0x80000000, RZ, 0xc0, !PT ;  /* 0x8000000003027812 */ /* 0x000fc800078ec0ff */
[----:B------:R-:W-:-:S04]  /*6ce0*/  SHF.R.U32.HI R3, RZ, 0x18, R2 ;  /* 0x00000018ff037819 */ /* 0x000fc80000011602 */
[----:B------:R-:W-:-:S05]  /*6cf0*/  LOP3.LUT R3, R0, R3, RZ, 0xfc, !PT ;  /* 0x0000000300037212 */ /* 0x000fca00078efcff */
[----:B------:R0:W-:Y:S01]  /*6d00*/  STG.E.U8 desc[UR36][R16.64], R3 ;  /* 0x0000000310007986 */ /* 0x0001e2000c101124 */
[----:B------:R-:W-:Y:S05]  /*6d10*/  BRA `(.L_x_1857) ;  /* 0x0000000400ec7947 */ /* 0x000fea0003800000 */
.L_x_1867:
        /* <DEDUP_REMOVED lines=8> */
.L_x_1864:
        /* <DEDUP_REMOVED lines=11> */
.L_x_1876:
        /* <DEDUP_REMOVED lines=21> */
.L_x_1879:
[----:B------:R-:W-:-:S04]  /*6fa0*/  LOP3.LUT R2, R3, 0x80000000, RZ, 0xc0, !PT ;  /* 0x8000000003027812 */ /* 0x000fc800078ec0ff */
[----:B------:R-:W-:-:S04]  /*6fb0*/  SHF.R.U32.HI R3, RZ, 0x18, R2 ;  /* 0x00000018ff037819 */ /* 0x000fc80000011602 */
[----:B------:R-:W-:-:S04]  /*6fc0*/  LOP3.LUT R0, R0, R3, RZ, 0xfc, !PT ;  /* 0x0000000300007212 */ /* 0x000fc800078efcff */
[----:B------:R-:W-:-:S07]  /*6fd0*/  PRMT R8, R0, 0x7610, R8 ;  /* 0x0000761000087816 */ /* 0x000fce0000000008 */
.L_x_1878:
[----:B------:R-:W-:Y:S05]  /*6fe0*/  BSYNC B0 ;  /* 0x0000000000007941 */ /* 0x000fea0003800000 */
.L_x_1877:
[----:B------:R3:W-:Y:S01]  /*6ff0*/  STG.E.U8 desc[UR36][R16.64], R8 ;  /* 0x0000000810007986 */ /* 0x0007e2000c101124 */
[----:B------:R-:W-:Y:S05]  /*7000*/  BRA `(.L_x_1857) ;  /* 0x0000000400307947 */ /* 0x000fea0003800000 */
.L_x_1875:
        /* <DEDUP_REMOVED lines=21> */
.L_x_1882:
[----:B------:R-:W-:-:S04]  /*7160*/  LOP3.LUT R2, R3, 0x80000000, RZ, 0xc0, !PT ;  /* 0x8000000003027812 */ /* 0x000fc800078ec0ff */
[----:B------:R-:W-:-:S04]  /*7170*/  SHF.R.U32.HI R3, RZ, 0x18, R2 ;  /* 0x00000018ff037819 */ /* 0x000fc80000011602 */
[----:B------:R-:W-:-:S04]  /*7180*/  LOP3.LUT R0, R0, R3, RZ, 0xfc, !PT ;  /* 0x0000000300007212 */ /* 0x000fc800078efcff */
[----:B------:R-:W-:-:S07]  /*7190*/  PRMT R8, R0, 0x7610, R8 ;  /* 0x0000761000087816 */ /* 0x000fce0000000008 */
.L_x_1881:
[----:B------:R-:W-:Y:S05]  /*71a0*/  BSYNC B0 ;  /* 0x0000000000007941 */ /* 0x000fea0003800000 */
.L_x_1880:
[----:B------:R0:W-:Y:S01]  /*71b0*/  STG.E.U8 desc[UR36][R16.64], R8 ;  /* 0x0000000810007986 */ /* 0x0001e2000c101124 */
[----:B------:R-:W-:Y:S05]  /*71c0*/  BRA `(.L_x_1857) ;  /* 0x0000000000c07947 */ /* 0x000fea0003800000 */
.L_x_1874:
        /* <DEDUP_REMOVED lines=26> */
.L_x_1856:
[----:B------:R-:W-:Y:S01]  /*7370*/  MOV R0, 0x0 ;  /* 0x0000000000007802 */ /* 0x000fe20000000f00 */
[----:B------:R-:W-:Y:S01]  /*7380*/  ULDC.64 UR4, c[0x4][0x158] ;  /* 0x0100560000047ab9 */ /* 0x000fe20000000a00 */
[----:B------:R-:W-:Y:S01]  /*7390*/  ULDC.64 UR6, c[0x4][0x40] ;  /* 0x0100100000067ab9 */ /* 0x000fe20000000a00 */
[----:B------:R-:W-:Y:S01]  /*73a0*/  IMAD.U32 R4, RZ, RZ, UR4 ;  /* 0x00000004ff047e24 */ /* 0x000fe2000f8e00ff */
[----:B------:R0:W1:Y:S01]  /*73b0*/  LDC.64 R2, c[0x4][R0] ;  /* 0x0100000000027b82 */ /* 0x0000620000000a00 */
[----:B------:R-:W-:Y:S01]  /*73c0*/  IMAD.U32 R5, RZ, RZ, UR5 ;  /* 0x00000005ff057e24 */ /* 0x000fe2000f8e00ff */
[----:B------:R-:W-:Y:S01]  /*73d0*/  ULDC.64 UR4, c[0x4][0x160] ;  /* 0x0100580000047ab9 */ /* 0x000fe20000000a00 */
[----:B------:R-:W-:Y:S01]  /*73e0*/  MOV R10, UR6 ;  /* 0x00000006000a7c02 */ /* 0x000fe20008000f00 */
        /* <DEDUP_REMOVED lines=8> */
.L_x_1885:
[----:B------:R-:W-:Y:S05]  /*7470*/  BRA `(.L_x_1857) ;  /* 0x0000000000147947 */ /* 0x000fea0003800000 */
.L_x_1884:
[----:B------:R-:W0:Y:S02]  /*7480*/  F2I.U64.F64.TRUNC R4, R4 ;  /* 0x0000000400047311 */ /* 0x000e24000030d800 */
[----:B0-----:R2:W-:Y:S01]  /*7490*/  STG.E.64 desc[UR36][R16.64], R4 ;  /* 0x0000000410007986 */ /* 0x0015e2000c101b24 */
[----:B------:R-:W-:Y:S05]  /*74a0*/  BRA `(.L_x_1857) ;  /* 0x0000000000087947 */ /* 0x000fea0003800000 */
.L_x_1883:
[----:B------:R-:W0:Y:S02]  /*74b0*/  F2I.U32.F64.TRUNC R5, R4 ;  /* 0x0000000400057311 */ /* 0x000e24000030d000 */
[----:B0-----:R0:W-:Y:S02]  /*74c0*/  STG.E desc[UR36][R16.64], R5 ;  /* 0x0000000510007986 */ /* 0x0011e4000c101924 */
.L_x_1857:
[----:B------:R-:W-:-:S07]  /*74d0*/  VIADD R19, R19, 0x80 ;  /* 0x0000008013137836 */ /* 0x000fce0000000000 */
.L_x_1814:
[----:B------:R-:W-:Y:S05]  /*74e0*/  BSYNC B6 ;  /* 0x0000000000067941 */ /* 0x000fea0003800000 */
.L_x_1813:
        /* <DEDUP_REMOVED lines=307> */
.L_x_1888:
        /* <DEDUP_REMOVED lines=21> */
.L_x_1892:
[----:B------:R-:W2:Y:S02]  /*8970*/  LDG.E.U8 R2, desc[UR36][R4.64] ;  /* 0x0000002404027981 */ /* 0x000ea4000c1e1100 */
[----:B--2---:R-:W0:Y:S01]  /*8980*/  I2F.F64.U16 R2, R2 ;  /* 0x0000000200027312 */ /* 0x004e220000101800 */
[----:B------:R-:W-:Y:S05]  /*8990*/  BRA `(.L_x_1894) ;  /* 0x0000000c00707947 */ /* 0x000fea0003800000 */
.L_x_1891:
        /* <DEDUP_REMOVED lines=9> */
.L_x_1896:
[----:B------:R-:W2:Y:S02]  /*8a30*/  LDG.E R2, desc[UR36][R4.64] ;  /* 0x0000002404027981 */ /* 0x000ea4000c1e1900 */
[----:B--2---:R-:W0:Y:S01]  /*8a40*/  I2F.F64 R2, R2 ;  /* 0x0000000200027312 */ /* 0x004e220000201c00 */
[----:B------:R-:W-:Y:S05]  /*8a50*/  BRA `(.L_x_1894) ;  /* 0x0000000c00407947 */ /* 0x000fea0003800000 */
.L_x_1895:
[----:B------:R-:W2:Y:S02]  /*8a60*/  LDG.E.U16 R2, desc[UR36][R4.64] ;  /* 0x0000002404027981 */ /* 0x000ea4000c1e1500 */
[----:B--2---:R-:W0:Y:S01]  /*8a70*/  I2F.F64.S16 R2, R2 ;  /* 0x0000000200027312 */ /* 0x004e220000101c00 */
[----:B------:R-:W-:Y:S05]  /*8a80*/  BRA `(.L_x_1894) ;  /* 0x0000000c00347947 */ /* 0x000fea0003800000 */
.L_x_1890:
        /* <DEDUP_REMOVED lines=10> */
.L_x_1898:
[----:B------:R-:W2:Y:S02]  /*8b30*/  LDG.E.U16 R0, desc[UR36][R4.64] ;  /* 0x0000002404007981 */ /* 0x000ea4000c1e1500 */
[----:B--2---:R-:W-:-:S05]  /*8b40*/  HADD2.F32 R0, -RZ, R0.H0_H0 ;  /* 0x20000000ff007230 */ /* 0x004fca0000004100 */
[----:B------:R-:W-:-:S04]  /*8b50*/  FMUL.FTZ R0, R0, 1 ;  /* 0x3f80000000007820 */ /* 0x000fc80000410000 */
[----:B------:R0:W1:Y:S01]  /*8b60*/  F2F.F64.F32 R2, R0 ;  /* 0x0000000000027310 */ /* 0x0000620000201800 */
[----:B------:R-:W-:Y:S05]  /*8b70*/  BRA `(.L_x_1894) ;  /* 0x0000000800f87947 */ /* 0x000fea0003800000 */
.L_x_1897:
        /* <DEDUP_REMOVED lines=10> */
.L_x_1900:
[----:B------:R-:W2:Y:S02]  /*8c20*/  LDG.E.U16 R4, desc[UR36][R4.64] ;  /* 0x0000002404047981 */ /* 0x000ea4000c1e1500 */
[----:B--2---:R-:W-:-:S05]  /*8c30*/  HADD2.F32 R0, -RZ, R4.H0_H0 ;  /* 0x20000004ff007230 */ /* 0x004fca0000004100 */
[----:B------:R-:W-:-:S04]  /*8c40*/  FMUL.FTZ R0, R0, 1 ;  /* 0x3f80000000007820 */ /* 0x000fc80000410000 */
[----:B------:R0:W1:Y:S01]  /*8c50*/  F2F.F64.F32 R2, R0 ;  /* 0x0000000000027310 */ /* 0x0000620000201800 */
[----:B------:R-:W-:Y:S05]  /*8c60*/  BRA `(.L_x_1894) ;  /* 0x0000000800bc7947 */ /* 0x000fea0003800000 */
.L_x_1899:
[----:B------:R0:W5:Y:S01]  /*8c70*/  LDG.E.64 R2, desc[UR36][R4.64] ;  /* 0x0000002404027981 */ /* 0x000162000c1e1b00 */
[----:B------:R-:W-:Y:S05]  /*8c80*/  BRA `(.L_x_1894) ;  /* 0x0000000800b47947 */ /* 0x000fea0003800000 */
.L_x_1889:
        /* <DEDUP_REMOVED lines=13> */
.L_x_1903:
[----:B------:R0:W5:Y:S01]  /*8d60*/  LDG.E.64 R2, desc[UR36][R4.64] ;  /* 0x0000002404027981 */ /* 0x000162000c1e1b00 */
[----:B------:R-:W-:Y:S05]  /*8d70*/  BRA `(.L_x_1894) ;  /* 0x0000000800787947 */ /* 0x000fea0003800000 */
.L_x_1902:
        /* <DEDUP_REMOVED lines=28> */
.L_x_1905:
[----:B------:R-:W2:Y:S02]  /*8f40*/  LDG.E.U8 R3, desc[UR36][R4.64] ;  /* 0x0000002404037981 */ /* 0x000ea4000c1e1100 */
[----:B--2---:R-:W-:-:S04]  /*8f50*/  SHF.L.U32 R0, R3, 0x19, RZ ;  /* 0x0000001903007819 */ /* 0x004fc800000006ff */
        /* <DEDUP_REMOVED lines=13> */
.L_x_1904:
[----:B------:R-:W2:Y:S02]  /*9030*/  LDG.E.U16 R0, desc[UR36][R4.64] ;  /* 0x0000002404007981 */ /* 0x000ea4000c1e1500 */
[----:B--2---:R-:W-:-:S04]  /*9040*/  IMAD.U32 R0, R0, 0x10000, RZ ;  /* 0x0001000000007824 */ /* 0x004fc800078e00ff */
[----:B------:R-:W-:-:S04]  /*9050*/  FMUL.FTZ R0, R0, 1 ;  /* 0x3f80000000007820 */ /* 0x000fc80000410000 */
[----:B------:R0:W1:Y:S01]  /*9060*/  F2F.F64.F32 R2, R0 ;  /* 0x0000000000027310 */ /* 0x0000620000201800 */
[----:B------:R-:W-:Y:S05]  /*9070*/  BRA `(.L_x_1894) ;  /* 0x0000000400b87947 */ /* 0x000fea0003800000 */
.L_x_1901:
        /* <DEDUP_REMOVED lines=11> */
.L_x_1908:
        /* <DEDUP_REMOVED lines=21> */
.L_x_1912:
[----:B------:R-:W-:Y:S05]  /*9280*/  BSYNC B1 ;  /* 0x0000000000017941 */ /* 0x000fea0003800000 */
.L_x_1911:
[----:B------:R-:W-:Y:S01]  /*9290*/  LEA R3, R0, 0x3b800000, 0x17 ;  /* 0x3b80000000037811 */ /* 0x000fe200078eb8ff */
[----:B------:R-:W-:-:S05]  /*92a0*/  IMAD.SHL.U32 R0, R2, 0x100000, RZ ;  /* 0x0010000002007824 */ /* 0x000fca00078e00ff */
[----:B------:R-:W-:-:S07]  /*92b0*/  LOP3.LUT R0, R3, R0, R4, 0xfe, !PT ;  /* 0x0000000003007212 */ /* 0x000fce00078efe04 */
.L_x_1910:
[----:B------:R-:W-:Y:S05]  /*92c0*/  BSYNC B0 ;  /* 0x0000000000007941 */ /* 0x000fea0003800000 */
.L_x_1909:
[----:B------:R-:W-:-:S04]  /*92d0*/  FMUL.FTZ R0, R0, 1 ;  /* 0x3f80000000007820 */ /* 0x000fc80000410000 */
[----:B------:R1:W2:Y:S01]  /*92e0*/  F2F.F64.F32 R2, R0 ;  /* 0x0000000000027310 */ /* 0x0002a20000201800 */
[----:B------:R-:W-:Y:S05]  /*92f0*/  BRA `(.L_x_1894) ;  /* 0x0000000400187947 */ /* 0x000fea0003800000 */
.L_x_1907:
[----:B------:R-:W2:Y:S01]  /*9300*/  LDG.E.U8 R2, desc[UR36][R4.64] ;  /* 0x0000002404027981 */ /* 0x000ea2000c1e1100 */
[----:B------:R-:W-:Y:S01]  /*9310*/  BSSY B0, `(.L_x_1913) ;  /* 0x0000018000007945 */ /* 0x000fe20003800000 */
[----:B------:R-:W-:Y:S01]  /*9320*/  IMAD.MOV.U32 R0, RZ, RZ, RZ ;  /* 0x000000ffff007224 */ /* 0x000fe200078e00ff */
[----:B--2---:R-:W-:-:S13]  /*9330*/  ISETP.NE.AND P0, PT, R2, RZ, PT ;  /* 0x000000ff0200720c */ /* 0x004fda0003f05270 */
[----:B------:R-:W-:Y:S05]  /*9340*/  @!P0 BRA `(.L_x_1914) ;  /* 0x0000000000508947 */ /* 0x000fea0003800000 */
[----:B------:R-:W-:-:S13]  /*9350*/  ISETP.NE.AND P0, PT, R2, 0x80, PT ;  /* 0x000000800200780c */ /* 0x000fda0003f05270 */
[----:B------:R-:W-:Y:S01]  /*9360*/  @!P0 MOV R0, 0x7f800001 ;  /* 0x7f80000100008802 */ /* 0x000fe20000000f00 */
        /* <DEDUP_REMOVED lines=14> */
.L_x_1916:
[----:B------:R-:W-:Y:S05]  /*9450*/  BSYNC B1 ;  /* 0x0000000000017941 */ /* 0x000fea0003800000 */
.L_x_1915:
[----:B------:R-:W-:Y:S01]  /*9460*/  LEA R3, R0, 0x37800000, 0x17 ;  /* 0x3780000000037811 */ /* 0x000fe200078eb8ff */
[----:B------:R-:W-:-:S05]  /*9470*/  IMAD.SHL.U32 R0, R2, 0x200000, RZ ;  /* 0x0020000002007824 */ /* 0x000fca00078e00ff */
[----:B------:R-:W-:-:S07]  /*9480*/  LOP3.LUT R0, R3, R0, R4, 0xfe, !PT ;  /* 0x0000000003007212 */ /* 0x000fce00078efe04 */
.L_x_1914:
[----:B------:R-:W-:Y:S05]  /*9490*/  BSYNC B0 ;  /* 0x0000000000007941 */ /* 0x000fea0003800000 */
.L_x_1913:
[----:B------:R-:W-:-:S04]  /*94a0*/  FMUL.FTZ R0, R0, 1 ;  /* 0x3f80000000007820 */ /* 0x000fc80000410000 */
[----:B------:R3:W4:Y:S01]  /*94b0*/  F2F.F64.F32 R2, R0 ;  /* 0x0000000000027310 */ /* 0x0007220000201800 */
[----:B------:R-:W-:Y:S05]  /*94c0*/  BRA `(.L_x_1894) ;  /* 0x0000000000a47947 */ /* 0x000fea0003800000 */
.L_x_1906:
        /* <DEDUP_REMOVED lines=14> */
.L_x_1920:
[----:B------:R-:W-:Y:S05]  /*95b0*/  BSYNC B0 ;  /* 0x0000000000007941 */ /* 0x000fea0003800000 */
.L_x_1919:
[----:B------:R-:W-:-:S04]  /*95c0*/  FMUL.FTZ R0, R0, 1 ;  /* 0x3f80000000007820 */ /* 0x000fc80000410000 */
[----:B------:R0:W1:Y:S01]  /*95d0*/  F2F.F64.F32 R2, R0 ;  /* 0x0000000000027310 */ /* 0x0000620000201800 */
[----:B------:R-:W-:Y:S05]  /*95e0*/  BRA `(.L_x_1894) ;  /* 0x00000000005c7947 */ /* 0x000fea0003800000 */
.L_x_1893:
[----:B------:R-:W-:Y:S01]  /*95f0*/  MOV R2, 0x0 ;  /* 0x0000000000027802 */ /* 0x000fe20000000f00 */
[----:B------:R-:W-:Y:S01]  /*9600*/  ULDC.64 UR4, c[0x4][0x158] ;  /* 0x0100560000047ab9 */ /* 0x000fe20000000a00 */
[----:B------:R-:W-:Y:S01]  /*9610*/  ULDC.64 UR6, c[0x4][0x38] ;  /* 0x01000e0000067ab9 */ /* 0x000fe20000000a00 */
[----:B------:R-:W-:Y:S01]  /*9620*/  IMAD.U32 R4, RZ, RZ, UR4 ;  /* 0x00000004ff047e24 */ /* 0x000fe2000f8e00ff */
[----:B------:R-:W-:Y:S01]  /*9630*/  MOV R10, UR6 ;  /* 0x00000006000a7c02 */ /* 0x000fe20008000f00 */
[----:B------:R-:W-:Y:S01]  /*9640*/  IMAD.U32 R5, RZ, RZ, UR5 ;  /* 0x00000005ff057e24 */ /* 0x000fe2000f8e00ff */
[----:B------:R-:W0:Y:S01]  /*9650*/  LDC.64 R2, c[0x4][R2] ;  /* 0x0100000002027b82 */ /* 0x000e220000000a00 */
[----:B------:R-:W-:Y:S01]  /*9660*/  ULDC.64 UR4, c[0x4][0x160] ;  /* 0x0100580000047ab9 */ /* 0x000fe20000000a00 */
        /* <DEDUP_REMOVED lines=8> */
.L_x_1921:
[----:B------:R-:W-:Y:S01]  /*96f0*/  CS2R R2, SRZ ;  /* 0x0000000000027805 */ /* 0x000fe2000001ff00 */
[----:B------:R-:W-:Y:S06]  /*9700*/  BRA `(.L_x_1894) ;  /* 0x0000000000147947 */ /* 0x000fec0003800000 */
.L_x_1918:
[----:B------:R-:W2:Y:S02]  /*9710*/  LDG.E.64 R2, desc[UR36][R4.64] ;  /* 0x0000002404027981 */ /* 0x000ea4000c1e1b00 */
[----:B--2---:R-:W0:Y:S01]  /*9720*/  I2F.F64.U64 R2, R2 ;  /* 0x0000000200027312 */ /* 0x004e220000301800 */
[----:B------:R-:W-:Y:S05]  /*9730*/  BRA `(.L_x_1894) ;  /* 0x0000000000087947 */ /* 0x000fea0003800000 */
.L_x_1917:
[----:B------:R-:W2:Y:S02]  /*9740*/  LDG.E R2, desc[UR36][R4.64] ;  /* 0x0000002404027981 */ /* 0x000ea4000c1e1900 */
[----:B--2---:R-:W0:Y:S02]  /*9750*/  I2F.F64.U32 R2, R2 ;  /* 0x0000000200027312 */ /* 0x004e240000201800 */
.L_x_1894:
        /* <DEDUP_REMOVED lines=70> */
.L_x_1923:
[----:B------:R-:W-:Y:S01]  /*9bc0*/  DMUL R4, R2, R2 ;  /* 0x0000000202047228 */ /* 0x000fe20000000000 */
[----:B------:R-:W-:Y:S01]  /*9bd0*/  MOV R6, 0x420afc3d ;  /* 0x420afc3d00067802 */ /* 0x000fe20000000f00 */
[----:B------:R-:W-:Y:S01]  /*9be0*/  IMAD.MOV.U32 R7, RZ, RZ, 0x3f14359f ;  /* 0x3f14359fff077424 */ /* 0x000fe200078e00ff */
[----:B------:R-:W-:Y:S01]  /*9bf0*/  UMOV UR4, 0xe2f5e964 ;  /* 0xe2f5e96400047882 */ /* 0x000fe20000000000 */
[----:B------:R-:W-:-:S04]  /*9c00*/  UMOV UR5, 0x3ef0bc46 ;  /* 0x3ef0bc4600057882 */ /* 0x000fc80000000000 */
        /* <DEDUP_REMOVED lines=30> */
.L_x_1924:
[----:B------:R-:W-:Y:S05]  /*9df0*/  BSYNC B0 ;  /* 0x0000000000007941 */ /* 0x000fea0003800000 */
.L_x_1922:
        /* <DEDUP_REMOVED lines=15> */
.L_x_1928:
[----:B------:R-:W0:Y:S02]  /*9ef0*/  F2I.S64.F64.TRUNC R4, R4 ;  /* 0x0000000400047311 */ /* 0x000e24000030d900 */
[----:B0-----:R-:W-:-:S05]  /*9f00*/  IMAD.MOV.U32 R3, RZ, RZ, R4 ;  /* 0x000000ffff037224 */ /* 0x001fca00078e0004 */
[----:B------:R0:W-:Y:S01]  /*9f10*/  STG.E.U8 desc[UR36][R16.64], R3 ;  /* 0x0000000310007986 */ /* 0x0001e2000c101124 */
[----:B------:R-:W-:Y:S05]  /*9f20*/  BRA `(.L_x_1930) ;  /* 0x0000000c00f87947 */ /* 0x000fea0003800000 */
.L_x_1927:
        /* <DEDUP_REMOVED lines=9> */
.L_x_1932:
[----:B------:R-:W0:Y:S02]  /*9fc0*/  F2I.F64.TRUNC R5, R4 ;  /* 0x0000000400057311 */ /* 0x000e24000030d100 */
[----:B0-----:R0:W-:Y:S01]  /*9fd0*/  STG.E desc[UR36][R16.64], R5 ;  /* 0x0000000510007986 */ /* 0x0011e2000c101924 */
[----:B------:R-:W-:Y:S05]  /*9fe0*/  BRA `(.L_x_1930) ;  /* 0x0000000c00c87947 */ /* 0x000fea0003800000 */
.L_x_1931:
[----:B------:R-:W0:Y:S02]  /*9ff0*/  F2I.F64.TRUNC R5, R4 ;  /* 0x0000000400057311 */ /* 0x000e24000030d100 */
[----:B0-----:R0:W-:Y:S01]  /*a000*/  STG.E.U16 desc[UR36][R16.64], R5 ;  /* 0x0000000510007986 */ /* 0x0011e2000c101524 */
[----:B------:R-:W-:Y:S05]  /*a010*/  BRA `(.L_x_1930) ;  /* 0x0000000c00bc7947 */ /* 0x000fea0003800000 */
.L_x_1926:
        /* <DEDUP_REMOVED lines=13> */
.L_x_1934:
        /* <DEDUP_REMOVED lines=8> */
.L_x_1933:
        /* <DEDUP_REMOVED lines=14> */
.L_x_1936:
        /* <DEDUP_REMOVED lines=9> */
.L_x_1935:
[----:B------:R0:W-:Y:S01]  /*a2e0*/  STG.E.64 desc[UR36][R16.64], R4 ;  /* 0x0000000410007986 */ /* 0x0001e2000c101b24 */
[----:B------:R-:W-:Y:S05]  /*a2f0*/  BRA `(.L_x_1930) ;  /* 0x0000000c00047947 */ /* 0x000fea0003800000 */
.L_x_1925:
        /* <DEDUP_REMOVED lines=12> */
.L_x_1939:
[----:B------:R-:W-:-:S05]  /*a3c0*/  CS2R R6, SRZ ;  /* 0x0000000000067805 */ /* 0x000fca000001ff00 */
[----:B------:R0:W-:Y:S01]  /*a3d0*/  STG.E.128 desc[UR36][R16.64], R4 ;  /* 0x0000000410007986 */ /* 0x0001e2000c101d24 */
[----:B------:R-:W-:Y:S05]  /*a3e0*/  BRA `(.L_x_1930) ;  /* 0x0000000800c87947 */ /* 0x000fea0003800000 */
.L_x_1938:
        /* <DEDUP_REMOVED lines=25> */
.L_x_1943:
[----:B------:R-:W-:Y:S05]  /*a580*/  BSYNC B0 ;  /* 0x0000000000007941 */ /* 0x000fea0003800000 */
.L_x_1942:
[----:B------:R-:W-:-:S05]  /*a590*/  LOP3.LUT R3, R0, R3, RZ, 0xfc, !PT ;  /* 0x0000000300037212 */ /* 0x000fca00078efcff */
[----:B------:R0:W-:Y:S01]  /*a5a0*/  STG.E.U8 desc[UR36][R16.64], R3 ;  /* 0x0000000310007986 */ /* 0x0001e2000c101124 */
[----:B------:R-:W-:Y:S05]  /*a5b0*/  BRA `(.L_x_1930) ;  /* 0x0000000800547947 */ /* 0x000fea0003800000 */
.L_x_1941:
        /* <DEDUP_REMOVED lines=17> */
.L_x_1945:
[----:B------:R-:W-:Y:S01]  /*a6d0*/  IMAD.MOV.U32 R0, RZ, RZ, 0x7f ;  /* 0x0000007fff007424 */ /* 0x000fe200078e00ff */
[----:B------:R-:W-:-:S04]  /*a6e0*/  ISETP.GT.U32.AND P0, PT, R2, 0x7f800000, PT ;  /* 0x7f8000000200780c */ /* 0x000fc80003f04070 */
[----:B------:R-:W-:-:S09]  /*a6f0*/  SEL R0, R0, 0x7c, P0 ;  /* 0x0000007c00007807 */ /* 0x000fd20000000000 */
.L_x_1946:
[----:B------:R-:W-:Y:S05]  /*a700*/  BSYNC B0 ;  /* 0x0000000000007941 */ /* 0x000fea0003800000 */
.L_x_1944:
[----:B------:R-:W-:-:S04]  /*a710*/  LOP3.LUT R2, R3, 0x80000000, RZ, 0xc0, !PT ;  /* 0x8000000003027812 */ /* 0x000fc800078ec0ff */
[----:B------:R-:W-:-:S04]  /*a720*/  SHF.R.U32.HI R3, RZ, 0x18, R2 ;  /* 0x00000018ff037819 */ /* 0x000fc80000011602 */
[----:B------:R-:W-:-:S05]  /*a730*/  LOP3.LUT R3, R0, R3, RZ, 0xfc, !PT ;  /* 0x0000000300037212 */ /* 0x000fca00078efcff */
[----:B------:R0:W-:Y:S01]  /*a740*/  STG.E.U8 desc[UR36][R16.64], R3 ;  /* 0x0000000310007986 */ /* 0x0001e2000c101124 */
[----:B------:R-:W-:Y:S05]  /*a750*/  BRA `(.L_x_1930) ;  /* 0x0000000400ec7947 */ /* 0x000fea0003800000 */
.L_x_1940:
        /* <DEDUP_REMOVED lines=8> */
.L_x_1937:
        /* <DEDUP_REMOVED lines=11> */
.L_x_1949:
        /* <DEDUP_REMOVED lines=21> */
.L_x_1952:
[----:B------:R-:W-:-:S04]  /*a9e0*/  LOP3.LUT R2, R3, 0x80000000, RZ, 0xc0, !PT ;  /* 0x8000000003027812 */ /* 0x000fc800078ec0ff */
[----:B------:R-:W-:-:S04]  /*a9f0*/  SHF.R.U32.HI R3, RZ, 0x18, R2 ;  /* 0x00000018ff037819 */ /* 0x000fc80000011602 */
[----:B------:R-:W-:-:S04]  /*aa00*/  LOP3.LUT R0, R0, R3, RZ, 0xfc, !PT ;  /* 0x0000000300007212 */ /* 0x000fc800078efcff */
[----:B------:R-:W-:-:S07]  /*aa10*/  PRMT R8, R0, 0x7610, R8 ;  /* 0x0000761000087816 */ /* 0x000fce0000000008 */
.L_x_1951:
[----:B------:R-:W-:Y:S05]  /*aa20*/  BSYNC B0 ;  /* 0x0000000000007941 */ /* 0x000fea0003800000 */
.L_x_1950:
[----:B------:R3:W-:Y:S01]  /*aa30*/  STG.E.U8 desc[UR36][R16.64], R8 ;  /* 0x0000000810007986 */ /* 0x0007e2000c101124 */
[----:B------:R-:W-:Y:S05]  /*aa40*/  BRA `(.L_x_1930) ;  /* 0x0000000400307947 */ /* 0x000fea0003800000 */
.L_x_1948:
        /* <DEDUP_REMOVED lines=21> */
.L_x_1955:
[----:B------:R-:W-:-:S04]  /*aba0*/  LOP3.LUT R2, R3, 0x80000000, RZ, 0xc0, !PT ;  /* 0x8000000003027812 */ /* 0x000fc800078ec0ff */
[----:B------:R-:W-:-:S04]  /*abb0*/  SHF.R.U32.HI R3, RZ, 0x18, R2 ;  /* 0x00000018ff037819 */ /* 0x000fc80000011602 */
[----:B------:R-:W-:-:S04]  /*abc0*/  LOP3.LUT R0, R0, R3, RZ, 0xfc, !PT ;  /* 0x0000000300007212 */ /* 0x000fc800078efcff */
[----:B------:R-:W-:-:S07]  /*abd0*/  PRMT R8, R0, 0x7610, R8 ;  /* 0x0000761000087816 */ /* 0x000fce0000000008 */
.L_x_1954:
[----:B------:R-:W-:Y:S05]  /*abe0*/  BSYNC B0 ;  /* 0x0000000000007941 */ /* 0x000fea0003800000 */
.L_x_1953:
[----:B------:R0:W-:Y:S01]  /*abf0*/  STG.E.U8 desc[UR36][R16.64], R8 ;  /* 0x0000000810007986 */ /* 0x0001e2000c101124 */
[----:B------:R-:W-:Y:S05]  /*ac00*/  BRA `(.L_x_1930) ;  /* 0x0000000000c07947 */ /* 0x000fea0003800000 */
.L_x_1947:
        /* <DEDUP_REMOVED lines=18> */
[----:B------:R-:W-:Y:S02]  /*ad30*/  @P1 ISETP.EQ.U32.AND P2, PT, R0, 0x1, P0 ;  /* 0x000000010000180c */ /* 0x000fe40000742070 */
[----:B------:R-:W-:Y:S02]  /*ad40*/  PLOP3.LUT P0, PT, PT, PT, PT, 0x80, 0x0 ;  /* 0x000000000000781c */ /* 0x000fe40003f0f070 */
[----:B------:R-:W-:Y:S02]  /*ad50*/  @P1 PLOP3.LUT P0, PT, P2, PT, PT, 0x80, 0x0 ;  /* 0x000000000000181c */ /* 0x000fe4000170f070 */
[----:B------:R-:W-:-:S11]  /*ad60*/  @P1 IADD3 R0, R2, 0x1, RZ ;  /* 0x0000000102001810 */ /* 0x000fd60007ffe0ff */
[----:B------:R-:W-:-:S04]  /*ad70*/  @!P0 IMAD.MOV R0, RZ, RZ, R2 ;  /* 0x000000ffff008224 */ /* 0x000fc800078e0202 */
[----:B------:R-:W-:-:S05]  /*ad80*/  @P1 IMAD.MOV.U32 R3, RZ, RZ, R0 ;  /* 0x000000ffff031224 */ /* 0x000fca00078e0000 */
[----:B------:R0:W-:Y:S01]  /*ad90*/  STG.E.U8 desc[UR36][R16.64], R3 ;  /* 0x0000000310007986 */ /* 0x0001e2000c101124 */
[----:B------:R-:W-:Y:S05]  /*ada0*/  BRA `(.L_x_1930) ;  /* 0x0000000000587947 */ /* 0x000fea0003800000 */
.L_x_1929:
[----:B------:R-:W-:Y:S01]  /*adb0*/  MOV R0, 0x0 ;  /* 0x0000000000007802 */ /* 0x000fe20000000f00 */
[----:B------:R-:W-:Y:S01]  /*adc0*/  ULDC.64 UR4, c[0x4][0x158] ;  /* 0x0100560000047ab9 */ /* 0x000fe20000000a00 */
[----:B------:R-:W-:Y:S01]  /*add0*/  ULDC.64 UR6, c[0x4][0x40] ;  /* 0x0100100000067ab9 */ /* 0x000fe20000000a00 */
[----:B------:R-:W-:Y:S01]  /*ade0*/  IMAD.U32 R4, RZ, RZ, UR4 ;  /* 0x00000004ff047e24 */ /* 0x000fe2000f8e00ff */
[----:B------:R0:W1:Y:S01]  /*adf0*/  LDC.64 R2, c[0x4][R0] ;  /* 0x0100000000027b82 */ /* 0x0000620000000a00 */
[----:B------:R-:W-:Y:S01]  /*ae00*/  IMAD.U32 R5, RZ, RZ, UR5 ;  /* 0x00000005ff057e24 */ /* 0x000fe2000f8e00ff */
[----:B------:R-:W-:Y:S01]  /*ae10*/  ULDC.64 UR4, c[0x4][0x160] ;  /* 0x0100580000047ab9 */ /* 0x000fe20000000a00 */
[----:B------:R-:W-:Y:S01]  /*ae20*/  HFMA2.MMA R13, -RZ, RZ, 0, 0 ;  /* 0x00000000ff0d7435 */ /* 0x000fe200000001ff */
[----:B------:R-:W-:Y:S02]  /*ae30*/  IMAD.U32 R6, RZ, RZ, UR4 ;  /* 0x00000004ff067e24 */ /* 0x000fe4000f8e00ff */
[----:B------:R-:W-:-:S02]  /*ae40*/  IMAD.U32 R7, RZ, RZ, UR5 ;  /* 0x00000005ff077e24 */ /* 0x000fc4000f8e00ff */
[----:B------:R-:W-:Y:S02]  /*ae50*/  IMAD.U32 R10, RZ, RZ, UR6 ;  /* 0x00000006ff0a7e24 */ /* 0x000fe4000f8e00ff */
[----:B------:R-:W-:Y:S02]  /*ae60*/  IMAD.U32 R11, RZ, RZ, UR7 ;  /* 0x00000007ff0b7e24 */ /* 0x000fe4000f8e00ff */
[----:B------:R-:W-:Y:S02]  /*ae70*/  IMAD.MOV.U32 R8, RZ, RZ, 0x65 ;  /* 0x00000065ff087424 */ /* 0x000fe400078e00ff */
[----:B0-----:R-:W-:-:S07]  /*ae80*/  IMAD.MOV.U32 R12, RZ, RZ, 0x1 ;  /* 0x00000001ff0c7424 */ /* 0x001fce00078e00ff */
[----:B------:R-:W-:-:S07]  /*ae90*/  LEPC R20, `(.L_x_1958) ;  /* 0x000000001014794e */ /* 0x000fce0000000000 */
[----:B-1----:R-:W-:Y:S05]  /*aea0*/  CALL.ABS.NOINC R2 ;  /* 0x0000000002007343 */ /* 0x002fea0003c00000 */
.L_x_1958:
[----:B------:R-:W-:Y:S05]  /*aeb0*/  BRA `(.L_x_1930) ;  /* 0x0000000000147947 */ /* 0x000fea0003800000 */
.L_x_1957:
[----:B------:R-:W0:Y:S02]  /*aec0*/  F2I.U64.F64.TRUNC R4, R4 ;  /* 0x0000000400047311 */ /* 0x000e24000030d800 */
[----:B0-----:R1:W-:Y:S01]  /*aed0*/  STG.E.64 desc[UR36][R16.64], R4 ;  /* 0x0000000410007986 */ /* 0x0013e2000c101b24 */
[----:B------:R-:W-:Y:S05]  /*aee0*/  BRA `(.L_x_1930) ;  /* 0x0000000000087947 */ /* 0x000fea0003800000 */
.L_x_1956:
[----:B------:R-:W0:Y:S02]  /*aef0*/  F2I.U32.F64.TRUNC R5, R4 ;  /* 0x0000000400057311 */ /* 0x000e24000030d000 */
[----:B0-----:R2:W-:Y:S02]  /*af00*/  STG.E desc[UR36][R16.64], R5 ;  /* 0x0000000510007986 */ /* 0x0015e4000c101924 */
.L_x_1930:
[----:B------:R-:W-:-:S07]  /*af10*/  VIADD R19, R19, 0x80 ;  /* 0x0000008013137836 */ /* 0x000fce0000000000 */
.L_x_1887:
[----:B------:R-:W-:Y:S05]  /*af20*/  BSYNC B6 ;  /* 0x0000000000067941 */ /* 0x000fea0003800000 */
.L_x_1886:
        /* <DEDUP_REMOVED lines=306> */
.L_x_1959:
        /* <DEDUP_REMOVED lines=21> */
.L_x_1963:
[----:B------:R-:W2:Y:S02]  /*c3a0*/  LDG.E.U8 R2, desc[UR36][R4.64] ;  /* 0x0000002404027981 */ /* 0x000ea4000c1e1100 */
[----:B--2---:R-:W0:Y:S01]  /*c3b0*/  I2F.F64.U16 R2, R2 ;  /* 0x0000000200027312 */ /* 0x004e220000101800 */
[----:B------:R-:W-:Y:S05]  /*c3c0*/  BRA `(.L_x_1965) ;  /* 0x0000000c00707947 */ /* 0x000fea0003800000 */
.L_x_1962:
        /* <DEDUP_REMOVED lines=9> */
.L_x_1967:
[----:B------:R-:W2:Y:S02]  /*c460*/  LDG.E R2, desc[UR36][R4.64] ;  /* 0x0000002404027981 */ /* 0x000ea4000c1e1900 */
[----:B--2---:R-:W0:Y:S01]  /*c470*/  I2F.F64 R2, R2 ;  /* 0x0000000200027312 */ /* 0x004e220000201c00 */
[----:B------:R-:W-:Y:S05]  /*c480*/  BRA `(.L_x_1965) ;  /* 0x0000000c00407947 */ /* 0x000fea0003800000 */
.L_x_1966:
[----:B------:R-:W2:Y:S02]  /*c490*/  LDG.E.U16 R2, desc[UR36][R4.64] ;  /* 0x0000002404027981 */ /* 0x000ea4000c1e1500 */
[----:B--2---:R-:W0:Y:S01]  /*c4a0*/  I2F.F64.S16 R2, R2 ;  /* 0x0000000200027312 */ /* 0x004e220000101c00 */
[----:B------:R-:W-:Y:S05]  /*c4b0*/  BRA `(.L_x_1965) ;  /* 0x0000000c00347947 */ /* 0x000fea0003800000 */
.L_x_1961:
        /* <DEDUP_REMOVED lines=10> */
.L_x_1969:
[----:B------:R-:W2:Y:S02]  /*c560*/  LDG.E.U16 R0, desc[UR36][R4.64] ;  /* 0x0000002404007981 */ /* 0x000ea4000c1e1500 */
[----:B--2---:R-:W-:-:S05]  /*c570*/  HADD2.F32 R0, -RZ, R0.H0_H0 ;  /* 0x20000000ff007230 */ /* 0x004fca0000004100 */
[----:B------:R-:W-:-:S04]  /*c580*/  FMUL.FTZ R0, R0, 1 ;  /* 0x3f80000000007820 */ /* 0x000fc80000410000 */
[----:B------:R0:W1:Y:S01]  /*c590*/  F2F.F64.F32 R2, R0 ;  /* 0x0000000000027310 */ /* 0x0000620000201800 */
[----:B------:R-:W-:Y:S05]  /*c5a0*/  BRA `(.L_x_1965) ;  /* 0x0000000800f87947 */ /* 0x000fea0003800000 */
.L_x_1968:
        /* <DEDUP_REMOVED lines=10> */
.L_x_1971:
[----:B------:R-:W2:Y:S02]  /*c650*/  LDG.E.U16 R4, desc[UR36][R4.64] ;  /* 0x0000002404047981 */ /* 0x000ea4000c1e1500 */
[----:B--2---:R-:W-:-:S05]  /*c660*/  HADD2.F32 R0, -RZ, R4.H0_H0 ;  /* 0x20000004ff007230 */ /* 0x004fca0000004100 */
[----:B------:R-:W-:-:S04]  /*c670*/  FMUL.FTZ R0, R0, 1 ;  /* 0x3f80000000007820 */ /* 0x000fc80000410000 */
[----:B------:R0:W1:Y:S01]  /*c680*/  F2F.F64.F32 R2, R0 ;  /* 0x0000000000027310 */ /* 0x0000620000201800 */
[----:B------:R-:W-:Y:S05]  /*c690*/  BRA `(.L_x_1965) ;  /* 0x0000000800bc7947 */ /* 0x000fea0003800000 */
.L_x_1970:
[----:B------:R0:W5:Y:S01]  /*c6a0*/  LDG.E.64 R2, desc[UR36][R4.64] ;  /* 0x0000002404027981 */ /* 0x000162000c1e1b00 */
[----:B------:R-:W-:Y:S05]  /*c6b0*/  BRA `(.L_x_1965) ;  /* 0x0000000800b47947 */ /* 0x000fea0003800000 */
.L_x_1960:
        /* <DEDUP_REMOVED lines=13> */
.L_x_1974:
[----:B------:R0:W5:Y:S01]  /*c790*/  LDG.E.64 R2, desc[UR36][R4.64] ;  /* 0x0000002404027981 */ /* 0x000162000c1e1b00 */
[----:B------:R-:W-:Y:S05]  /*c7a0*/  BRA `(.L_x_1965) ;  /* 0x0000000800787947 */ /* 0x000fea0003800000 */
.L_x_1973:
        /* <DEDUP_REMOVED lines=28> */
.L_x_1976:
        /* <DEDUP_REMOVED lines=15> */
.L_x_1975:
[----:B------:R-:W2:Y:S02]  /*ca60*/  LDG.E.U16 R0, desc[UR36][R4.64] ;  /* 0x0000002404007981 */ /* 0x000ea4000c1e1500 */
[----:B--2---:R-:W-:-:S05]  /*ca70*/  SHF.L.U32 R0, R0, 0x10, RZ ;  /* 0x0000001000007819 */ /* 0x004fca00000006ff */
[----:B------:R-:W-:-:S04]  /*ca80*/  FMUL.FTZ R0, R0, 1 ;  /* 0x3f80000000007820 */ /* 0x000fc80000410000 */
[----:B------:R0:W1:Y:S01]  /*ca90*/  F2F.F64.F32 R2, R0 ;  /* 0x0000000000027310 */ /* 0x0000620000201800 */
[----:B------:R-:W-:Y:S05]  /*caa0*/  BRA `(.L_x_1965) ;  /* 0x0000000400b87947 */ /* 0x000fea0003800000 */
.L_x_1972:
        /* <DEDUP_REMOVED lines=11> */
.L_x_1979:
        /* <DEDUP_REMOVED lines=21> */
.L_x_1983:
[----:B------:R-:W-:Y:S05]  /*ccb0*/  BSYNC B1 ;  /* 0x0000000000017941 */ /* 0x000fea0003800000 */
.L_x_1982:
[----:B------:R-:W-:Y:S01]  /*ccc0*/  LEA R3, R0, 0x3b800000, 0x17 ;  /* 0x3b80000000037811 */ /* 0x000fe200078eb8ff */
[----:B------:R-:W-:-:S05]  /*ccd0*/  IMAD.SHL.U32 R0, R2, 0x100000, RZ ;  /* 0x0010000002007824 */ /* 0x000fca00078e00ff */
[----:B------:R-:W-:-:S07]  /*cce0*/  LOP3.LUT R0, R3, R0, R4, 0xfe, !PT ;  /* 0x0000000003007212 */ /* 0x000fce00078efe04 */
.L_x_1981:
[----:B------:R-:W-:Y:S05]  /*ccf0*/  BSYNC B0 ;  /* 0x0000000000007941 */ /* 0x000fea0003800000 */
.L_x_1980:
[----:B------:R-:W-:-:S04]  /*cd00*/  FMUL.FTZ R0, R0, 1 ;  /* 0x3f80000000007820 */ /* 0x000fc80000410000 */
[----:B------:R1:W2:Y:S01]  /*cd10*/  F2F.F64.F32 R2, R0 ;  /* 0x0000000000027310 */ /* 0x0002a20000201800 */
[----:B------:R-:W-:Y:S05]  /*cd20*/  BRA `(.L_x_1965) ;  /* 0x0000000400187947 */ /* 0x000fea0003800000 */
.L_x_1978:
        /* <DEDUP_REMOVED lines=21> */
.L_x_1987:
[----:B------:R-:W-:Y:S05]  /*ce80*/  BSYNC B1 ;  /* 0x0000000000017941 */ /* 0x000fea0003800000 */
.L_x_1986:
[----:B------:R-:W-:Y:S01]  /*ce90*/  LEA R3, R0, 0x37800000, 0x17 ;  /* 0x3780000000037811 */ /* 0x000fe200078eb8ff */
[----:B------:R-:W-:-:S05]  /*cea0*/  IMAD.SHL.U32 R0, R2, 0x200000, RZ ;  /* 0x0020000002007824 */ /* 0x000fca00078e00ff */
[----:B------:R-:W-:-:S07]  /*ceb0*/  LOP3.LUT R0, R3, R0, R4, 0xfe, !PT ;  /* 0x0000000003007212 */ /* 0x000fce00078efe04 */
.L_x_1985:
[----:B------:R-:W-:Y:S05]  /*cec0*/  BSYNC B0 ;  /* 0x0000000000007941 */ /* 0x000fea0003800000 */
.L_x_1984:
[----:B------:R-:W-:-:S04]  /*ced0*/  FMUL.FTZ R0, R0, 1 ;  /* 0x3f80000000007820 */ /* 0x000fc80000410000 */
[----:B------:R3:W4:Y:S01]  /*cee0*/  F2F.F64.F32 R2, R0 ;  /* 0x0000000000027310 */ /* 0x0007220000201800 */
[----:B------:R-:W-:Y:S05]  /*cef0*/  BRA `(.L_x_1965) ;  /* 0x0000000000a47947 */ /* 0x000fea0003800000 */
.L_x_1977:
        /* <DEDUP_REMOVED lines=8> */
[----:B------:R-:W-:Y:S02]  /*cf80*/  MOV R0, 0x400000 ;  /* 0x0040000000007802 */ /* 0x000fe40000000f00 */
[----:B--2---:R-:W-:-:S13]  /*cf90*/  ISETP.NE.AND P0, PT, R4, RZ, PT ;  /* 0x000000ff0400720c */ /* 0x004fda0003f05270 */
[----:B------:R-:W-:Y:S05]  /*cfa0*/  @!P0 BRA `(.L_x_1991) ;  /* 0x00000000000c8947 */ /* 0x000fea0003800000 */
[----:B------:R-:W-:-:S13]  /*cfb0*/  ISETP.NE.AND P0, PT, R4, 0xff, PT ;  /* 0x000000ff0400780c */ /* 0x000fda0003f05270 */
[----:B------:R-:W-:Y:S02]  /*cfc0*/  @!P0 IMAD.MOV.U32 R0, RZ, RZ, 0x7f800001 ;  /* 0x7f800001ff008424 */ /* 0x000fe400078e00ff */
[----:B------:R-:W-:-:S07]  /*cfd0*/  @P0 IMAD.SHL.U32 R0, R4, 0x800000, RZ ;  /* 0x0080000004000824 */ /* 0x000fce00078e00ff */
.L_x_1991:
[----:B------:R-:W-:Y:S05]  /*cfe0*/  BSYNC B0 ;  /* 0x0000000000007941 */ /* 0x000fea0003800000 */
.L_x_1990:
[----:B------:R-:W-:-:S04]  /*cff0*/  FMUL.FTZ R0, R0, 1 ;  /* 0x3f80000000007820 */ /* 0x000fc80000410000 */
[----:B------:R0:W1:Y:S01]  /*d000*/  F2F.F64.F32 R2, R0 ;  /* 0x0000000000027310 */ /* 0x0000620000201800 */
[----:B------:R-:W-:Y:S05]  /*d010*/  BRA `(.L_x_1965) ;  /* 0x00000000005c7947 */ /* 0x000fea0003800000 */
.L_x_1964:
        /* <DEDUP_REMOVED lines=16> */
.L_x_1992:
[----:B------:R-:W-:Y:S01]  /*d120*/  CS2R R2, SRZ ;  /* 0x0000000000027805 */ /* 0x000fe2000001ff00 */
[----:B------:R-:W-:Y:S06]  /*d130*/  BRA `(.L_x_1965) ;  /* 0x0000000000147947 */ /* 0x000fec0003800000 */
.L_x_1989:
[----:B------:R-:W2:Y:S02]  /*d140*/  LDG.E.64 R2, desc[UR36][R4.64] ;  /* 0x0000002404027981 */ /* 0x000ea4000c1e1b00 */
[----:B--2---:R-:W0:Y:S01]  /*d150*/  I2F.F64.U64 R2, R2 ;  /* 0x0000000200027312 */ /* 0x004e220000301800 */
[----:B------:R-:W-:Y:S05]  /*d160*/  BRA `(.L_x_1965) ;  /* 0x0000000000087947 */ /* 0x000fea0003800000 */
.L_x_1988:
[----:B------:R-:W2:Y:S02]  /*d170*/  LDG.E R2, desc[UR36][R4.64] ;  /* 0x0000002404027981 */ /* 0x000ea4000c1e1900 */
[----:B--2---:R-:W0:Y:S02]  /*d180*/  I2F.F64.U32 R2, R2 ;  /* 0x0000000200027312 */ /* 0x004e240000201800 */
.L_x_1965:
        /* <DEDUP_REMOVED lines=70> */
.L_x_1994:
        /* <DEDUP_REMOVED lines=35> */
.L_x_1995:
[----:B------:R-:W-:Y:S05]  /*d820*/  BSYNC B0 ;  /* 0x0000000000007941 */ /* 0x000fea0003800000 */
.L_x_1993:
        /* <DEDUP_REMOVED lines=13> */
[----:B0-----:R-:W-:Y:S01]  /*d900*/  STG.E.U8 desc[UR36][R16.64], R5 ;  /* 0x0000000510007986 */ /* 0x001fe2000c101124 */
[----:B------:R-:W-:Y:S05]  /*d910*/  EXIT ;  /* 0x000000000000794d */ /* 0x000fea0003800000 */
.L_x_1999:
[----:B------:R-:W0:Y:S02]  /*d920*/  F2I.S64.F64.TRUNC R4, R4 ;  /* 0x0000000400047311 */ /* 0x000e24000030d900 */
[----:B0-----:R-:W-:-:S05]  /*d930*/  IMAD.MOV.U32 R3, RZ, RZ, R4 ;  /* 0x000000ffff037224 */ /* 0x001fca00078e0004 */
[----:B------:R-:W-:Y:S01]  /*d940*/  STG.E.U8 desc[UR36][R16.64], R3 ;  /* 0x0000000310007986 */ /* 0x000fe2000c101124 */
[----:B------:R-:W-:Y:S05]  /*d950*/  EXIT ;  /* 0x000000000000794d */ /* 0x000fea0003800000 */
.L_x_1998:
[----:B------:R-:W-:-:S13]  /*d960*/  ISETP.NE.AND P0, PT, R0, 0x2, PT ;  /* 0x000000020000780c */ /* 0x000fda0003f05270 */
[----:B------:R-:W-:Y:S05]  /*d970*/  @!P0 BRA `(.L_x_2001) ;  /* 0x0000000000288947 */ /* 0x000fea0003800000 */
[----:B------:R-:W-:-:S13]  /*d980*/  ISETP.NE.AND P0, PT, R0, 0x3, PT ;  /* 0x000000030000780c */ /* 0x000fda0003f05270 */
[----:B------:R-:W-:Y:S05]  /*d990*/  @!P0 BRA `(.L_x_2002) ;  /* 0x0000000000148947 */ /* 0x000fea0003800000 */
[----:B------:R-:W-:-:S13]  /*d9a0*/  ISETP.NE.AND P0, PT, R0, 0x4, PT ;  /* 0x000000040000780c */ /* 0x000fda0003f05270 */
[----:B------:R-:W-:Y:S05]  /*d9b0*/  @P0 BRA `(.L_x_2000) ;  /* 0x0000000c00880947 */ /* 0x000fea0003800000 */
[----:B------:R-:W0:Y:S02]  /*d9c0*/  F2I.S64.F64.TRUNC R4, R4 ;  /* 0x0000000400047311 */ /* 0x000e24000030d900 */
[----:B0-----:R-:W-:Y:S01]  /*d9d0*/  STG.E.64 desc[UR36][R16.64], R4 ;  /* 0x0000000410007986 */ /* 0x001fe2000c101b24 */
[----:B------:R-:W-:Y:S05]  /*d9e0*/  EXIT ;  /* 0x000000000000794d */ /* 0x000fea0003800000 */
.L_x_2002:
[----:B------:R-:W0:Y:S02]  /*d9f0*/  F2I.F64.TRUNC R5, R4 ;  /* 0x0000000400057311 */ /* 0x000e24000030d100 */
[----:B0-----:R-:W-:Y:S01]  /*da00*/  STG.E desc[UR36][R16.64], R5 ;  /* 0x0000000510007986 */ /* 0x001fe2000c101924 */
[----:B------:R-:W-:Y:S05]  /*da10*/  EXIT ;  /* 0x000000000000794d */ /* 0x000fea0003800000 */
.L_x_2001:
[----:B------:R-:W0:Y:S02]  /*da20*/  F2I.F64.TRUNC R5, R4 ;  /* 0x0000000400057311 */ /* 0x000e24000030d100 */
[----:B0-----:R-:W-:Y:S01]  /*da30*/  STG.E.U16 desc[UR36][R16.64], R5 ;  /* 0x0000000510007986 */ /* 0x001fe2000c101524 */
[----:B------:R-:W-:Y:S05]  /*da40*/  EXIT ;  /* 0x000000000000794d */ /* 0x000fea0003800000 */
.L_x_1997:
        /* <DEDUP_REMOVED lines=11> */
[----:B------:R-:W-:Y:S01]  /*db00*/  STG.E desc[UR36][R16.64], R3 ;  /* 0x0000000310007986 */ /* 0x000fe2000c101924 */
[----:B------:R-:W-:Y:S05]  /*db10*/  EXIT ;  /* 0x000000000000794d */ /* 0x000fea0003800000 */
.L_x_2004:
[----:B------:R-:W-:Y:S01]  /*db20*/  UMOV UR4, 0xf0000000 ;  /* 0xf000000000047882 */ /* 0x000fe20000000000 */
[----:B------:R-:W-:Y:S01]  /*db30*/  UMOV UR5, 0x380fffff ;  /* 0x380fffff00057882 */ /* 0x000fe20000000000 */
[----:B------:R-:W0:Y:S01]  /*db40*/  F2F.F32.F64 R0, R4 ;  /* 0x0000000400007310 */ /* 0x000e220000301000 */
[----:B------:R-:W-:-:S14]  /*db50*/  DSETP.GEU.AND P0, PT, |R4|, UR4, PT ;  /* 0x0000000404007e2a */ /* 0x000fdc000bf0e200 */
[----:B0-----:R-:W-:-:S05]  /*db60*/  @!P0 FMUL R0, R0, 1.175494350822287508e-38 ;  /* 0x0080000000008820 */ /* 0x001fca0000400000 */
[----:B------:R-:W-:-:S05]  /*db70*/  F2FP.F16.F32.PACK_AB R0, RZ, R0 ;  /* 0x00000000ff00723e */ /* 0x000fca00000000ff */
[----:B------:R-:W-:Y:S01]  /*db80*/  STG.E.U16 desc[UR36][R16.64], R0 ;  /* 0x0000000010007986 */ /* 0x000fe2000c101524 */
[----:B------:R-:W-:Y:S05]  /*db90*/  EXIT ;  /* 0x000000000000794d */ /* 0x000fea0003800000 */
.L_x_2003:
        /* <DEDUP_REMOVED lines=12> */
[----:B------:R-:W-:Y:S01]  /*dc60*/  STG.E.64 desc[UR36][R16.64], R2 ;  /* 0x0000000210007986 */ /* 0x000fe2000c101b24 */
[----:B------:R-:W-:Y:S05]  /*dc70*/  EXIT ;  /* 0x000000000000794d */ /* 0x000fea0003800000 */
.L_x_2006:
[----:B------:R-:W-:Y:S01]  /*dc80*/  UMOV UR4, 0xf0000000 ;  /* 0xf000000000047882 */ /* 0x000fe20000000000 */
[----:B------:R-:W-:Y:S01]  /*dc90*/  UMOV UR5, 0x380fffff ;  /* 0x380fffff00057882 */ /* 0x000fe20000000000 */
[----:B------:R-:W0:Y:S01]  /*dca0*/  F2F.F32.F64 R0, R4 ;  /* 0x0000000400007310 */ /* 0x000e220000301000 */
[----:B------:R-:W-:-:S14]  /*dcb0*/  DSETP.GEU.AND P0, PT, |R4|, UR4, PT ;  /* 0x0000000404007e2a */ /* 0x000fdc000bf0e200 */
[----:B0-----:R-:W-:-:S05]  /*dcc0*/  @!P0 FMUL R0, R0, 1.175494350822287508e-38 ;  /* 0x0080000000008820 */ /* 0x001fca0000400000 */
[----:B------:R-:W-:-:S04]  /*dcd0*/  F2FP.F16.F32.PACK_AB R3, RZ, R0 ;  /* 0x00000000ff03723e */ /* 0x000fc800000000ff */
[----:B------:R-:W-:-:S05]  /*dce0*/  PRMT R3, R3, 0x5410, RZ ;  /* 0x0000541003037816 */ /* 0x000fca00000000ff */
[----:B------:R-:W-:Y:S01]  /*dcf0*/  STG.E desc[UR36][R16.64], R3 ;  /* 0x0000000310007986 */ /* 0x000fe2000c101924 */
[----:B------:R-:W-:Y:S05]  /*dd00*/  EXIT ;  /* 0x000000000000794d */ /* 0x000fea0003800000 */
.L_x_2005:
[----:B------:R-:W-:Y:S01]  /*dd10*/  STG.E.64 desc[UR36][R16.64], R4 ;  /* 0x0000000410007986 */ /* 0x000fe2000c101b24 */
[----:B------:R-:W-:Y:S05]  /*dd20*/  EXIT ;  /* 0x000000000000794d */ /* 0x000fea0003800000 */
.L_x_1996:
        /* <DEDUP_REMOVED lines=10> */
[----:B------:R-:W-:Y:S01]  /*ddd0*/  STG.E.U8 desc[UR36][R16.64], R3 ;  /* 0x0000000310007986 */ /* 0x000fe2000c101124 */
[----:B------:R-:W-:Y:S05]  /*dde0*/  EXIT ;  /* 0x000000000000794d */ /* 0x000fea0003800000 */
.L_x_2009:
[----:B------:R-:W-:-:S05]  /*ddf0*/  CS2R R6, SRZ ;  /* 0x0000000000067805 */ /* 0x000fca000001ff00 */
[----:B------:R-:W-:Y:S01]  /*de00*/  STG.E.128 desc[UR36][R16.64], R4 ;  /* 0x0000000410007986 */ /* 0x000fe2000c101d24 */
[----:B------:R-:W-:Y:S05]  /*de10*/  EXIT ;  /* 0x000000000000794d */ /* 0x000fea0003800000 */
.L_x_2008:
        /* <DEDUP_REMOVED lines=25> */
.L_x_2013:
[----:B------:R-:W-:Y:S05]  /*dfb0*/  BSYNC B0 ;  /* 0x0000000000007941 */ /* 0x000fea0003800000 */
.L_x_2012:
[----:B------:R-:W-:-:S05]  /*dfc0*/  LOP3.LUT R3, R0, R3, RZ, 0xfc, !PT ;  /* 0x0000000300037212 */ /* 0x000fca00078efcff */
[----:B------:R-:W-:Y:S01]  /*dfd0*/  STG.E.U8 desc[UR36][R16.64], R3 ;  /* 0x0000000310007986 */ /* 0x000fe2000c101124 */
[----:B------:R-:W-:Y:S05]  /*dfe0*/  EXIT ;  /* 0x000000000000794d */ /* 0x000fea0003800000 */
.L_x_2011:
        /* <DEDUP_REMOVED lines=17> */
.L_x_2015:
[----:B------:R-:W-:Y:S01]  /*e100*/  IMAD.MOV.U32 R0, RZ, RZ, 0x7f ;  /* 0x0000007fff007424 */ /* 0x000fe200078e00ff */
[----:B------:R-:W-:-:S04]  /*e110*/  ISETP.GT.U32.AND P0, PT, R2, 0x7f800000, PT ;  /* 0x7f8000000200780c */ /* 0x000fc80003f04070 */
[----:B------:R-:W-:-:S09]  /*e120*/  SEL R0, R0, 0x7c, P0 ;  /* 0x0000007c00007807 */ /* 0x000fd20000000000 */
.L_x_2016:
[----:B------:R-:W-:Y:S05]  /*e130*/  BSYNC B0 ;  /* 0x0000000000007941 */ /* 0x000fea0003800000 */
.L_x_2014:
[----:B------:R-:W-:-:S04]  /*e140*/  LOP3.LUT R2, R3, 0x80000000, RZ, 0xc0, !PT ;  /* 0x8000000003027812 */ /* 0x000fc800078ec0ff */
[----:B------:R-:W-:-:S04]  /*e150*/  SHF.R.U32.HI R3, RZ, 0x18, R2 ;  /* 0x00000018ff037819 */ /* 0x000fc80000011602 */
[----:B------:R-:W-:-:S05]  /*e160*/  LOP3.LUT R3, R0, R3, RZ, 0xfc, !PT ;  /* 0x0000000300037212 */ /* 0x000fca00078efcff */
[----:B------:R-:W-:Y:S01]  /*e170*/  STG.E.U8 desc[UR36][R16.64], R3 ;  /* 0x0000000310007986 */ /* 0x000fe2000c101124 */
[----:B------:R-:W-:Y:S05]  /*e180*/  EXIT ;  /* 0x000000000000794d */ /* 0x000fea0003800000 */
.L_x_2010:
[----:B------:R-:W-:Y:S01]  /*e190*/  UMOV UR4, 0xf0000000 ;  /* 0xf000000000047882 */ /* 0x000fe20000000000 */
[----:B------:R-:W-:Y:S01]  /*e1a0*/  UMOV UR5, 0x380fffff ;  /* 0x380fffff00057882 */ /* 0x000fe20000000000 */
[----:B------:R-:W0:Y:S01]  /*e1b0*/  F2F.F32.F64 R0, R4 ;  /* 0x0000000400007310 */ /* 0x000e220000301000 */
[----:B------:R-:W-:-:S14]  /*e1c0*/  DSETP.GEU.AND P0, PT, |R4|, UR4, PT ;  /* 0x0000000404007e2a */ /* 0x000fdc000bf0e200 */
[----:B0-----:R-:W-:-:S05]  /*e1d0*/  @!P0 FMUL R0, R0, 1.175494350822287508e-38 ;  /* 0x0080000000008820 */ /* 0x001fca0000400000 */
[----:B------:R-:W-:-:S05]  /*e1e0*/  F2FP.BF16.F32.PACK_AB R0, RZ, R0 ;  /* 0x00000000ff00723e */ /* 0x000fca00000010ff */
[----:B------:R-:W-:Y:S01]  /*e1f0*/  STG.E.U16 desc[UR36][R16.64], R0 ;  /* 0x0000000010007986 */ /* 0x000fe2000c101524 */
[----:B------:R-:W-:Y:S05]  /*e200*/  EXIT ;  /* 0x000000000000794d */ /* 0x000fea0003800000 */
.L_x_2007:
        /* <DEDUP_REMOVED lines=9> */
[----:B0-----:R-:W-:Y:S01]  /*e2a0*/  STG.E.U16 desc[UR36][R16.64], R5 ;  /* 0x0000000510007986 */ /* 0x001fe2000c101524 */
[----:B------:R-:W-:Y:S05]  /*e2b0*/  EXIT ;  /* 0x000000000000794d */ /* 0x000fea0003800000 */
.L_x_2019:
        /* <DEDUP_REMOVED lines=21> */
.L_x_2022:
[----:B------:R-:W-:-:S04]  /*e410*/  LOP3.LUT R2, R3, 0x80000000, RZ, 0xc0, !PT ;  /* 0x8000000003027812 */ /* 0x000fc800078ec0ff */
[----:B------:R-:W-:-:S04]  /*e420*/  SHF.R.U32.HI R3, RZ, 0x18, R2 ;  /* 0x00000018ff037819 */ /* 0x000fc80000011602 */
[----:B------:R-:W-:-:S04]  /*e430*/  LOP3.LUT R0, R0, R3, RZ, 0xfc, !PT ;  /* 0x0000000300007212 */ /* 0x000fc800078efcff */
[----:B------:R-:W-:-:S07]  /*e440*/  PRMT R8, R0, 0x7610, R8 ;  /* 0x0000761000087816 */ /* 0x000fce0000000008 */
.L_x_2021:
[----:B------:R-:W-:Y:S05]  /*e450*/  BSYNC B0 ;  /* 0x0000000000007941 */ /* 0x000fea0003800000 */
.L_x_2020:
[----:B------:R-:W-:Y:S01]  /*e460*/  STG.E.U8 desc[UR36][R16.64], R8 ;  /* 0x0000000810007986 */ /* 0x000fe2000c101124 */
[----:B------:R-:W-:Y:S05]  /*e470*/  EXIT ;  /* 0x000000000000794d */ /* 0x000fea0003800000 */
.L_x_2018:
        /* <DEDUP_REMOVED lines=21> */
.L_x_2025:
[----:B------:R-:W-:-:S04]  /*e5d0*/  LOP3.LUT R2, R3, 0x80000000, RZ, 0xc0, !PT ;  /* 0x8000000003027812 */ /* 0x000fc800078ec0ff */
[----:B------:R-:W-:-:S04]  /*e5e0*/  SHF.R.U32.HI R3, RZ, 0x18, R2 ;  /* 0x00000018ff037819 */ /* 0x000fc80000011602 */
[----:B------:R-:W-:-:S04]  /*e5f0*/  LOP3.LUT R0, R0, R3, RZ, 0xfc, !PT ;  /* 0x0000000300007212 */ /* 0x000fc800078efcff */
[----:B------:R-:W-:-:S07]  /*e600*/  PRMT R8, R0, 0x7610, R8 ;  /* 0x0000761000087816 */ /* 0x000fce0000000008 */
.L_x_2024:
[----:B------:R-:W-:Y:S05]  /*e610*/  BSYNC B0 ;  /* 0x0000000000007941 */ /* 0x000fea0003800000 */
.L_x_2023:
[----:B------:R-:W-:Y:S01]  /*e620*/  STG.E.U8 desc[UR36][R16.64], R8 ;  /* 0x0000000810007986 */ /* 0x000fe2000c101124 */
[----:B------:R-:W-:Y:S05]  /*e630*/  EXIT ;  /* 0x000000000000794d */ /* 0x000fea0003800000 */
.L_x_2017:
        /* <DEDUP_REMOVED lines=26> */
.L_x_2000:
[----:B------:R-:W-:Y:S01]  /*e7e0*/  MOV R0, 0x0 ;  /* 0x0000000000007802 */ /* 0x000fe20000000f00 */
[----:B------:R-:W-:Y:S01]  /*e7f0*/  ULDC.64 UR4, c[0x4][0x158] ;  /* 0x0100560000047ab9 */ /* 0x000fe20000000a00 */
[----:B------:R-:W-:Y:S01]  /*e800*/  ULDC.64 UR6, c[0x4][0x40] ;  /* 0x0100100000067ab9 */ /* 0x000fe20000000a00 */
[----:B------:R-:W-:Y:S01]  /*e810*/  MOV R4, UR4 ;  /* 0x0000000400047c02 */ /* 0x000fe20008000f00 */
        /* <DEDUP_REMOVED lines=12> */
.L_x_2028:
[----:B------:R-:W-:Y:S05]  /*e8e0*/  EXIT ;  /* 0x000000000000794d */ /* 0x000fea0003800000 */
.L_x_2027:
[----:B------:R-:W0:Y:S02]  /*e8f0*/  F2I.U64.F64.TRUNC R4, R4 ;  /* 0x0000000400047311 */ /* 0x000e24000030d800 */
[----:B0-----:R-:W-:Y:S01]  /*e900*/  STG.E.64 desc[UR36][R16.64], R4 ;  /* 0x0000000410007986 */ /* 0x001fe2000c101b24 */
[----:B------:R-:W-:Y:S05]  /*e910*/  EXIT ;  /* 0x000000000000794d */ /* 0x000fea0003800000 */
.L_x_2026:
[----:B------:R-:W0:Y:S02]  /*e920*/  F2I.U32.F64.TRUNC R5, R4 ;  /* 0x0000000400057311 */ /* 0x000e24000030d000 */
[----:B0-----:R-:W-:Y:S01]  /*e930*/  STG.E desc[UR36][R16.64], R5 ;  /* 0x0000000510007986 */ /* 0x001fe2000c101924 */
[----:B------:R-:W-:Y:S05]  /*e940*/  EXIT ;  /* 0x000000000000794d */ /* 0x000fea0003800000 */
.L_x_2029:
        /* <DEDUP_REMOVED lines=11> */
.L_x_7202:


//--------------------- .text._ZN2at6native27unrolled_elementwise_kernelIZZZNS0_16tanh_kernel_cudaERNS_18TensorIteratorBaseEENKUlvE0_clEvENKUlvE_clEvEUldE_St5arrayIPcLm2EELi4E23TrivialOffsetCalculatorILi1EjESB_NS0_6memory12LoadWithCastILi1EEENSC_13StoreWithCastILi1EEEEEviT_T0_T2_T3_T4_T5_ --------------------------
	.section	.text._ZN2at6native27unrolled_elementwise_kernelIZZZNS0_16tanh_kernel_cudaERNS_18TensorIteratorBaseEENKUlvE0_clEvENKUlvE_clEvEUldE_St5arrayIPcLm2EELi4E23TrivialOffsetCalculatorILi1EjESB_NS0_6memory12LoadWithCastILi1EEENSC_13StoreWithCastILi1EEEEEviT_T0_T2_T3_T4_T5_,"ax",@progbits
	.align	128
        .global         _ZN2at6native27unrolled_elementwise_kernelIZZZNS0_16tanh_kernel_cudaERNS_18TensorIteratorBaseEENKUlvE0_clEvENKUlvE_clEvEUldE_St5arrayIPcLm2EELi4E23TrivialOffsetCalculatorILi1EjESB_NS0_6memory12LoadWithCastILi1EEENSC_13StoreWithCastILi1EEEEEviT_T0_T2_T3_T4_T5_
        .type           _ZN2at6native27unrolled_elementwise_kernelIZZZNS0_16tanh_kernel_cudaERNS_18TensorIteratorBaseEENKUlvE0_clEvENKUlvE_clEvEUldE_St5arrayIPcLm2EELi4E23TrivialOffsetCalculatorILi1EjESB_NS0_6memory12LoadWithCastILi1EEENSC_13StoreWithCastILi1EEEEEviT_T0_T2_T3_T4_T5_,@function
        .size           _ZN2at6native27unrolled_elementwise_kernelIZZZNS0_16tanh_kernel_cudaERNS_18TensorIteratorBaseEENKUlvE0_clEvENKUlvE_clEvEUldE_St5arrayIPcLm2EELi4E23TrivialOffsetCalculatorILi1EjESB_NS0_6memory12LoadWithCastILi1EEENSC_13StoreWithCastILi1EEEEEviT_T0_T2_T3_T4_T5_,(.L_x_7203 - _ZN2at6native27unrolled_elementwise_kernelIZZZNS0_16tanh_kernel_cudaERNS_18TensorIteratorBaseEENKUlvE0_clEvENKUlvE_clEvEUldE_St5arrayIPcLm2EELi4E23TrivialOffsetCalculatorILi1EjESB_NS0_6memory12LoadWithCastILi1EEENSC_13StoreWithCastILi1EEEEEviT_T0_T2_T3_T4_T5_)
        .other          _ZN2at6native27unrolled_elementwise_kernelIZZZNS0_16tanh_kernel_cudaERNS_18TensorIteratorBaseEENKUlvE0_clEvENKUlvE_clEvEUldE_St5arrayIPcLm2EELi4E23TrivialOffsetCalculatorILi1EjESB_NS0_6memory12LoadWithCastILi1EEENSC_13StoreWithCastILi1EEEEEviT_T0_T2_T3_T4_T5_,@"STO_CUDA_ENTRY STV_DEFAULT"
_ZN2at6native27unrolled_elementwise_kernelIZZZNS0_16tanh_kernel_cudaERNS_18TensorIteratorBaseEENKUlvE0_clEvENKUlvE_clEvEUldE_St5arrayIPcLm2EELi4E23TrivialOffsetCalculatorILi1EjESB_NS0_6memory12LoadWithCastILi1EEENSC_13StoreWithCastILi1EEEEEviT_T0_T2_T3_T4_T5_:
.text._ZN2at6native27unrolled_elementwise_kernelIZZZNS0_16tanh_kernel_cudaERNS_18TensorIteratorBaseEENKUlvE0_clEvENKUlvE_clEvEUldE_St5arrayIPcLm2EELi4E23TrivialOffsetCalculatorILi1EjESB_NS0_6memory12LoadWithCastILi1EEENSC_13StoreWithCastILi1EEEEEviT_T0_T2_T3_T4_T5_:
[----:B------:R-:W0:Y:S01]  /*0000*/  LDC R1, c[0x0][0x28] ;  /* 0x00000a00ff017b82 */ /* 0x000e220000000800 */
[----:B------:R-:W1:Y:S07]  /*0010*/  S2R R18, SR_CTAID.X ;  /* 0x0000000000127919 */ /* 0x000e6e0000002500 */
[----:B------:R-:W1:Y:S01]  /*0020*/  LDC R19, c[0x0][0x210] ;  /* 0x00008400ff137b82 */ /* 0x000e620000000800 */
[----:B------:R-:W-:Y:S01]  /*0030*/  ULDC.64 UR36, c[0x0][0x208] ;  /* 0x0000820000247ab9 */ /* 0x000fe20000000a00 */
[----:B------:R-:W-:Y:S01]  /*0040*/  BSSY B6, `(.L_x_2030) ;  /* 0x00000fe000067945 */ /* 0x000fe20003800000 */
[----:B------:R-:W2:Y:S01]  /*0050*/  S2R R22, SR_TID.X ;  /* 0x0000000000167919 */ /* 0x000ea20000002100 */
[----:B------:R-:W-:-:S02]  /*0060*/  CS2R R28, SRZ ;  /* 0x00000000001c7805 */ /* 0x000fc4000001ff00 */
[----:B------:R-:W-:Y:S02]  /*0070*/  CS2R R26, SRZ ;  /* 0x00000000001a7805 */ /* 0x000fe4000001ff00 */
        /* <DEDUP_REMOVED lines=22> */
[----:B--2---:R0:W1:Y:S01]  /*01e0*/  I2F.F64.S16 R26, R4 ;  /* 0x00000004001a7312 */ /* 0x0040620000101c00 */
[----:B------:R-:W-:Y:S05]  /*01f0*/  BRA `(.L_x_2037) ;  /* 0x0000000c00807947 */ /* 0x000fea0003800000 */
.L_x_2035:
[----:B------:R-:W2:Y:S02]  /*0200*/  LDG.E.U8 R4, desc[UR36][R4.64] ;  /* 0x0000002404047981 */ /* 0x000ea4000c1e1100 */
[----:B--2---:R0:W1:Y:S01]  /*0210*/  I2F.F64.U16 R26, R4 ;  /* 0x00000004001a7312 */ /* 0x0040620000101800 */
[----:B------:R-:W-:Y:S05]  /*0220*/  BRA `(.L_x_2037) ;  /* 0x0000000c00747947 */ /* 0x000fea0003800000 */
.L_x_2034:
        /* <DEDUP_REMOVED lines=9> */
.L_x_2039:
[----:B------:R-:W2:Y:S02]  /*02c0*/  LDG.E R4, desc[UR36][R4.64] ;  /* 0x0000002404047981 */ /* 0x000ea4000c1e1900 */
[----:B--2---:R1:W2:Y:S01]  /*02d0*/  I2F.F64 R26, R4 ;  /* 0x00000004001a7312 */ /* 0x0042a20000201c00 */
[----:B------:R-:W-:Y:S05]  /*02e0*/  BRA `(.L_x_2037) ;  /* 0x0000000c00447947 */ /* 0x000fea0003800000 */
.L_x_2038:
[----:B------:R-:W2:Y:S02]  /*02f0*/  LDG.E.U16 R4, desc[UR36][R4.64] ;  /* 0x0000002404047981 */ /* 0x000ea4000c1e1500 */
[----:B--2---:R3:W4:Y:S01]  /*0300*/  I2F.F64.S16 R26, R4 ;  /* 0x00000004001a7312 */ /* 0x0047220000101c00 */
[----:B------:R-:W-:Y:S05]  /*0310*/  BRA `(.L_x_2037) ;  /* 0x0000000c00387947 */ /* 0x000fea0003800000 */
.L_x_2033:
        /* <DEDUP_REMOVED lines=10> */
.L_x_2041:
[----:B------:R-:W2:Y:S02]  /*03c0*/  LDG.E.U16 R0, desc[UR36][R4.64] ;  /* 0x0000002404007981 */ /* 0x000ea4000c1e1500 */
[----:B--2---:R-:W-:-:S05]  /*03d0*/  HADD2.F32 R0, -RZ, R0.H0_H0 ;  /* 0x20000000ff007230 */ /* 0x004fca0000004100 */
[----:B------:R-:W-:-:S04]  /*03e0*/  FMUL.FTZ R0, R0, 1 ;  /* 0x3f80000000007820 */ /* 0x000fc80000410000 */
[----:B------:R0:W1:Y:S01]  /*03f0*/  F2F.F64.F32 R26, R0 ;  /* 0x00000000001a7310 */ /* 0x0000620000201800 */
[----:B------:R-:W-:Y:S05]  /*0400*/  BRA `(.L_x_2037) ;  /* 0x0000000800fc7947 */ /* 0x000fea0003800000 */
.L_x_2040:
        /* <DEDUP_REMOVED lines=10> */
.L_x_2043:
[----:B------:R-:W2:Y:S02]  /*04b0*/  LDG.E.U16 R4, desc[UR36][R4.64] ;  /* 0x0000002404047981 */ /* 0x000ea4000c1e1500 */
[----:B--2---:R-:W-:-:S05]  /*04c0*/  HADD2.F32 R0, -RZ, R4.H0_H0 ;  /* 0x20000004ff007230 */ /* 0x004fca0000004100 */
[----:B------:R-:W-:-:S04]  /*04d0*/  FMUL.FTZ R0, R0, 1 ;  /* 0x3f80000000007820 */ /* 0x000fc80000410000 */
[----:B------:R0:W1:Y:S01]  /*04e0*/  F2F.F64.F32 R26, R0 ;  /* 0x00000000001a7310 */ /* 0x0000620000201800 */
[----:B------:R-:W-:Y:S05]  /*04f0*/  BRA `(.L_x_2037) ;  /* 0x0000000800c07947 */ /* 0x000fea0003800000 */
.L_x_2042:
[----:B------:R0:W5:Y:S01]  /*0500*/  LDG.E.64 R26, desc[UR36][R4.64] ;  /* 0x00000024041a7981 */ /* 0x000162000c1e1b00 */
[----:B------:R-:W-:Y:S05]  /*0510*/  BRA `(.L_x_2037) ;  /* 0x0000000800b87947 */ /* 0x000fea0003800000 */
.L_x_2032:
        /* <DEDUP_REMOVED lines=13> */
.L_x_2046:
[----:B------:R0:W5:Y:S01]  /*05f0*/  LDG.E.64 R26, desc[UR36][R4.64] ;  /* 0x00000024041a7981 */ /* 0x000162000c1e1b00 */
[----:B------:R-:W-:Y:S05]  /*0600*/  BRA `(.L_x_2037) ;  /* 0x00000008007c7947 */ /* 0x000fea0003800000 */
.L_x_2045:
        /* <DEDUP_REMOVED lines=24> */
[----:B------:R-:W-:-:S05]  /*0790*/  LOP3.LUT R7, R7, 0x80000000, R0, 0xf8, !PT ;  /* 0x8000000007077812 */ /* 0x000fca00078ef800 */
[----:B------:R-:W-:-:S04]  /*07a0*/  FMUL.FTZ R7, R7, 1 ;  /* 0x3f80000007077820 */ /* 0x000fc80000410000 */
[----:B------:R0:W1:Y:S01]  /*07b0*/  F2F.F64.F32 R26, R7 ;  /* 0x00000007001a7310 */ /* 0x0000620000201800 */
[----:B------:R-:W-:Y:S05]  /*07c0*/  BRA `(.L_x_2037) ;  /* 0x00000008000c7947 */ /* 0x000fea0003800000 */
.L_x_2048:
        /* <DEDUP_REMOVED lines=12> */
[----:B------:R-:W-:-:S05]  /*0890*/  LOP3.LUT R0, R3, 0x80000000, R0, 0xf8, !PT ;  /* 0x8000000003007812 */ /* 0x000fca00078ef800 */
[----:B------:R-:W-:-:S04]  /*08a0*/  FMUL.FTZ R0, R0, 1 ;  /* 0x3f80000000007820 */ /* 0x000fc80000410000 */
[----:B------:R0:W1:Y:S01]  /*08b0*/  F2F.F64.F32 R26, R0 ;  /* 0x00000000001a7310 */ /* 0x0000620000201800 */
[----:B------:R-:W-:Y:S05]  /*08c0*/  BRA `(.L_x_2037) ;  /* 0x0000000400cc7947 */ /* 0x000fea0003800000 */
.L_x_2047:
[----:B------:R-:W2:Y:S02]  /*08d0*/  LDG.E.U16 R0, desc[UR36][R4.64] ;  /* 0x0000002404007981 */ /* 0x000ea4000c1e1500 */
[----:B--2---:R-:W-:-:S04]  /*08e0*/  IMAD.U32 R0, R0, 0x10000, RZ ;  /* 0x0001000000007824 */ /* 0x004fc800078e00ff */
[----:B------:R-:W-:-:S04]  /*08f0*/  FMUL.FTZ R0, R0, 1 ;  /* 0x3f80000000007820 */ /* 0x000fc80000410000 */
[----:B------:R0:W1:Y:S01]  /*0900*/  F2F.F64.F32 R26, R0 ;  /* 0x00000000001a7310 */ /* 0x0000620000201800 */
[----:B------:R-:W-:Y:S05]  /*0910*/  BRA `(.L_x_2037) ;  /* 0x0000000400b87947 */ /* 0x000fea0003800000 */
.L_x_2044:
        /* <DEDUP_REMOVED lines=9> */
[----:B--2---:R0:W1:Y:S01]  /*09b0*/  I2F.F64.U16 R26, R4 ;  /* 0x00000004001a7312 */ /* 0x0040620000101800 */
[----:B------:R-:W-:Y:S05]  /*09c0*/  BRA `(.L_x_2037) ;  /* 0x00000004008c7947 */ /* 0x000fea0003800000 */
.L_x_2051:
        /* <DEDUP_REMOVED lines=21> */
.L_x_2055:
[----:B------:R-:W-:Y:S05]  /*0b20*/  BSYNC B1 ;  /* 0x0000000000017941 */ /* 0x000fea0003800000 */
.L_x_2054:
[----:B------:R-:W-:Y:S01]  /*0b30*/  LEA R5, R0, 0x3b800000, 0x17 ;  /* 0x3b80000000057811 */ /* 0x000fe200078eb8ff */
[----:B------:R-:W-:-:S05]  /*0b40*/  IMAD.SHL.U32 R0, R3, 0x100000, RZ ;  /* 0x0010000003007824 */ /* 0x000fca00078e00ff */
[----:B------:R-:W-:-:S07]  /*0b50*/  LOP3.LUT R0, R5, R0, R6, 0xfe, !PT ;  /* 0x0000000005007212 */ /* 0x000fce00078efe06 */
.L_x_2053:
[----:B------:R-:W-:Y:S05]  /*0b60*/  BSYNC B0 ;  /* 0x0000000000007941 */ /* 0x000fea0003800000 */
.L_x_2052:
[----:B------:R-:W-:-:S04]  /*0b70*/  FMUL.FTZ R0, R0, 1 ;  /* 0x3f80000000007820 */ /* 0x000fc80000410000 */
[----:B------:R0:W1:Y:S01]  /*0b80*/  F2F.F64.F32 R26, R0 ;  /* 0x00000000001a7310 */ /* 0x0000620000201800 */
[----:B------:R-:W-:Y:S05]  /*0b90*/  BRA `(.L_x_2037) ;  /* 0x0000000400187947 */ /* 0x000fea0003800000 */
.L_x_2050:
        /* <DEDUP_REMOVED lines=21> */
.L_x_2059:
[----:B------:R-:W-:Y:S05]  /*0cf0*/  BSYNC B1 ;  /* 0x0000000000017941 */ /* 0x000fea0003800000 */
.L_x_2058:
[----:B------:R-:W-:Y:S01]  /*0d00*/  LEA R5, R0, 0x37800000, 0x17 ;  /* 0x3780000000057811 */ /* 0x000fe200078eb8ff */
[----:B------:R-:W-:-:S05]  /*0d10*/  IMAD.SHL.U32 R0, R3, 0x200000, RZ ;  /* 0x0020000003007824 */ /* 0x000fca00078e00ff */
[----:B------:R-:W-:-:S07]  /*0d20*/  LOP3.LUT R0, R5, R0, R6, 0xfe, !PT ;  /* 0x0000000005007212 */ /* 0x000fce00078efe06 */
.L_x_2057:
[----:B------:R-:W-:Y:S05]  /*0d30*/  BSYNC B0 ;  /* 0x0000000000007941 */ /* 0x000fea0003800000 */
.L_x_2056:
[----:B------:R-:W-:-:S04]  /*0d40*/  FMUL.FTZ R0, R0, 1 ;  /* 0x3f80000000007820 */ /* 0x000fc80000410000 */
[----:B------:R0:W1:Y:S01]  /*0d50*/  F2F.F64.F32 R26, R0 ;  /* 0x00000000001a7310 */ /* 0x0000620000201800 */
[----:B------:R-:W-:Y:S05]  /*0d60*/  BRA `(.L_x_2037) ;  /* 0x0000000000a47947 */ /* 0x000fea0003800000 */
.L_x_2049:
        /* <DEDUP_REMOVED lines=14> */
.L_x_2063:
[----:B------:R-:W-:Y:S05]  /*0e50*/  BSYNC B0 ;  /* 0x0000000000007941 */ /* 0x000fea0003800000 */
.L_x_2062:
[----:B------:R-:W-:-:S04]  /*0e60*/  FMUL.FTZ R0, R0, 1 ;  /* 0x3f80000000007820 */ /* 0x000fc80000410000 */
[----:B------:R0:W1:Y:S01]  /*0e70*/  F2F.F64.F32 R26, R0 ;  /* 0x00000000001a7310 */ /* 0x0000620000201800 */
[----:B------:R-:W-:Y:S05]  /*0e80*/  BRA `(.L_x_2037) ;  /* 0x00000000005c7947 */ /* 0x000fea0003800000 */
.L_x_2036:
        /* <DEDUP_REMOVED lines=16> */
.L_x_2064:
[----:B------:R-:W-:Y:S01]  /*0f90*/  CS2R R26, SRZ ;  /* 0x00000000001a7805 */ /* 0x000fe2000001ff00 */
[----:B------:R-:W-:Y:S06]  /*0fa0*/  BRA `(.L_x_2037) ;  /* 0x0000000000147947 */ /* 0x000fec0003800000 */
.L_x_2061:
[----:B------:R-:W2:Y:S02]  /*0fb0*/  LDG.E.64 R26, desc[UR36][R4.64] ;  /* 0x00000024041a7981 */ /* 0x000ea4000c1e1b00 */
[----:B--2---:R-:W0:Y:S01]  /*0fc0*/  I2F.F64.U64 R26, R26 ;  /* 0x0000001a001a7312 */ /* 0x004e220000301800 */
[----:B------:R-:W-:Y:S05]  /*0fd0*/  BRA `(.L_x_2037) ;  /* 0x0000000000087947 */ /* 0x000fea0003800000 */
.L_x_2060:
[----:B------:R-:W2:Y:S02]  /*0fe0*/  LDG.E R4, desc[UR36][R4.64] ;  /* 0x0000002404047981 */ /* 0x000ea4000c1e1900 */
[----:B--2---:R0:W1:Y:S02]  /*0ff0*/  I2F.F64.U32 R26, R4 ;  /* 0x00000004001a7312 */ /* 0x0040640000201800 */
.L_x_2037:
[----:B------:R-:W3:Y:S02]  /*1000*/  S2R R22, SR_TID.X ;  /* 0x0000000000167919 */ /* 0x000ee40000002100 */
[----:B---3--:R-:W-:-:S07]  /*1010*/  VIADD R22, R22, 0x80 ;  /* 0x0000008016167836 */ /* 0x008fce0000000000 */
.L_x_2031:
[----:B------:R-:W-:Y:S05]  /*1020*/  BSYNC B6 ;  /* 0x0000000000067941 */ /* 0x000fea0003800000 */
.L_x_2030:
        /* <DEDUP_REMOVED lines=21> */
[----:B------:R-:W3:Y:S02]  /*1180*/  LDG.E.S8 R4, desc[UR36][R4.64] ;  /* 0x0000002404047981 */ /* 0x000ee4000c1e1300 */
[----:B---3--:R0:W1:Y:S01]  /*1190*/  I2F.F64.S16 R28, R4 ;  /* 0x00000004001c7312 */ /* 0x0080620000101c00 */
[----:B------:R-:W-:Y:S05]  /*11a0*/  BRA `(.L_x_2072) ;  /* 0x0000000c007c7947 */ /* 0x000fea0003800000 */
.L_x_2070:
[----:B------:R-:W3:Y:S02]  /*11b0*/  LDG.E.U8 R4, desc[UR36][R4.64] ;  /* 0x0000002404047981 */ /* 0x000ee4000c1e1100 */
[----:B---3--:R0:W1:Y:S01]  /*11c0*/  I2F.F64.U16 R28, R4 ;  /* 0x00000004001c7312 */ /* 0x0080620000101800 */
[----:B------:R-:W-:Y:S05]  /*11d0*/  BRA `(.L_x_2072) ;  /* 0x0000000c00707947 */ /* 0x000fea0003800000 */
.L_x_2069:
[----:B------:R-:W-:-:S13]  /*11e0*/  ISETP.NE.AND P0, PT, R0, 0x2, PT ;  /* 0x000000020000780c */ /* 0x000fda0003f05270 */
[----:B------:R-:W-:Y:S05]  /*11f0*/  @!P0 BRA `(.L_x_2073) ;  /* 0x0000000000288947 */ /* 0x000fea0003800000 */
[----:B------:R-:W-:-:S13]  /*1200*/  ISETP.NE.AND P0, PT, R0, 0x3, PT ;  /* 0x000000030000780c */ /* 0x000fda0003f05270 */
[----:B------:R-:W-:Y:S05]  /*1210*/  @!P0 BRA `(.L_x_2074) ;  /* 0x0000000000148947 */ /* 0x000fea0003800000 */
[----:B------:R-:W-:-:S13]  /*1220*/  ISETP.NE.AND P0, PT, R0, 0x4, PT ;  /* 0x000000040000780c */ /* 0x000fda0003f05270 */
[----:B------:R-:W-:Y:S05]  /*1230*/  @P0 BRA `(.L_x_2071) ;  /* 0x0000000800fc0947 */ /* 0x000fea0003800000 */
[----:B------:R-:W3:Y:S02]  /*1240*/  LDG.E.64 R28, desc[UR36][R4.64] ;  /* 0x00000024041c7981 */ /* 0x000ee4000c1e1b00 */
[----:B---3--:R-:W0:Y:S01]  /*1250*/  I2F.F64.S64 R28, R28 ;  /* 0x0000001c001c7312 */ /* 0x008e220000301c00 */
[----:B------:R-:W-:Y:S05]  /*1260*/  BRA `(.L_x_2072) ;  /* 0x0000000c004c7947 */ /* 0x000fea0003800000 */
.L_x_2074:
[----:B------:R-:W3:Y:S02]  /*1270*/  LDG.E R4, desc[UR36][R4.64] ;  /* 0x0000002404047981 */ /* 0x000ee4000c1e1900 */
[----:B---3--:R0:W1:Y:S01]  /*1280*/  I2F.F64 R28, R4 ;  /* 0x00000004001c7312 */ /* 0x0080620000201c00 */
[----:B------:R-:W-:Y:S05]  /*1290*/  BRA `(.L_x_2072) ;  /* 0x0000000c00407947 */ /* 0x000fea0003800000 */
.L_x_2073:
[----:B------:R-:W3:Y:S02]  /*12a0*/  LDG.E.U16 R4, desc[UR36][R4.64] ;  /* 0x0000002404047981 */ /* 0x000ee4000c1e1500 */
[----:B---3--:R0:W1:Y:S01]  /*12b0*/  I2F.F64.S16 R28, R4 ;  /* 0x00000004001c7312 */ /* 0x0080620000101c00 */
[----:B------:R-:W-:Y:S05]  /*12c0*/  BRA `(.L_x_2072) ;  /* 0x0000000c00347947 */ /* 0x000fea0003800000 */
.L_x_2068:
[----:B------:R-:W-:-:S13]  /*12d0*/  ISETP.GT.AND P0, PT, R0, 0x6, PT ;  /* 0x000000060000780c */ /* 0x000fda0003f04270 */
[----:B------:R-:W-:Y:S05]  /*12e0*/  @P0 BRA `(.L_x_2075) ;  /* 0x0000000000340947 */ /* 0x000fea0003800000 */
[----:B------:R-:W-:-:S13]  /*12f0*/  ISETP.NE.AND P0, PT, R0, 0x5, PT ;  /* 0x000000050000780c */ /* 0x000fda0003f05270 */
[----:B------:R-:W-:Y:S05]  /*1300*/  @!P0 BRA `(.L_x_2076) ;  /* 0x0000000000188947 */ /* 0x000fea0003800000 */
[----:B------:R-:W-:-:S13]  /*1310*/  ISETP.NE.AND P0, PT, R0, 0x6, PT ;  /* 0x000000060000780c */ /* 0x000fda0003f05270 */
[----:B------:R-:W-:Y:S05]  /*1320*/  @P0 BRA `(.L_x_2071) ;  /* 0x0000000800c00947 */ /* 0x000fea0003800000 */
[----:B------:R-:W3:Y:S02]  /*1330*/  LDG.E R28, desc[UR36][R4.64] ;  /* 0x00000024041c7981 */ /* 0x000ee4000c1e1900 */
[----:B---3--:R-:W-:-:S06]  /*1340*/  FMUL.FTZ R28, R28, 1 ;  /* 0x3f8000001c1c7820 */ /* 0x008fcc0000410000 */
[----:B------:R-:W0:Y:S01]  /*1350*/  F2F.F64.F32 R28, R28 ;  /* 0x0000001c001c7310 */ /* 0x000e220000201800 */
[----:B------:R-:W-:Y:S05]  /*1360*/  BRA `(.L_x_2072) ;  /* 0x0000000c000c7947 */ /* 0x000fea0003800000 */
.L_x_2076:
[----:B------:R-:W3:Y:S02]  /*1370*/  LDG.E.U16 R0, desc[UR36][R4.64] ;  /* 0x0000002404007981 */ /* 0x000ee4000c1e1500 */
[----:B---3--:R-:W-:-:S05]  /*1380*/  HADD2.F32 R0, -RZ, R0.H0_H0 ;  /* 0x20000000ff007230 */ /* 0x008fca0000004100 */
[----:B------:R-:W-:-:S04]  /*1390*/  FMUL.FTZ R0, R0, 1 ;  /* 0x3f80000000007820 */ /* 0x000fc80000410000 */
[----:B------:R0:W1:Y:S01]  /*13a0*/  F2F.F64.F32 R28, R0 ;  /* 0x00000000001c7310 */ /* 0x0000620000201800 */
[----:B------:R-:W-:Y:S05]  /*13b0*/  BRA `(.L_x_2072) ;  /* 0x0000000800f87947 */ /* 0x000fea0003800000 */
.L_x_2075:
[----:B------:R-:W-:-:S13]  /*13c0*/  ISETP.NE.AND P0, PT, R0, 0x7, PT ;  /* 0x000000070000780c */ /* 0x000fda0003f05270 */
[----:B------:R-:W-:Y:S05]  /*13d0*/  @!P0 BRA `(.L_x_2077) ;  /* 0x0000000000348947 */ /* 0x000fea0003800000 */
        /* <DEDUP_REMOVED lines=8> */
.L_x_2078:
[----:B------:R-:W3:Y:S02]  /*1460*/  LDG.E.U16 R4, desc[UR36][R4.64] ;  /* 0x0000002404047981 */ /* 0x000ee4000c1e1500 */
[----:B---3--:R-:W-:-:S05]  /*1470*/  HADD2.F32 R0, -RZ, R4.H0_H0 ;  /* 0x20000004ff007230 */ /* 0x008fca0000004100 */
[----:B------:R-:W-:-:S04]  /*1480*/  FMUL.FTZ R0, R0, 1 ;  /* 0x3f80000000007820 */ /* 0x000fc80000410000 */
[----:B------:R0:W1:Y:S01]  /*1490*/  F2F.F64.F32 R28, R0 ;  /* 0x00000000001c7310 */ /* 0x0000620000201800 */
[----:B------:R-:W-:Y:S05]  /*14a0*/  BRA `(.L_x_2072) ;  /* 0x0000000800bc7947 */ /* 0x000fea0003800000 */
.L_x_2077:
[----:B------:R0:W5:Y:S01]  /*14b0*/  LDG.E.64 R28, desc[UR36][R4.64] ;  /* 0x00000024041c7981 */ /* 0x000162000c1e1b00 */
[----:B------:R-:W-:Y:S05]  /*14c0*/  BRA `(.L_x_2072) ;  /* 0x0000000800b47947 */ /* 0x000fea0003800000 */
.L_x_2067:
        /* <DEDUP_REMOVED lines=8> */
[----:B------:R-:W3:Y:S01]  /*1550*/  LDG.E.U8 R4, desc[UR36][R4.64] ;  /* 0x0000002404047981 */ /* 0x000ee2000c1e1100 */
[----:B------:R-:W-:Y:S01]  /*1560*/  IMAD.MOV.U32 R28, RZ, RZ, RZ ;  /* 0x000000ffff1c7224 */ /* 0x000fe200078e00ff */
[----:B---3--:R-:W-:-:S04]  /*1570*/  ISETP.NE.AND P0, PT, R4, RZ, PT ;  /* 0x000000ff0400720c */ /* 0x008fc80003f05270 */
[----:B------:R-:W-:Y:S01]  /*1580*/  FSEL R29, RZ, 1.875, !P0 ;  /* 0x3ff00000ff1d7808 */ /* 0x000fe20004000000 */
[----:B------:R-:W-:Y:S08]  /*1590*/  BRA `(.L_x_2072) ;  /* 0x0000000800807947 */ /* 0x000ff00003800000 */
.L_x_2081:
[----:B------:R0:W5:Y:S01]  /*15a0*/  LDG.E.64 R28, desc[UR36][R4.64] ;  /* 0x00000024041c7981 */ /* 0x000162000c1e1b00 */
[----:B------:R-:W-:Y:S05]  /*15b0*/  BRA `(.L_x_2072) ;  /* 0x0000000800787947 */ /* 0x000fea0003800000 */
.L_x_2080:
[----:B------:R-:W-:-:S13]  /*15c0*/  ISETP.NE.AND P0, PT, R0, 0xf, PT ;  /* 0x0000000f0000780c */ /* 0x000fda0003f05270 */
[----:B------:R-:W-:Y:S05]  /*15d0*/  @!P0 BRA `(.L_x_2082) ;  /* 0x0000000000a48947 */ /* 0x000fea0003800000 */
[----:B------:R-:W-:-:S13]  /*15e0*/  ISETP.NE.AND P0, PT, R0, 0x17, PT ;  /* 0x000000170000780c */ /* 0x000fda0003f05270 */
[----:B------:R-:W-:Y:S05]  /*15f0*/  @!P0 BRA `(.L_x_2083) ;  /* 0x0000000000608947 */ /* 0x000fea0003800000 */
[----:B------:R-:W-:-:S13]  /*1600*/  ISETP.NE.AND P0, PT, R0, 0x18, PT ;  /* 0x000000180000780c */ /* 0x000fda0003f05270 */
[----:B------:R-:W-:Y:S05]  /*1610*/  @P0 BRA `(.L_x_2071) ;  /* 0x0000000800040947 */ /* 0x000fea0003800000 */
[----:B------:R-:W3:Y:S01]  /*1620*/  LDG.E.U8 R0, desc[UR36][R4.64] ;  /* 0x0000002404007981 */ /* 0x000ee2000c1e1100 */
[----:B------:R-:W-:Y:S02]  /*1630*/  IMAD.MOV.U32 R9, RZ, RZ, -0x800000 ;  /* 0xff800000ff097424 */ /* 0x000fe400078e00ff */
[----:B---3--:R-:W-:-:S05]  /*1640*/  IMAD.SHL.U32 R0, R0, 0x1000000, RZ ;  /* 0x0100000000007824 */ /* 0x008fca00078e00ff */
        /* <DEDUP_REMOVED lines=19> */
.L_x_2083:
[----:B------:R-:W3:Y:S02]  /*1780*/  LDG.E.U8 R4, desc[UR36][R4.64] ;  /* 0x0000002404047981 */ /* 0x000ee4000c1e1100 */
[----:B---3--:R-:W-:-:S05]  /*1790*/  IMAD.SHL.U32 R0, R4, 0x2000000, RZ ;  /* 0x0200000004007824 */ /* 0x008fca00078e00ff */
        /* <DEDUP_REMOVED lines=11> */
[----:B------:R3:W0:Y:S01]  /*1850*/  F2F.F64.F32 R28, R0 ;  /* 0x00000000001c7310 */ /* 0x0006220000201800 */
[----:B------:R-:W-:Y:S05]  /*1860*/  BRA `(.L_x_2072) ;  /* 0x0000000400cc7947 */ /* 0x000fea0003800000 */
.L_x_2082:
[----:B------:R-:W3:Y:S02]  /*1870*/  LDG.E.U16 R0, desc[UR36][R4.64] ;  /* 0x0000002404007981 */ /* 0x000ee4000c1e1500 */
[----:B---3--:R-:W-:-:S04]  /*1880*/  IMAD.U32 R0, R0, 0x10000, RZ ;  /* 0x0001000000007824 */ /* 0x008fc800078e00ff */
[----:B------:R-:W-:-:S04]  /*1890*/  FMUL.FTZ R0, R0, 1 ;  /* 0x3f80000000007820 */ /* 0x000fc80000410000 */
[----:B------:R0:W1:Y:S01]  /*18a0*/  F2F.F64.F32 R28, R0 ;  /* 0x00000000001c7310 */ /* 0x0000620000201800 */
[----:B------:R-:W-:Y:S05]  /*18b0*/  BRA `(.L_x_2072) ;  /* 0x0000000400b87947 */ /* 0x000fea0003800000 */
.L_x_2079:
        /* <DEDUP_REMOVED lines=8> */
[----:B------:R-:W3:Y:S02]  /*1940*/  LDG.E.U16 R4, desc[UR36][R4.64] ;  /* 0x0000002404047981 */ /* 0x000ee4000c1e1500 */
[----:B---3--:R0:W1:Y:S01]  /*1950*/  I2F.F64.U16 R28, R4 ;  /* 0x00000004001c7312 */ /* 0x0080620000101800 */
[----:B------:R-:W-:Y:S05]  /*1960*/  BRA `(.L_x_2072) ;  /* 0x00000004008c7947 */ /* 0x000fea0003800000 */
.L_x_2086:
[----:B------:R-:W3:Y:S01]  /*1970*/  LDG.E.U8 R3, desc[UR36][R4.64] ;  /* 0x0000002404037981 */ /* 0x000ee2000c1e1100 */
[----:B------:R-:W-:Y:S01]  /*1980*/  BSSY B0, `(.L_x_2087) ;  /* 0x0000018000007945 */ /* 0x000fe20003800000 */
[----:B------:R-:W-:Y:S01]  /*1990*/  IMAD.MOV.U32 R0, RZ, RZ, RZ ;  /* 0x000000ffff007224 */ /* 0x000fe200078e00ff */
[----:B---3--:R-:W-:-:S13]  /*19a0*/  ISETP.NE.AND P0, PT, R3, RZ, PT ;  /* 0x000000ff0300720c */ /* 0x008fda0003f05270 */
        /* <DEDUP_REMOVED lines=17> */
.L_x_2090:
[----:B------:R-:W-:Y:S05]  /*1ac0*/  BSYNC B1 ;  /* 0x0000000000017941 */ /* 0x000fea0003800000 */
.L_x_2089:
[----:B------:R-:W-:Y:S01]  /*1ad0*/  LEA R5, R0, 0x3b800000, 0x17 ;  /* 0x3b80000000057811 */ /* 0x000fe200078eb8ff */
[----:B------:R-:W-:-:S05]  /*1ae0*/  IMAD.SHL.U32 R0, R3, 0x100000, RZ ;  /* 0x0010000003007824 */ /* 0x000fca00078e00ff */
[----:B------:R-:W-:-:S07]  /*1af0*/  LOP3.LUT R0, R5, R0, R6, 0xfe, !PT ;  /* 0x0000000005007212 */ /* 0x000fce00078efe06 */
.L_x_2088:
[----:B------:R-:W-:Y:S05]  /*1b00*/  BSYNC B0 ;  /* 0x0000000000007941 */ /* 0x000fea0003800000 */
.L_x_2087:
[----:B------:R-:W-:-:S04]  /*1b10*/  FMUL.FTZ R0, R0, 1 ;  /* 0x3f80000000007820 */ /* 0x000fc80000410000 */
[----:B------:R0:W1:Y:S01]  /*1b20*/  F2F.F64.F32 R28, R0 ;  /* 0x00000000001c7310 */ /* 0x0000620000201800 */
[----:B------:R-:W-:Y:S05]  /*1b30*/  BRA `(.L_x_2072) ;  /* 0x0000000400187947 */ /* 0x000fea0003800000 */
.L_x_2085:
        /* <DEDUP_REMOVED lines=21> */
.L_x_2094:
[----:B------:R-:W-:Y:S05]  /*1c90*/  BSYNC B1 ;  /* 0x0000000000017941 */ /* 0x000fea0003800000 */
.L_x_2093:
[----:B------:R-:W-:Y:S01]  /*1ca0*/  LEA R5, R0, 0x37800000, 0x17 ;  /* 0x3780000000057811 */ /* 0x000fe200078eb8ff */
[----:B------:R-:W-:-:S05]  /*1cb0*/  IMAD.SHL.U32 R0, R3, 0x200000, RZ ;  /* 0x0020000003007824 */ /* 0x000fca00078e00ff */
[----:B------:R-:W-:-:S07]  /*1cc0*/  LOP3.LUT R0, R5, R0, R6, 0xfe, !PT ;  /* 0x0000000005007212 */ /* 0x000fce00078efe06 */
.L_x_2092:
[----:B------:R-:W-:Y:S05]  /*1cd0*/  BSYNC B0 ;  /* 0x0000000000007941 */ /* 0x000fea0003800000 */
.L_x_2091:
[----:B------:R-:W-:-:S04]  /*1ce0*/  FMUL.FTZ R0, R0, 1 ;  /* 0x3f80000000007820 */ /* 0x000fc80000410000 */
[----:B------:R0:W1:Y:S01]  /*1cf0*/  F2F.F64.F32 R28, R0 ;  /* 0x00000000001c7310 */ /* 0x0000620000201800 */
[----:B------:R-:W-:Y:S05]  /*1d00*/  BRA `(.L_x_2072) ;  /* 0x0000000000a47947 */ /* 0x000fea0003800000 */
.L_x_2084:
[----:B------:R-:W-:-:S13]  /*1d10*/  ISETP.NE.AND P0, PT, R0, 0x1c, PT ;  /* 0x0000001c0000780c */ /* 0x000fda0003f05270 */
[----:B------:R-:W-:Y:S05]  /*1d20*/  @!P0 BRA `(.L_x_2095) ;  /* 0x0000000000948947 */ /* 0x000fea0003800000 */
[----:B------:R-:W-:-:S13]  /*1d30*/  ISETP.NE.AND P0, PT, R0, 0x1d, PT ;  /* 0x0000001d0000780c */ /* 0x000fda0003f05270 */
[----:B------:R-:W-:Y:S05]  /*1d40*/  @!P0 BRA `(.L_x_2096) ;  /* 0x0000000000808947 */ /* 0x000fea0003800000 */
[----:B------:R-:W-:-:S13]  /*1d50*/  ISETP.NE.AND P0, PT, R0, 0x2c, PT ;  /* 0x0000002c0000780c */ /* 0x000fda0003f05270 */
[----:B------:R-:W-:Y:S05]  /*1d60*/  @P0 BRA `(.L_x_2071) ;  /* 0x0000000000300947 */ /* 0x000fea0003800000 */
[----:B------:R-:W3:Y:S01]  /*1d70*/  LDG.E.U8 R4, desc[UR36][R4.64] ;  /* 0x0000002404047981 */ /* 0x000ee2000c1e1100 */
[----:B------:R-:W-:Y:S01]  /*1d80*/  BSSY B0, `(.L_x_2097) ;  /* 0x0000007000007945 */ /* 0x000fe20003800000 */
[----:B------:R-:W-:Y:S01]  /*1d90*/  IMAD.MOV.U32 R0, RZ, RZ, 0x400000 ;  /* 0x00400000ff007424 */ /* 0x000fe200078e00ff */
[----:B---3--:R-:W-:-:S13]  /*1da0*/  ISETP.NE.AND P0, PT, R4, RZ, PT ;  /* 0x000000ff0400720c */ /* 0x008fda0003f05270 */
[----:B------:R-:W-:Y:S05]  /*1db0*/  @!P0 BRA `(.L_x_2098) ;  /* 0x00000000000c8947 */ /* 0x000fea0003800000 */
[----:B------:R-:W-:-:S13]  /*1dc0*/  ISETP.NE.AND P0, PT, R4, 0xff, PT ;  /* 0x000000ff0400780c */ /* 0x000fda0003f05270 */
[----:B------:R-:W-:Y:S02]  /*1dd0*/  @!P0 IMAD.MOV.U32 R0, RZ, RZ, 0x7f800001 ;  /* 0x7f800001ff008424 */ /* 0x000fe400078e00ff */
[----:B------:R-:W-:-:S07]  /*1de0*/  @P0 IMAD.SHL.U32 R0, R4, 0x800000, RZ ;  /* 0x0080000004000824 */ /* 0x000fce00078e00ff */
.L_x_2098:
[----:B------:R-:W-:Y:S05]  /*1df0*/  BSYNC B0 ;  /* 0x0000000000007941 */ /* 0x000fea0003800000 */
.L_x_2097:
[----:B------:R-:W-:-:S04]  /*1e00*/  FMUL.FTZ R0, R0, 1 ;  /* 0x3f80000000007820 */ /* 0x000fc80000410000 */
[----:B------:R0:W1:Y:S01]  /*1e10*/  F2F.F64.F32 R28, R0 ;  /* 0x00000000001c7310 */ /* 0x0000620000201800 */
[----:B------:R-:W-:Y:S05]  /*1e20*/  BRA `(.L_x_2072) ;  /* 0x00000000005c7947 */ /* 0x000fea0003800000 */
.L_x_2071:
        /* <DEDUP_REMOVED lines=16> */
.L_x_2099:
[----:B------:R-:W-:Y:S01]  /*1f30*/  CS2R R28, SRZ ;  /* 0x00000000001c7805 */ /* 0x000fe2000001ff00 */
[----:B------:R-:W-:Y:S06]  /*1f40*/  BRA `(.L_x_2072) ;  /* 0x0000000000147947 */ /* 0x000fec0003800000 */
.L_x_2096:
[----:B------:R-:W3:Y:S02]  /*1f50*/  LDG.E.64 R28, desc[UR36][R4.64] ;  /* 0x00000024041c7981 */ /* 0x000ee4000c1e1b00 */
[----:B---3--:R-:W0:Y:S01]  /*1f60*/  I2F.F64.U64 R28, R28 ;  /* 0x0000001c001c7312 */ /* 0x008e220000301800 */
[----:B------:R-:W-:Y:S05]  /*1f70*/  BRA `(.L_x_2072) ;  /* 0x0000000000087947 */ /* 0x000fea0003800000 */
.L_x_2095:
[----:B------:R-:W3:Y:S02]  /*1f80*/  LDG.E R4, desc[UR36][R4.64] ;  /* 0x0000002404047981 */ /* 0x000ee4000c1e1900 */
[----:B---3--:R0:W1:Y:S02]  /*1f90*/  I2F.F64.U32 R28, R4 ;  /* 0x00000004001c7312 */ /* 0x0080640000201800 */
.L_x_2072:
[----:B------:R-:W-:-:S07]  /*1fa0*/  VIADD R22, R22, 0x80 ;  /* 0x0000008016167836 */ /* 0x000fce0000000000 */
.L_x_2066:
[----:B------:R-:W-:Y:S05]  /*1fb0*/  BSYNC B6 ;  /* 0x0000000000067941 */ /* 0x000fea0003800000 */
.L_x_2065:
[----:B------:R-:W-:Y:S01]  /*1fc0*/  ISETP.GE.AND P0, PT, R22, R19, PT ;  /* 0x000000131600720c */ /* 0x000fe20003f06270 */
[----:B------:R-:W-:Y:S01]  /*1fd0*/  BSSY B6, `(.L_x_2100) ;  /* 0x00000f9000067945 */ /* 0x000fe20003800000 */
[----:B------:R-:W-:Y:S02]  /*1fe0*/  CS2R R16, SRZ ;  /* 0x0000000000107805 */ /* 0x000fe4000001ff00 */
[----:B------:R-:W-:-:S09]  /*1ff0*/  CS2R R24, SRZ ;  /* 0x0000000000187805 */ /* 0x000fd2000001ff00 */
[----:B------:R-:W-:Y:S05]  /*2000*/  @P0 BRA `(.L_x_2101) ;  /* 0x0000000c00d40947 */ /* 0x000fea0003800000 */
[----:B01----:R-:W0:Y:S01]  /*2010*/  LDC.64 R4, c[0x0][0x220] ;  /* 0x00008800ff047b82 */ /* 0x003e220000000a00 */
[----:B---3--:R-:W-:Y:S01]  /*2020*/  IMAD R0, R18, 0x200, R22 ;  /* 0x0000020012007824 */ /* 0x008fe200078e0216 */
        /* <DEDUP_REMOVED lines=19> */
.L_x_2105:
[----:B------:R-:W3:Y:S02]  /*2160*/  LDG.E.U8 R4, desc[UR36][R4.64] ;  /* 0x0000002404047981 */ /* 0x000ee4000c1e1100 */
[----:B---3--:R0:W1:Y:S01]  /*2170*/  I2F.F64.U16 R24, R4 ;  /* 0x0000000400187312 */ /* 0x0080620000101800 */
[----:B------:R-:W-:Y:S05]  /*2180*/  BRA `(.L_x_2107) ;  /* 0x0000000c00707947 */ /* 0x000fea0003800000 */
.L_x_2104:
        /* <DEDUP_REMOVED lines=9> */
.L_x_2109:
[----:B------:R-:W3:Y:S02]  /*2220*/  LDG.E R4, desc[UR36][R4.64] ;  /* 0x0000002404047981 */ /* 0x000ee4000c1e1900 */
[----:B---3--:R0:W1:Y:S01]  /*2230*/  I2F.F64 R24, R4 ;  /* 0x0000000400187312 */ /* 0x0080620000201c00 */
[----:B------:R-:W-:Y:S05]  /*2240*/  BRA `(.L_x_2107) ;  /* 0x0000000c00407947 */ /* 0x000fea0003800000 */
.L_x_2108:
[----:B------:R-:W3:Y:S02]  /*2250*/  LDG.E.U16 R4, desc[UR36][R4.64] ;  /* 0x0000002404047981 */ /* 0x000ee4000c1e1500 */
[----:B---3--:R0:W1:Y:S01]  /*2260*/  I2F.F64.S16 R24, R4 ;  /* 0x0000000400187312 */ /* 0x0080620000101c00 */
[----:B------:R-:W-:Y:S05]  /*2270*/  BRA `(.L_x_2107) ;  /* 0x0000000c00347947 */ /* 0x000fea0003800000 */
.L_x_2103:
        /* <DEDUP_REMOVED lines=10> */
.L_x_2111:
[----:B------:R-:W3:Y:S02]  /*2320*/  LDG.E.U16 R0, desc[UR36][R4.64] ;  /* 0x0000002404007981 */ /* 0x000ee4000c1e1500 */
[----:B---3--:R-:W-:-:S05]  /*2330*/  HADD2.F32 R0, -RZ, R0.H0_H0 ;  /* 0x20000000ff007230 */ /* 0x008fca0000004100 */
[----:B------:R-:W-:-:S04]  /*2340*/  FMUL.FTZ R0, R0, 1 ;  /* 0x3f80000000007820 */ /* 0x000fc80000410000 */
[----:B------:R0:W1:Y:S01]  /*2350*/  F2F.F64.F32 R24, R0 ;  /* 0x0000000000187310 */ /* 0x0000620000201800 */
[----:B------:R-:W-:Y:S05]  /*2360*/  BRA `(.L_x_2107) ;  /* 0x0000000800f87947 */ /* 0x000fea0003800000 */
.L_x_2110:
        /* <DEDUP_REMOVED lines=10> */
.L_x_2113:
[----:B------:R-:W3:Y:S02]  /*2410*/  LDG.E.U16 R4, desc[UR36][R4.64] ;  /* 0x0000002404047981 */ /* 0x000ee4000c1e1500 */
[----:B---3--:R-:W-:-:S05]  /*2420*/  HADD2.F32 R0, -RZ, R4.H0_H0 ;  /* 0x20000004ff007230 */ /* 0x008fca0000004100 */
[----:B------:R-:W-:-:S04]  /*2430*/  FMUL.FTZ R0, R0, 1 ;  /* 0x3f80000000007820 */ /* 0x000fc80000410000 */
[----:B------:R0:W1:Y:S01]  /*2440*/  F2F.F64.F32 R24, R0 ;  /* 0x0000000000187310 */ /* 0x0000620000201800 */
[----:B------:R-:W-:Y:S05]  /*2450*/  BRA `(.L_x_2107) ;  /* 0x0000000800bc7947 */ /* 0x000fea0003800000 */
.L_x_2112:
[----:B------:R0:W5:Y:S01]  /*2460*/  LDG.E.64 R24, desc[UR36][R4.64] ;  /* 0x0000002404187981 */ /* 0x000162000c1e1b00 */
[----:B------:R-:W-:Y:S05]  /*2470*/  BRA `(.L_x_2107) ;  /* 0x0000000800b47947 */ /* 0x000fea0003800000 */
.L_x_2102:
        /* <DEDUP_REMOVED lines=13> */
.L_x_2116:
[----:B------:R0:W5:Y:S01]  /*2550*/  LDG.E.64 R24, desc[UR36][R4.64] ;  /* 0x0000002404187981 */ /* 0x000162000c1e1b00 */
[----:B------:R-:W-:Y:S05]  /*2560*/  BRA `(.L_x_2107) ;  /* 0x0000000800787947 */ /* 0x000fea0003800000 */
.L_x_2115:
        /* <DEDUP_REMOVED lines=28> */
.L_x_2118:
        /* <DEDUP_REMOVED lines=15> */
.L_x_2117:
[----:B------:R-:W3:Y:S02]  /*2820*/  LDG.E.U16 R0, desc[UR36][R4.64] ;  /* 0x0000002404007981 */ /* 0x000ee4000c1e1500 */
[----:B---3--:R-:W-:-:S04]  /*2830*/  IMAD.U32 R0, R0, 0x10000, RZ ;  /* 0x0001000000007824 */ /* 0x008fc800078e00ff */
[----:B------:R-:W-:-:S04]  /*2840*/  FMUL.FTZ R0, R0, 1 ;  /* 0x3f80000000007820 */ /* 0x000fc80000410000 */
[----:B------:R0:W1:Y:S01]  /*2850*/  F2F.F64.F32 R24, R0 ;  /* 0x0000000000187310 */ /* 0x0000620000201800 */
[----:B------:R-:W-:Y:S05]  /*2860*/  BRA `(.L_x_2107) ;  /* 0x0000000400b87947 */ /* 0x000fea0003800000 */
.L_x_2114:
        /* <DEDUP_REMOVED lines=11> */
.L_x_2121:
        /* <DEDUP_REMOVED lines=21> */
.L_x_2125:
[----:B------:R-:W-:Y:S05]  /*2a70*/  BSYNC B1 ;  /* 0x0000000000017941 */ /* 0x000fea0003800000 */
.L_x_2124:
[----:B------:R-:W-:Y:S01]  /*2a80*/  LEA R5, R0, 0x3b800000, 0x17 ;  /* 0x3b80000000057811 */ /* 0x000fe200078eb8ff */
[----:B------:R-:W-:-:S05]  /*2a90*/  IMAD.SHL.U32 R0, R3, 0x100000, RZ ;  /* 0x0010000003007824 */ /* 0x000fca00078e00ff */
[----:B------:R-:W-:-:S07]  /*2aa0*/  LOP3.LUT R0, R5, R0, R6, 0xfe, !PT ;  /* 0x0000000005007212 */ /* 0x000fce00078efe06 */
.L_x_2123:
[----:B------:R-:W-:Y:S05]  /*2ab0*/  BSYNC B0 ;  /* 0x0000000000007941 */ /* 0x000fea0003800000 */
.L_x_2122:
[----:B------:R-:W-:-:S04]  /*2ac0*/  FMUL.FTZ R0, R0, 1 ;  /* 0x3f80000000007820 */ /* 0x000fc80000410000 */
[----:B------:R3:W0:Y:S01]  /*2ad0*/  F2F.F64.F32 R24, R0 ;  /* 0x0000000000187310 */ /* 0x0006220000201800 */
[----:B------:R-:W-:Y:S05]  /*2ae0*/  BRA `(.L_x_2107) ;  /* 0x0000000400187947 */ /* 0x000fea0003800000 */
.L_x_2120:
        /* <DEDUP_REMOVED lines=21> */
.L_x_2129:
[----:B------:R-:W-:Y:S05]  /*2c40*/  BSYNC B1 ;  /* 0x0000000000017941 */ /* 0x000fea0003800000 */
.L_x_2128:
[----:B------:R-:W-:Y:S01]  /*2c50*/  LEA R5, R0, 0x37800000, 0x17 ;  /* 0x3780000000057811 */ /* 0x000fe200078eb8ff */
[----:B------:R-:W-:-:S05]  /*2c60*/  IMAD.SHL.U32 R0, R3, 0x200000, RZ ;  /* 0x0020000003007824 */ /* 0x000fca00078e00ff */
[----:B------:R-:W-:-:S07]  /*2c70*/  LOP3.LUT R0, R5, R0, R6, 0xfe, !PT ;  /* 0x0000000005007212 */ /* 0x000fce00078efe06 */
.L_x_2127:
[----:B------:R-:W-:Y:S05]  /*2c80*/  BSYNC B0 ;  /* 0x0000000000007941 */ /* 0x000fea0003800000 */
.L_x_2126:
[----:B------:R-:W-:-:S04]  /*2c90*/  FMUL.FTZ R0, R0, 1 ;  /* 0x3f80000000007820 */ /* 0x000fc80000410000 */
[----:B------:R0:W1:Y:S01]  /*2ca0*/  F2F.F64.F32 R24, R0 ;  /* 0x0000000000187310 */ /* 0x0000620000201800 */
[----:B------:R-:W-:Y:S05]  /*2cb0*/  BRA `(.L_x_2107) ;  /* 0x0000000000a47947 */ /* 0x000fea0003800000 */
.L_x_2119:
        /* <DEDUP_REMOVED lines=14> */
.L_x_2133:
[----:B------:R-:W-:Y:S05]  /*2da0*/  BSYNC B0 ;  /* 0x0000000000007941 */ /* 0x000fea0003800000 */
.L_x_2132:
[----:B------:R-:W-:-:S04]  /*2db0*/  FMUL.FTZ R0, R0, 1 ;  /* 0x3f80000000007820 */ /* 0x000fc80000410000 */
[----:B------:R0:W1:Y:S01]  /*2dc0*/  F2F.F64.F32 R24, R0 ;  /* 0x0000000000187310 */ /* 0x0000620000201800 */
[----:B------:R-:W-:Y:S05]  /*2dd0*/  BRA `(.L_x_2107) ;  /* 0x00000000005c7947 */ /* 0x000fea0003800000 */
.L_x_2106:
        /* <DEDUP_REMOVED lines=16> */
.L_x_2134:
[----:B------:R-:W-:Y:S01]  /*2ee0*/  CS2R R24, SRZ ;  /* 0x0000000000187805 */ /* 0x000fe2000001ff00 */
[----:B------:R-:W-:Y:S06]  /*2ef0*/  BRA `(.L_x_2107) ;  /* 0x0000000000147947 */ /* 0x000fec0003800000 */
.L_x_2131:
[----:B------:R-:W3:Y:S02]  /*2f00*/  LDG.E.64 R24, desc[UR36][R4.64] ;  /* 0x0000002404187981 */ /* 0x000ee4000c1e1b00 */
[----:B---3--:R-:W0:Y:S01]  /*2f10*/  I2F.F64.U64 R24, R24 ;  /* 0x0000001800187312 */ /* 0x008e220000301800 */
[----:B------:R-:W-:Y:S05]  /*2f20*/  BRA `(.L_x_2107) ;  /* 0x0000000000087947 */ /* 0x000fea0003800000 */
.L_x_2130:
[----:B------:R-:W3:Y:S02]  /*2f30*/  LDG.E R4, desc[UR36][R4.64] ;  /* 0x0000002404047981 */ /* 0x000ee4000c1e1900 */
[----:B---3--:R0:W1:Y:S02]  /*2f40*/  I2F.F64.U32 R24, R4 ;  /* 0x0000000400187312 */ /* 0x0080640000201800 */
.L_x_2107:
[----:B------:R-:W-:-:S07]  /*2f50*/  VIADD R22, R22, 0x80 ;  /* 0x0000008016167836 */ /* 0x000fce0000000000 */
.L_x_2101:
[----:B------:R-:W-:Y:S05]  /*2f60*/  BSYNC B6 ;  /* 0x0000000000067941 */ /* 0x000fea0003800000 */
.L_x_2100:
[----:B------:R-:W-:Y:S01]  /*2f70*/  ISETP.GE.AND P0, PT, R22, R19, PT ;  /* 0x000000131600720c */ /* 0x000fe20003f06270 */
[----:B------:R-:W-:-:S12]  /*2f80*/  BSSY B6, `(.L_x_2135) ;  /* 0x00000f4000067945 */ /* 0x000fd80003800000 */
[----:B------:R-:W-:Y:S05]  /*2f90*/  @P0 BRA `(.L_x_2136) ;  /* 0x0000000c00c80947 */ /* 0x000fea0003800000 */
[----:B01----:R-:W0:Y:S01]  /*2fa0*/  LDC.64 R4, c[0x0][0x220] ;  /* 0x00008800ff047b82 */ /* 0x003e220000000a00 */
[----:B---3--:R-:W-:Y:S01]  /*2fb0*/  PRMT R0, R2, 0x9910, RZ ;  /* 0x0000991002007816 */ /* 0x008fe200000000ff */
        /* <DEDUP_REMOVED lines=18> */
.L_x_2140:
[----:B------:R-:W3:Y:S02]  /*30e0*/  LDG.E.U8 R4, desc[UR36][R4.64] ;  /* 0x0000002404047981 */ /* 0x000ee4000c1e1100 */
[----:B---3--:R0:W1:Y:S01]  /*30f0*/  I2F.F64.U16 R16, R4 ;  /* 0x0000000400107312 */ /* 0x0080620000101800 */
[----:B------:R-:W-:Y:S05]  /*3100*/  BRA `(.L_x_2136) ;  /* 0x0000000c006c7947 */ /* 0x000fea0003800000 */
.L_x_2139:
        /* <DEDUP_REMOVED lines=9> */
.L_x_2143:
[----:B------:R-:W3:Y:S02]  /*31a0*/  LDG.E R4, desc[UR36][R4.64] ;  /* 0x0000002404047981 */ /* 0x000ee4000c1e1900 */
[----:B---3--:R0:W1:Y:S01]  /*31b0*/  I2F.F64 R16, R4 ;  /* 0x0000000400107312 */ /* 0x0080620000201c00 */
[----:B------:R-:W-:Y:S05]  /*31c0*/  BRA `(.L_x_2136) ;  /* 0x0000000c003c7947 */ /* 0x000fea0003800000 */
.L_x_2142:
[----:B------:R-:W3:Y:S02]  /*31d0*/  LDG.E.U16 R4, desc[UR36][R4.64] ;  /* 0x0000002404047981 */ /* 0x000ee4000c1e1500 */
[----:B---3--:R0:W1:Y:S01]  /*31e0*/  I2F.F64.S16 R16, R4 ;  /* 0x0000000400107312 */ /* 0x0080620000101c00 */
[----:B------:R-:W-:Y:S05]  /*31f0*/  BRA `(.L_x_2136) ;  /* 0x0000000c00307947 */ /* 0x000fea0003800000 */
.L_x_2138:
        /* <DEDUP_REMOVED lines=10> */
.L_x_2145:
[----:B------:R-:W3:Y:S02]  /*32a0*/  LDG.E.U16 R0, desc[UR36][R4.64] ;  /* 0x0000002404007981 */ /* 0x000ee4000c1e1500 */
[----:B---3--:R-:W-:-:S05]  /*32b0*/  HADD2.F32 R0, -RZ, R0.H0_H0 ;  /* 0x20000000ff007230 */ /* 0x008fca0000004100 */
[----:B------:R-:W-:-:S04]  /*32c0*/  FMUL.FTZ R0, R0, 1 ;  /* 0x3f80000000007820 */ /* 0x000fc80000410000 */
[----:B------:R0:W1:Y:S01]  /*32d0*/  F2F.F64.F32 R16, R0 ;  /* 0x0000000000107310 */ /* 0x0000620000201800 */
[----:B------:R-:W-:Y:S05]  /*32e0*/  BRA `(.L_x_2136) ;  /* 0x0000000800f47947 */ /* 0x000fea0003800000 */
.L_x_2144:
        /* <DEDUP_REMOVED lines=10> */
.L_x_2147:
[----:B------:R-:W3:Y:S02]  /*3390*/  LDG.E.U16 R4, desc[UR36][R4.64] ;  /* 0x0000002404047981 */ /* 0x000ee4000c1e1500 */
[----:B---3--:R-:W-:-:S05]  /*33a0*/  HADD2.F32 R0, -RZ, R4.H0_H0 ;  /* 0x20000004ff007230 */ /* 0x008fca0000004100 */
[----:B------:R-:W-:-:S04]  /*33b0*/  FMUL.FTZ R0, R0, 1 ;  /* 0x3f80000000007820 */ /* 0x000fc80000410000 */
[----:B------:R0:W1:Y:S01]  /*33c0*/  F2F.F64.F32 R16, R0 ;  /* 0x0000000000107310 */ /* 0x0000620000201800 */
[----:B------:R-:W-:Y:S05]  /*33d0*/  BRA `(.L_x_2136) ;  /* 0x0000000800b87947 */ /* 0x000fea0003800000 */
.L_x_2146:
[----:B------:R0:W5:Y:S01]  /*33e0*/  LDG.E.64 R16, desc[UR36][R4.64] ;  /* 0x0000002404107981 */ /* 0x000162000c1e1b00 */
[----:B------:R-:W-:Y:S05]  /*33f0*/  BRA `(.L_x_2136) ;  /* 0x0000000800b07947 */ /* 0x000fea0003800000 */
.L_x_2137:
        /* <DEDUP_REMOVED lines=13> */
.L_x_2150:
[----:B------:R0:W5:Y:S01]  /*34d0*/  LDG.E.64 R16, desc[UR36][R4.64] ;  /* 0x0000002404107981 */ /* 0x000162000c1e1b00 */
[----:B------:R-:W-:Y:S05]  /*34e0*/  BRA `(.L_x_2136) ;  /* 0x0000000800747947 */ /* 0x000fea0003800000 */
.L_x_2149:
        /* <DEDUP_REMOVED lines=25> */
[----:B------:R-:W-:-:S04]  /*3680*/  FMUL.FTZ R3, R3, 1 ;  /* 0x3f80000003037820 */ /* 0x000fc80000410000 */
[----:B------:R0:W1:Y:S01]  /*3690*/  F2F.F64.F32 R16, R3 ;  /* 0x0000000300107310 */ /* 0x0000620000201800 */
[----:B------:R-:W-:Y:S05]  /*36a0*/  BRA `(.L_x_2136) ;  /* 0x0000000800047947 */ /* 0x000fea0003800000 */
.L_x_2152:
[----:B------:R-:W3:Y:S02]  /*36b0*/  LDG.E.U8 R3, desc[UR36][R4.64] ;  /* 0x0000002404037981 */ /* 0x000ee4000c1e1100 */
[----:B---3--:R-:W-:-:S05]  /*36c0*/  IMAD.SHL.U32 R0, R3, 0x2000000, RZ ;  /* 0x0200000003007824 */ /* 0x008fca00078e00ff */
        /* <DEDUP_REMOVED lines=10> */
[----:B------:R-:W-:-:S04]  /*3770*/  FMUL.FTZ R2, R2, 1 ;  /* 0x3f80000002027820 */ /* 0x000fc80000410000 */
[----:B------:R0:W1:Y:S01]  /*3780*/  F2F.F64.F32 R16, R2 ;  /* 0x0000000200107310 */ /* 0x0000620000201800 */
[----:B------:R-:W-:Y:S05]  /*3790*/  BRA `(.L_x_2136) ;  /* 0x0000000400c87947 */ /* 0x000fea0003800000 */
.L_x_2151:
[----:B------:R-:W3:Y:S02]  /*37a0*/  LDG.E.U16 R0, desc[UR36][R4.64] ;  /* 0x0000002404007981 */ /* 0x000ee4000c1e1500 */
[----:B---3--:R-:W-:-:S04]  /*37b0*/  IMAD.U32 R0, R0, 0x10000, RZ ;  /* 0x0001000000007824 */ /* 0x008fc800078e00ff */
[----:B------:R-:W-:-:S04]  /*37c0*/  FMUL.FTZ R0, R0, 1 ;  /* 0x3f80000000007820 */ /* 0x000fc80000410000 */
[----:B------:R0:W1:Y:S01]  /*37d0*/  F2F.F64.F32 R16, R0 ;  /* 0x0000000000107310 */ /* 0x0000620000201800 */
[----:B------:R-:W-:Y:S05]  /*37e0*/  BRA `(.L_x_2136) ;  /* 0x0000000400b47947 */ /* 0x000fea0003800000 */
.L_x_2148:
        /* <DEDUP_REMOVED lines=11> */
.L_x_2155:
        /* <DEDUP_REMOVED lines=21> */
.L_x_2159:
[----:B------:R-:W-:Y:S05]  /*39f0*/  BSYNC B1 ;  /* 0x0000000000017941 */ /* 0x000fea0003800000 */
.L_x_2158:
[----:B------:R-:W-:Y:S01]  /*3a00*/  LEA R3, R0, 0x3b800000, 0x17 ;  /* 0x3b80000000037811 */ /* 0x000fe200078eb8ff */
[----:B------:R-:W-:-:S05]  /*3a10*/  IMAD.SHL.U32 R0, R2, 0x100000, RZ ;  /* 0x0010000002007824 */ /* 0x000fca00078e00ff */
[----:B------:R-:W-:-:S07]  /*3a20*/  LOP3.LUT R0, R3, R0, R4, 0xfe, !PT ;  /* 0x0000000003007212 */ /* 0x000fce00078efe04 */
.L_x_2157:
[----:B------:R-:W-:Y:S05]  /*3a30*/  BSYNC B0 ;  /* 0x0000000000007941 */ /* 0x000fea0003800000 */
.L_x_2156:
[----:B------:R-:W-:-:S04]  /*3a40*/  FMUL.FTZ R0, R0, 1 ;  /* 0x3f80000000007820 */ /* 0x000fc80000410000 */
[----:B------:R0:W1:Y:S01]  /*3a50*/  F2F.F64.F32 R16, R0 ;  /* 0x0000000000107310 */ /* 0x0000620000201800 */
[----:B------:R-:W-:Y:S05]  /*3a60*/  BRA `(.L_x_2136) ;  /* 0x0000000400147947 */ /* 0x000fea0003800000 */
.L_x_2154:
        /* <DEDUP_REMOVED lines=21> */
.L_x_2163:
[----:B------:R-:W-:Y:S05]  /*3bc0*/  BSYNC B1 ;  /* 0x0000000000017941 */ /* 0x000fea0003800000 */
.L_x_2162:
[----:B------:R-:W-:Y:S01]  /*3bd0*/  LEA R3, R0, 0x37800000, 0x17 ;  /* 0x3780000000037811 */ /* 0x000fe200078eb8ff */
[----:B------:R-:W-:-:S05]  /*3be0*/  IMAD.SHL.U32 R0, R2, 0x200000, RZ ;  /* 0x0020000002007824 */ /* 0x000fca00078e00ff */
[----:B------:R-:W-:-:S07]  /*3bf0*/  LOP3.LUT R0, R3, R0, R4, 0xfe, !PT ;  /* 0x0000000003007212 */ /* 0x000fce00078efe04 */
.L_x_2161:
[----:B------:R-:W-:Y:S05]  /*3c00*/  BSYNC B0 ;  /* 0x0000000000007941 */ /* 0x000fea0003800000 */
.L_x_2160:
[----:B------:R-:W-:-:S04]  /*3c10*/  FMUL.FTZ R0, R0, 1 ;  /* 0x3f80000000007820 */ /* 0x000fc80000410000 */
[----:B------:R0:W1:Y:S01]  /*3c20*/  F2F.F64.F32 R16, R0 ;  /* 0x0000000000107310 */ /* 0x0000620000201800 */
[----:B------:R-:W-:Y:S05]  /*3c30*/  BRA `(.L_x_2136) ;  /* 0x0000000000a07947 */ /* 0x000fea0003800000 */
.L_x_2153:
        /* <DEDUP_REMOVED lines=14> */
.L_x_2167:
[----:B------:R-:W-:Y:S05]  /*3d20*/  BSYNC B0 ;  /* 0x0000000000007941 */ /* 0x000fea0003800000 */
.L_x_2166:
[----:B------:R-:W-:-:S04]  /*3d30*/  FMUL.FTZ R0, R0, 1 ;  /* 0x3f80000000007820 */ /* 0x000fc80000410000 */
[----:B------:R0:W1:Y:S01]  /*3d40*/  F2F.F64.F32 R16, R0 ;  /* 0x0000000000107310 */ /* 0x0000620000201800 */
[----:B------:R-:W-:Y:S05]  /*3d50*/  BRA `(.L_x_2136) ;  /* 0x0000000000587947 */ /* 0x000fea0003800000 */
.L_x_2141:
        /* <DEDUP_REMOVED lines=16> */
.L_x_2168:
[----:B------:R-:W-:Y:S05]  /*3e60*/  BRA `(.L_x_2136) ;  /* 0x0000000000147947 */ /* 0x000fea0003800000 */
.L_x_2165:
[----:B------:R-:W3:Y:S02]  /*3e70*/  LDG.E.64 R16, desc[UR36][R4.64] ;  /* 0x0000002404107981 */ /* 0x000ee4000c1e1b00 */
[----:B---3--:R-:W0:Y:S01]  /*3e80*/  I2F.F64.U64 R16, R16 ;  /* 0x0000001000107312 */ /* 0x008e220000301800 */
[----:B------:R-:W-:Y:S05]  /*3e90*/  BRA `(.L_x_2136) ;  /* 0x0000000000087947 */ /* 0x000fea0003800000 */
.L_x_2164:
[----:B------:R-:W3:Y:S02]  /*3ea0*/  LDG.E R4, desc[UR36][R4.64] ;  /* 0x0000002404047981 */ /* 0x000ee4000c1e1900 */
[----:B---3--:R0:W1:Y:S02]  /*3eb0*/  I2F.F64.U32 R16, R4 ;  /* 0x0000000400107312 */ /* 0x0080640000201800 */
.L_x_2136:
[----:B------:R-:W-:Y:S05]  /*3ec0*/  BSYNC B6 ;  /* 0x0000000000067941 */ /* 0x000fea0003800000 */
.L_x_2135:
[----:B------:R-:W2:Y:S01]  /*3ed0*/  S2R R22, SR_TID.X ;  /* 0x0000000000167919 */ /* 0x000ea20000002100 */
[----:B------:R-:W-:Y:S01]  /*3ee0*/  BSSY B0, `(.L_x_2169) ;  /* 0x000006b000007945 */ /* 0x000fe20003800000 */
[----:B--2---:R-:W-:-:S13]  /*3ef0*/  ISETP.GE.AND P0, PT, R22, R19, PT ;  /* 0x000000131600720c */ /* 0x004fda0003f06270 */
[----:B------:R-:W-:Y:S05]  /*3f00*/  @P0 BRA `(.L_x_2170) ;  /* 0x0000000400a00947 */ /* 0x000fea0003800000 */
[----:B01--45:R-:W-:Y:S01]  /*3f10*/  LOP3.LUT R3, R27, 0x7fffffff, RZ, 0xc0, !PT ;  /* 0x7fffffff1b037812 */ /* 0x033fe200078ec0ff */
[----:B------:R-:W-:Y:S01]  /*3f20*/  IMAD.MOV.U32 R2, RZ, RZ, R26 ;  /* 0x000000ffff027224 */ /* 0x000fe200078e001a */
[----:B------:R-:W-:Y:S01]  /*3f30*/  UMOV UR4, 0x24dd2f1a ;  /* 0x24dd2f1a00047882 */ /* 0x000fe20000000000 */
[----:B------:R-:W-:-:S04]  /*3f40*/  UMOV UR5, 0x3fe4f922 ;  /* 0x3fe4f92200057882 */ /* 0x000fc80000000000 */
        /* <DEDUP_REMOVED lines=22> */
[----:B------:R-:W-:Y:S01]  /*40b0*/  DFMA R6, R4, UR4, R8 ;  /* 0x0000000404067c2b */ /* 0x000fe20008000008 */
        /* <DEDUP_REMOVED lines=20> */
[C---:B------:R-:W-:Y:S01]  /*4200*/  DFMA R8, R4.reuse, R6, UR4 ;  /* 0x0000000404087e2b */ /* 0x040fe20008000006 */
[----:B------:R-:W-:Y:S01]  /*4210*/  UMOV UR4, 0x5 ;  /* 0x0000000500047882 */ /* 0x000fe20000000000 */
[----:B------:R-:W-:Y:S01]  /*4220*/  UMOV UR5, 0x3fe00000 ;  /* 0x3fe0000000057882 */ /* 0x000fe20000000000 */
[----:B------:R-:W0:Y:S05]  /*4230*/  F2F.F64.F32 R6, R2 ;  /* 0x0000000200067310 */ /* 0x000e2a0000201800 */
[----:B------:R-:W-:-:S08]  /*4240*/  DFMA R8, R4, R8, UR4 ;  /* 0x0000000404087e2b */ /* 0x000fd00008000008 */
[----:B------:R-:W-:Y:S02]  /*4250*/  DMUL R8, R4, R8 ;  /* 0x0000000804087228 */ /* 0x000fe40000000000 */
[----:B0-----:R-:W-:-:S06]  /*4260*/  DADD R10, -R6, 1 ;  /* 0x3ff00000060a7429 */ /* 0x001fcc0000000100 */
        /* <DEDUP_REMOVED lines=15> */
.L_x_2171:
        /* <DEDUP_REMOVED lines=35> */
.L_x_2170:
[----:B------:R-:W-:Y:S05]  /*4590*/  BSYNC B0 ;  /* 0x0000000000007941 */ /* 0x000fea0003800000 */
.L_x_2169:
[----:B01--45:R-:W-:Y:S01]  /*45a0*/  VIADD R26, R22, 0x80 ;  /* 0x00000080161a7836 */ /* 0x033fe20000000000 */
[----:B------:R-:W-:Y:S04]  /*45b0*/  BSSY B0, `(.L_x_2172) ;  /* 0x000006b000007945 */ /* 0x000fe80003800000 */
[----:B------:R-:W-:-:S13]  /*45c0*/  ISETP.GE.AND P1, PT, R26, R19, PT ;  /* 0x000000131a00720c */ /* 0x000fda0003f26270 */
[----:B------:R-:W-:Y:S05]  /*45d0*/  @P1 BRA `(.L_x_2173) ;  /* 0x0000000400a01947 */ /* 0x000fea0003800000 */
[----:B------:R-:W-:Y:S01]  /*45e0*/  LOP3.LUT R3, R29, 0x7fffffff, RZ, 0xc0, !PT ;  /* 0x7fffffff1d037812 */ /* 0x000fe200078ec0ff */
        /* <DEDUP_REMOVED lines=68> */
.L_x_2174:
        /* <DEDUP_REMOVED lines=35> */
.L_x_2173:
[----:B------:R-:W-:Y:S05]  /*4c60*/  BSYNC B0 ;  /* 0x0000000000007941 */ /* 0x000fea0003800000 */
.L_x_2172:
[----:B---3--:R-:W-:Y:S01]  /*4c70*/  VIADD R0, R22, 0x100 ;  /* 0x0000010016007836 */ /* 0x008fe20000000000 */
        /* <DEDUP_REMOVED lines=72> */
.L_x_2177:
        /* <DEDUP_REMOVED lines=35> */
.L_x_2176:
[----:B------:R-:W-:Y:S05]  /*5330*/  BSYNC B0 ;  /* 0x0000000000007941 */ /* 0x000fea0003800000 */
.L_x_2175:
[----:B------:R-:W-:Y:S01]  /*5340*/  VIADD R0, R22, 0x180 ;  /* 0x0000018016007836 */ /* 0x000fe20000000000 */
        /* <DEDUP_REMOVED lines=72> */
.L_x_2180:
        /* <DEDUP_REMOVED lines=35> */
.L_x_2179:
[----:B------:R-:W-:Y:S05]  /*5a00*/  BSYNC B0 ;  /* 0x0000000000007941 */ /* 0x000fea0003800000 */
.L_x_2178:
[----:B------:R-:W0:Y:S01]  /*5a10*/  LDC.U8 R2, c[0x0][0x234] ;  /* 0x00008d00ff027b82 */ /* 0x000e220000000000 */
[----:B------:R-:W-:Y:S04]  /*5a20*/  BSSY B6, `(.L_x_2181) ;  /* 0x000012c000067945 */ /* 0x000fe80003800000 */
[----:B------:R-:W-:Y:S05]  /*5a30*/  @P0 BRA `(.L_x_2182) ;  /* 0x0000001000a80947 */ /* 0x000fea0003800000 */
[----:B------:R-:W1:Y:S01]  /*5a40*/  LDC.64 R8, c[0x0][0x218] ;  /* 0x00008600ff087b82 */ /* 0x000e620000000a00 */
[----:B0-----:R-:W-:Y:S01]  /*5a50*/  PRMT R0, R2, 0x9910, RZ ;  /* 0x0000991002007816 */ /* 0x001fe200000000ff */
[----:B------:R-:W-:Y:S01]  /*5a60*/  IMAD R22, R18, 0x200, R22 ;  /* 0x0000020012167824 */ /* 0x000fe200078e0216 */
[----:B------:R-:W-:Y:S02]  /*5a70*/  ULDC UR4, c[0x0][0x238] ;  /* 0x00008e0000047ab9 */ /* 0x000fe40000000800 */
[----:B------:R-:W-:Y:S01]  /*5a80*/  ISETP.GT.AND P0, PT, R0, 0x9, PT ;  /* 0x000000090000780c */ /* 0x000fe20003f04270 */
[----:B------:R-:W-:-:S05]  /*5a90*/  IMAD R3, R22, UR4, RZ ;  /* 0x0000000416037c24 */ /* 0x000fca000f8e02ff */
[----:B-1----:R-:W-:-:S05]  /*5aa0*/  IADD3 R8, P1, R3, R8, RZ ;  /* 0x0000000803087210 */ /* 0x002fca0007f3e0ff */
        /* <DEDUP_REMOVED lines=10> */
[----:B------:R-:W0:Y:S01]  /*5b50*/  F2I.F64.TRUNC R5, R4 ;  /* 0x0000000400057311 */ /* 0x000e22000030d100 */
[----:B------:R-:W-:Y:S01]  /*5b60*/  IMAD.MOV.U32 R22, RZ, RZ, R26 ;  /* 0x000000ffff167224 */ /* 0x000fe200078e001a */
[----:B0-----:R4:W-:Y:S01]  /*5b70*/  STG.E.U8 desc[UR36][R8.64], R5 ;  /* 0x0000000508007986 */ /* 0x0019e2000c101124 */
[----:B------:R-:W-:Y:S05]  /*5b80*/  BRA `(.L_x_2182) ;  /* 0x0000001000547947 */ /* 0x000fea0003800000 */
.L_x_2186:
[----:B------:R-:W0:Y:S01]  /*5b90*/  F2I.S64.F64.TRUNC R4, R4 ;  /* 0x0000000400047311 */ /* 0x000e22000030d900 */
[----:B------:R-:W-:Y:S02]  /*5ba0*/  IMAD.MOV.U32 R22, RZ, RZ, R26 ;  /* 0x000000ffff167224 */ /* 0x000fe400078e001a */
[----:B0-----:R-:W-:-:S05]  /*5bb0*/  IMAD.MOV.U32 R3, RZ, RZ, R4 ;  /* 0x000000ffff037224 */ /* 0x001fca00078e0004 */
[----:B------:R0:W-:Y:S01]  /*5bc0*/  STG.E.U8 desc[UR36][R8.64], R3 ;  /* 0x0000000308007986 */ /* 0x0001e2000c101124 */
[----:B------:R-:W-:Y:S05]  /*5bd0*/  BRA `(.L_x_2182) ;  /* 0x0000001000407947 */ /* 0x000fea0003800000 */
.L_x_2185:
[----:B------:R-:W-:-:S13]  /*5be0*/  ISETP.NE.AND P0, PT, R0, 0x2, PT ;  /* 0x000000020000780c */ /* 0x000fda0003f05270 */
[----:B------:R-:W-:Y:S05]  /*5bf0*/  @!P0 BRA `(.L_x_2188) ;  /* 0x0000000000308947 */ /* 0x000fea0003800000 */
[----:B------:R-:W-:-:S13]  /*5c00*/  ISETP.NE.AND P0, PT, R0, 0x3, PT ;  /* 0x000000030000780c */ /* 0x000fda0003f05270 */
[----:B------:R-:W-:Y:S05]  /*5c10*/  @!P0 BRA `(.L_x_2189) ;  /* 0x0000000000188947 */ /* 0x000fea0003800000 */
[----:B------:R-:W-:-:S13]  /*5c20*/  ISETP.NE.AND P0, PT, R0, 0x4, PT ;  /* 0x000000040000780c */ /* 0x000fda0003f05270 */
[----:B------:R-:W-:Y:S05]  /*5c30*/  @P0 BRA `(.L_x_2187) ;  /* 0x0000000c00c40947 */ /* 0x000fea0003800000 */
[----:B------:R-:W0:Y:S01]  /*5c40*/  F2I.S64.F64.TRUNC R4, R4 ;  /* 0x0000000400047311 */ /* 0x000e22000030d900 */
[----:B------:R-:W-:Y:S01]  /*5c50*/  IMAD.MOV.U32 R22, RZ, RZ, R26 ;  /* 0x000000ffff167224 */ /* 0x000fe200078e001a */
[----:B0-----:R2:W-:Y:S01]  /*5c60*/  STG.E.64 desc[UR36][R8.64], R4 ;  /* 0x0000000408007986 */ /* 0x0015e2000c101b24 */
[----:B------:R-:W-:Y:S05]  /*5c70*/  BRA `(.L_x_2182) ;  /* 0x0000001000187947 */ /* 0x000fea0003800000 */
.L_x_2189:
[----:B------:R-:W0:Y:S01]  /*5c80*/  F2I.F64.TRUNC R5, R4 ;  /* 0x0000000400057311 */ /* 0x000e22000030d100 */
[----:B------:R-:W-:Y:S01]  /*5c90*/  IMAD.MOV.U32 R22, RZ, RZ, R26 ;  /* 0x000000ffff167224 */ /* 0x000fe200078e001a */
[----:B0-----:R3:W-:Y:S01]  /*5ca0*/  STG.E desc[UR36][R8.64], R5 ;  /* 0x0000000508007986 */ /* 0x0017e2000c101924 */
[----:B------:R-:W-:Y:S05]  /*5cb0*/  BRA `(.L_x_2182) ;  /* 0x0000001000087947 */ /* 0x000fea0003800000 */
.L_x_2188:
[----:B------:R-:W0:Y:S01]  /*5cc0*/  F2I.F64.TRUNC R5, R4 ;  /* 0x0000000400057311 */ /* 0x000e22000030d100 */
[----:B------:R-:W-:Y:S01]  /*5cd0*/  IMAD.MOV.U32 R22, RZ, RZ, R26 ;  /* 0x000000ffff167224 */ /* 0x000fe200078e001a */
[----:B0-----:R1:W-:Y:S01]  /*5ce0*/  STG.E.U16 desc[UR36][R8.64], R5 ;  /* 0x0000000508007986 */ /* 0x0013e2000c101524 */
[----:B------:R-:W-:Y:S05]  /*5cf0*/  BRA `(.L_x_2182) ;  /* 0x0000000c00f87947 */ /* 0x000fea0003800000 */
.L_x_2184:
        /* <DEDUP_REMOVED lines=10> */
[----:B------:R-:W-:-:S13]  /*5da0*/  IMAD.MOV.U32 R22, RZ, RZ, R26 ;  /* 0x000000ffff167224 */ /* 0x000fda00078e001a */
[----:B0-----:R-:W-:-:S05]  /*5db0*/  @!P0 FMUL R3, R3, 1.175494350822287508e-38 ;  /* 0x0080000003038820 */ /* 0x001fca0000400000 */
[----:B------:R0:W-:Y:S01]  /*5dc0*/  STG.E desc[UR36][R8.64], R3 ;  /* 0x0000000308007986 */ /* 0x0001e2000c101924 */
[----:B------:R-:W-:Y:S05]  /*5dd0*/  BRA `(.L_x_2182) ;  /* 0x0000000c00c07947 */ /* 0x000fea0003800000 */
.L_x_2191:
[----:B------:R-:W-:Y:S01]  /*5de0*/  UMOV UR4, 0xf0000000 ;  /* 0xf000000000047882 */ /* 0x000fe20000000000 */
[----:B------:R-:W-:Y:S01]  /*5df0*/  UMOV UR5, 0x380fffff ;  /* 0x380fffff00057882 */ /* 0x000fe20000000000 */
[----:B------:R-:W0:Y:S01]  /*5e00*/  F2F.F32.F64 R0, R4 ;  /* 0x0000000400007310 */ /* 0x000e220000301000 */
[----:B------:R-:W-:Y:S01]  /*5e10*/  DSETP.GEU.AND P0, PT, |R4|, UR4, PT ;  /* 0x0000000404007e2a */ /* 0x000fe2000bf0e200 */
[----:B------:R-:W-:-:S13]  /*5e20*/  IMAD.MOV.U32 R22, RZ, RZ, R26 ;  /* 0x000000ffff167224 */ /* 0x000fda00078e001a */
[----:B0-----:R-:W-:-:S05]  /*5e30*/  @!P0 FMUL R0, R0, 1.175494350822287508e-38 ;  /* 0x0080000000008820 */ /* 0x001fca0000400000 */
[----:B------:R-:W-:-:S05]  /*5e40*/  F2FP.F16.F32.PACK_AB R0, RZ, R0 ;  /* 0x00000000ff00723e */ /* 0x000fca00000000ff */
[----:B------:R0:W-:Y:S01]  /*5e50*/  STG.E.U16 desc[UR36][R8.64], R0 ;  /* 0x0000000008007986 */ /* 0x0001e2000c101524 */
[----:B------:R-:W-:Y:S05]  /*5e60*/  BRA `(.L_x_2182) ;  /* 0x0000000c009c7947 */ /* 0x000fea0003800000 */
.L_x_2190:
        /* <DEDUP_REMOVED lines=10> */
[----:B------:R-:W-:Y:S02]  /*5f10*/  IMAD.MOV.U32 R7, RZ, RZ, RZ ;  /* 0x000000ffff077224 */ /* 0x000fe400078e00ff */
[----:B------:R-:W-:-:S11]  /*5f20*/  IMAD.MOV.U32 R22, RZ, RZ, R26 ;  /* 0x000000ffff167224 */ /* 0x000fd600078e001a */
[----:B0-----:R-:W-:-:S05]  /*5f30*/  @!P0 FMUL R6, R6, 1.175494350822287508e-38 ;  /* 0x0080000006068820 */ /* 0x001fca0000400000 */
[----:B------:R0:W-:Y:S01]  /*5f40*/  STG.E.64 desc[UR36][R8.64], R6 ;  /* 0x0000000608007986 */ /* 0x0001e2000c101b24 */
[----:B------:R-:W-:Y:S05]  /*5f50*/  BRA `(.L_x_2182) ;  /* 0x0000000c00607947 */ /* 0x000fea0003800000 */
.L_x_2193:
[----:B------:R-:W-:Y:S01]  /*5f60*/  UMOV UR4, 0xf0000000 ;  /* 0xf000000000047882 */ /* 0x000fe20000000000 */
[----:B------:R-:W-:Y:S01]  /*5f70*/  UMOV UR5, 0x380fffff ;  /* 0x380fffff00057882 */ /* 0x000fe20000000000 */
[----:B------:R-:W0:Y:S01]  /*5f80*/  F2F.F32.F64 R0, R4 ;  /* 0x0000000400007310 */ /* 0x000e220000301000 */
[----:B------:R-:W-:Y:S01]  /*5f90*/  DSETP.GEU.AND P0, PT, |R4|, UR4, PT ;  /* 0x0000000404007e2a */ /* 0x000fe2000bf0e200 */
[----:B------:R-:W-:-:S13]  /*5fa0*/  IMAD.MOV.U32 R22, RZ, RZ, R26 ;  /* 0x000000ffff167224 */ /* 0x000fda00078e001a */
[----:B0-----:R-:W-:-:S05]  /*5fb0*/  @!P0 FMUL R0, R0, 1.175494350822287508e-38 ;  /* 0x0080000000008820 */ /* 0x001fca0000400000 */
[----:B------:R-:W-:-:S04]  /*5fc0*/  F2FP.F16.F32.PACK_AB R3, RZ, R0 ;  /* 0x00000000ff03723e */ /* 0x000fc800000000ff */
[----:B------:R-:W-:-:S05]  /*5fd0*/  PRMT R3, R3, 0x5410, RZ ;  /* 0x0000541003037816 */ /* 0x000fca00000000ff */
[----:B------:R0:W-:Y:S01]  /*5fe0*/  STG.E desc[UR36][R8.64], R3 ;  /* 0x0000000308007986 */ /* 0x0001e2000c101924 */
[----:B------:R-:W-:Y:S05]  /*5ff0*/  BRA `(.L_x_2182) ;  /* 0x0000000c00387947 */ /* 0x000fea0003800000 */
.L_x_2192:
[----:B------:R0:W-:Y:S01]  /*6000*/  STG.E.64 desc[UR36][R8.64], R4 ;  /* 0x0000000408007986 */ /* 0x0001e2000c101b24 */
[----:B------:R-:W-:Y:S01]  /*6010*/  IMAD.MOV.U32 R22, RZ, RZ, R26 ;  /* 0x000000ffff167224 */ /* 0x000fe200078e001a */
[----:B------:R-:W-:Y:S06]  /*6020*/  BRA `(.L_x_2182) ;  /* 0x0000000c002c7947 */ /* 0x000fec0003800000 */
.L_x_2183:
        /* <DEDUP_REMOVED lines=8> */
[----:B------:R-:W-:Y:S01]  /*60b0*/  DSETP.NEU.AND P0, PT, R4, RZ, PT ;  /* 0x000000ff0400722a */ /* 0x000fe20003f0d000 */
[----:B------:R-:W-:-:S05]  /*60c0*/  IMAD.MOV.U32 R22, RZ, RZ, R26 ;  /* 0x000000ffff167224 */ /* 0x000fca00078e001a */
[----:B------:R-:W-:-:S05]  /*60d0*/  SEL R3, RZ, 0x1, !P0 ;  /* 0x00000001ff037807 */ /* 0x000fca0004000000 */
[----:B------:R0:W-:Y:S01]  /*60e0*/  STG.E.U8 desc[UR36][R8.64], R3 ;  /* 0x0000000308007986 */ /* 0x0001e2000c101124 */
[----:B------:R-:W-:Y:S05]  /*60f0*/  BRA `(.L_x_2182) ;  /* 0x0000000800f87947 */ /* 0x000fea0003800000 */
.L_x_2196:
[----:B------:R-:W-:Y:S01]  /*6100*/  CS2R R6, SRZ ;  /* 0x0000000000067805 */ /* 0x000fe2000001ff00 */
[----:B------:R-:W-:-:S04]  /*6110*/  IMAD.MOV.U32 R22, RZ, RZ, R26 ;  /* 0x000000ffff167224 */ /* 0x000fc800078e001a */
[----:B------:R0:W-:Y:S01]  /*6120*/  STG.E.128 desc[UR36][R8.64], R4 ;  /* 0x0000000408007986 */ /* 0x0001e2000c101d24 */
[----:B------:R-:W-:Y:S05]  /*6130*/  BRA `(.L_x_2182) ;  /* 0x0000000800e87947 */ /* 0x000fea0003800000 */
.L_x_2195:
        /* <DEDUP_REMOVED lines=25> */
.L_x_2200:
[----:B------:R-:W-:Y:S05]  /*62d0*/  BSYNC B0 ;  /* 0x0000000000007941 */ /* 0x000fea0003800000 */
.L_x_2199:
[----:B------:R-:W-:Y:S01]  /*62e0*/  LOP3.LUT R7, R0, R7, RZ, 0xfc, !PT ;  /* 0x0000000700077212 */ /* 0x000fe200078efcff */
[----:B------:R-:W-:-:S04]  /*62f0*/  IMAD.MOV.U32 R22, RZ, RZ, R26 ;  /* 0x000000ffff167224 */ /* 0x000fc800078e001a */
[----:B------:R0:W-:Y:S01]  /*6300*/  STG.E.U8 desc[UR36][R8.64], R7 ;  /* 0x0000000708007986 */ /* 0x0001e2000c101124 */
[----:B------:R-:W-:Y:S05]  /*6310*/  BRA `(.L_x_2182) ;  /* 0x0000000800707947 */ /* 0x000fea0003800000 */
.L_x_2198:
        /* <DEDUP_REMOVED lines=17> */
.L_x_2202:
[----:B------:R-:W-:Y:S01]  /*6430*/  IMAD.MOV.U32 R0, RZ, RZ, 0x7f ;  /* 0x0000007fff007424 */ /* 0x000fe200078e00ff */
[----:B------:R-:W-:-:S04]  /*6440*/  ISETP.GT.U32.AND P0, PT, R3, 0x7f800000, PT ;  /* 0x7f8000000300780c */ /* 0x000fc80003f04070 */
[----:B------:R-:W-:-:S09]  /*6450*/  SEL R0, R0, 0x7c, P0 ;  /* 0x0000007c00007807 */ /* 0x000fd20000000000 */
.L_x_2203:
[----:B------:R-:W-:Y:S05]  /*6460*/  BSYNC B0 ;  /* 0x0000000000007941 */ /* 0x000fea0003800000 */
.L_x_2201:
[----:B------:R-:W-:Y:S01]  /*6470*/  LOP3.LUT R3, R7, 0x80000000, RZ, 0xc0, !PT ;  /* 0x8000000007037812 */ /* 0x000fe200078ec0ff */
[----:B------:R-:W-:-:S03]  /*6480*/  IMAD.MOV.U32 R22, RZ, RZ, R26 ;  /* 0x000000ffff167224 */ /* 0x000fc600078e001a */
[----:B------:R-:W-:-:S04]  /*6490*/  SHF.R.U32.HI R3, RZ, 0x18, R3 ;  /* 0x00000018ff037819 */ /* 0x000fc80000011603 */
[----:B------:R-:W-:-:S05]  /*64a0*/  LOP3.LUT R3, R0, R3, RZ, 0xfc, !PT ;  /* 0x0000000300037212 */ /* 0x000fca00078efcff */
[----:B------:R0:W-:Y:S01]  /*64b0*/  STG.E.U8 desc[UR36][R8.64], R3 ;  /* 0x0000000308007986 */ /* 0x0001e2000c101124 */
[----:B------:R-:W-:Y:S05]  /*64c0*/  BRA `(.L_x_2182) ;  /* 0x0000000800047947 */ /* 0x000fea0003800000 */
.L_x_2197:
[----:B------:R-:W-:Y:S01]  /*64d0*/  UMOV UR4, 0xf0000000 ;  /* 0xf000000000047882 */ /* 0x000fe20000000000 */
[----:B------:R-:W-:Y:S01]  /*64e0*/  UMOV UR5, 0x380fffff ;  /* 0x380fffff00057882 */ /* 0x000fe20000000000 */
[----:B------:R-:W0:Y:S01]  /*64f0*/  F2F.F32.F64 R0, R4 ;  /* 0x0000000400007310 */ /* 0x000e220000301000 */
[----:B------:R-:W-:Y:S01]  /*6500*/  DSETP.GEU.AND P0, PT, |R4|, UR4, PT ;  /* 0x0000000404007e2a */ /* 0x000fe2000bf0e200 */
[----:B------:R-:W-:-:S13]  /*6510*/  IMAD.MOV.U32 R22, RZ, RZ, R26 ;  /* 0x000000ffff167224 */ /* 0x000fda00078e001a */
[----:B0-----:R-:W-:-:S05]  /*6520*/  @!P0 FMUL R0, R0, 1.175494350822287508e-38 ;  /* 0x0080000000008820 */ /* 0x001fca0000400000 */
[----:B------:R-:W-:-:S05]  /*6530*/  F2FP.BF16.F32.PACK_AB R0, RZ, R0 ;  /* 0x00000000ff00723e */ /* 0x000fca00000010ff */
[----:B------:R0:W-:Y:S01]  /*6540*/  STG.E.U16 desc[UR36][R8.64], R0 ;  /* 0x0000000008007986 */ /* 0x0001e2000c101524 */
[----:B------:R-:W-:Y:S05]  /*6550*/  BRA `(.L_x_2182) ;  /* 0x0000000400e07947 */ /* 0x000fea0003800000 */
.L_x_2194:
        /* <DEDUP_REMOVED lines=8> */
[----:B------:R-:W0:Y:S01]  /*65e0*/  F2I.U32.F64.TRUNC R5, R4 ;  /* 0x0000000400057311 */ /* 0x000e22000030d000 */
[----:B------:R-:W-:Y:S01]  /*65f0*/  IMAD.MOV.U32 R22, RZ, RZ, R26 ;  /* 0x000000ffff167224 */ /* 0x000fe200078e001a */
[----:B0-----:R0:W-:Y:S01]  /*6600*/  STG.E.U16 desc[UR36][R8.64], R5 ;  /* 0x0000000508007986 */ /* 0x0011e2000c101524 */
[----:B------:R-:W-:Y:S05]  /*6610*/  BRA `(.L_x_2182) ;  /* 0x0000000400b07947 */ /* 0x000fea0003800000 */
.L_x_2206:
        /* <DEDUP_REMOVED lines=21> */
.L_x_2209:
[----:B------:R-:W-:-:S04]  /*6770*/  LOP3.LUT R0, R7, 0x80000000, RZ, 0xc0, !PT ;  /* 0x8000000007007812 */ /* 0x000fc800078ec0ff */
[----:B------:R-:W-:-:S04]  /*6780*/  SHF.R.U32.HI R0, RZ, 0x18, R0 ;  /* 0x00000018ff007819 */ /* 0x000fc80000011600 */
[----:B------:R-:W-:-:S07]  /*6790*/  LOP3.LUT R0, R3, R0, RZ, 0xfc, !PT ;  /* 0x0000000003007212 */ /* 0x000fce00078efcff */
.L_x_2208:
[----:B------:R-:W-:Y:S05]  /*67a0*/  BSYNC B0 ;  /* 0x0000000000007941 */ /* 0x000fea0003800000 */
.L_x_2207:
[----:B------:R0:W-:Y:S01]  /*67b0*/  STG.E.U8 desc[UR36][R8.64], R0 ;  /* 0x0000000008007986 */ /* 0x0001e2000c101124 */
[----:B------:R-:W-:Y:S01]  /*67c0*/  IMAD.MOV.U32 R22, RZ, RZ, R26 ;  /* 0x000000ffff167224 */ /* 0x000fe200078e001a */
[----:B------:R-:W-:Y:S06]  /*67d0*/  BRA `(.L_x_2182) ;  /* 0x0000000400407947 */ /* 0x000fec0003800000 */
.L_x_2205:
        /* <DEDUP_REMOVED lines=21> */
.L_x_2212:
[----:B------:R-:W-:-:S04]  /*6930*/  LOP3.LUT R0, R7, 0x80000000, RZ, 0xc0, !PT ;  /* 0x8000000007007812 */ /* 0x000fc800078ec0ff */
[----:B------:R-:W-:-:S04]  /*6940*/  SHF.R.U32.HI R0, RZ, 0x18, R0 ;  /* 0x00000018ff007819 */ /* 0x000fc80000011600 */
[----:B------:R-:W-:-:S07]  /*6950*/  LOP3.LUT R0, R3, R0, RZ, 0xfc, !PT ;  /* 0x0000000003007212 */ /* 0x000fce00078efcff */
.L_x_2211:
[----:B------:R-:W-:Y:S05]  /*6960*/  BSYNC B0 ;  /* 0x0000000000007941 */ /* 0x000fea0003800000 */
.L_x_2210:
[----:B------:R0:W-:Y:S01]  /*6970*/  STG.E.U8 desc[UR36][R8.64], R0 ;  /* 0x0000000008007986 */ /* 0x0001e2000c101124 */
[----:B------:R-:W-:Y:S01]  /*6980*/  IMAD.MOV.U32 R22, RZ, RZ, R26 ;  /* 0x000000ffff167224 */ /* 0x000fe200078e001a */
[----:B------:R-:W-:Y:S06]  /*6990*/  BRA `(.L_x_2182) ;  /* 0x0000000000d07947 */ /* 0x000fec0003800000 */
.L_x_2204:
        /* <DEDUP_REMOVED lines=27> */
.L_x_2187:
        /* <DEDUP_REMOVED lines=16> */
.L_x_2215:
[----:B------:R-:W-:Y:S01]  /*6c50*/  IMAD.MOV.U32 R22, RZ, RZ, R26 ;  /* 0x000000ffff167224 */ /* 0x000fe200078e001a */
[----:B------:R-:W-:Y:S06]  /*6c60*/  BRA `(.L_x_2182) ;  /* 0x00000000001c7947 */ /* 0x000fec0003800000 */
.L_x_2214:
[----:B------:R-:W0:Y:S01]  /*6c70*/  F2I.U64.F64.TRUNC R4, R4 ;  /* 0x0000000400047311 */ /* 0x000e22000030d800 */
[----:B------:R-:W-:Y:S01]  /*6c80*/  IMAD.MOV.U32 R22, RZ, RZ, R26 ;  /* 0x000000ffff167224 */ /* 0x000fe200078e001a */
[----:B0-----:R0:W-:Y:S01]  /*6c90*/  STG.E.64 desc[UR36][R8.64], R4 ;  /* 0x0000000408007986 */ /* 0x0011e2000c101b24 */
[----:B------:R-:W-:Y:S05]  /*6ca0*/  BRA `(.L_x_2182) ;  /* 0x00000000000c7947 */ /* 0x000fea0003800000 */
.L_x_2213:
[----:B------:R-:W0:Y:S01]  /*6cb0*/  F2I.U32.F64.TRUNC R5, R4 ;  /* 0x0000000400057311 */ /* 0x000e22000030d000 */
[----:B------:R-:W-:Y:S01]  /*6cc0*/  IMAD.MOV.U32 R22, RZ, RZ, R26 ;  /* 0x000000ffff167224 */ /* 0x000fe200078e001a */
[----:B0-----:R0:W-:Y:S06]  /*6cd0*/  STG.E desc[UR36][R8.64], R5 ;  /* 0x0000000508007986 */ /* 0x0011ec000c101924 */
.L_x_2182:
[----:B------:R-:W-:Y:S05]  /*6ce0*/  BSYNC B6 ;  /* 0x0000000000067941 */ /* 0x000fea0003800000 */
.L_x_2181:
        /* <DEDUP_REMOVED lines=24> */
.L_x_2221:
[----:B------:R-:W0:Y:S02]  /*6e70*/  F2I.S64.F64.TRUNC R28, R28 ;  /* 0x0000001c001c7311 */ /* 0x000e24000030d900 */
[----:B0-----:R-:W-:-:S05]  /*6e80*/  IMAD.MOV.U32 R3, RZ, RZ, R28 ;  /* 0x000000ffff037224 */ /* 0x001fca00078e001c */
[----:B------:R4:W-:Y:S01]  /*6e90*/  STG.E.U8 desc[UR36][R4.64], R3 ;  /* 0x0000000304007986 */ /* 0x0009e2000c101124 */
[----:B------:R-:W-:Y:S05]  /*6ea0*/  BRA `(.L_x_2223) ;  /* 0x0000000c00f07947 */ /* 0x000fea0003800000 */
.L_x_2220:
        /* <DEDUP_REMOVED lines=9> */
.L_x_2225:
[----:B------:R-:W0:Y:S02]  /*6f40*/  F2I.F64.TRUNC R29, R28 ;  /* 0x0000001c001d7311 */ /* 0x000e24000030d100 */
[----:B0-----:R2:W-:Y:S01]  /*6f50*/  STG.E desc[UR36][R4.64], R29 ;  /* 0x0000001d04007986 */ /* 0x0015e2000c101924 */
[----:B------:R-:W-:Y:S05]  /*6f60*/  BRA `(.L_x_2223) ;  /* 0x0000000c00c07947 */ /* 0x000fea0003800000 */
.L_x_2224:
[----:B------:R-:W0:Y:S02]  /*6f70*/  F2I.F64.TRUNC R29, R28 ;  /* 0x0000001c001d7311 */ /* 0x000e24000030d100 */
[----:B0-----:R0:W-:Y:S01]  /*6f80*/  STG.E.U16 desc[UR36][R4.64], R29 ;  /* 0x0000001d04007986 */ /* 0x0011e2000c101524 */
[----:B------:R-:W-:Y:S05]  /*6f90*/  BRA `(.L_x_2223) ;  /* 0x0000000c00b47947 */ /* 0x000fea0003800000 */
.L_x_2219:
        /* <DEDUP_REMOVED lines=13> */
.L_x_2227:
        /* <DEDUP_REMOVED lines=8> */
.L_x_2226:
        /* <DEDUP_REMOVED lines=14> */
.L_x_2229:
        /* <DEDUP_REMOVED lines=9> */
.L_x_2228:
[----:B------:R0:W-:Y:S01]  /*7260*/  STG.E.64 desc[UR36][R4.64], R28 ;  /* 0x0000001c04007986 */ /* 0x0001e2000c101b24 */
[----:B------:R-:W-:Y:S05]  /*7270*/  BRA `(.L_x_2223) ;  /* 0x0000000800fc7947 */ /* 0x000fea0003800000 */
.L_x_2218:
        /* <DEDUP_REMOVED lines=12> */
.L_x_2232:
[----:B------:R-:W-:-:S05]  /*7340*/  CS2R R30, SRZ ;  /* 0x00000000001e7805 */ /* 0x000fca000001ff00 */
[----:B------:R0:W-:Y:S01]  /*7350*/  STG.E.128 desc[UR36][R4.64], R28 ;  /* 0x0000001c04007986 */ /* 0x0001e2000c101d24 */
[----:B------:R-:W-:Y:S05]  /*7360*/  BRA `(.L_x_2223) ;  /* 0x0000000800c07947 */ /* 0x000fea0003800000 */
.L_x_2231:
        /* <DEDUP_REMOVED lines=25> */
.L_x_2236:
[----:B------:R-:W-:Y:S05]  /*7500*/  BSYNC B0 ;  /* 0x0000000000007941 */ /* 0x000fea0003800000 */
.L_x_2235:
[----:B------:R-:W-:-:S05]  /*7510*/  LOP3.LUT R7, R0, R7, RZ, 0xfc, !PT ;  /* 0x0000000700077212 */ /* 0x000fca00078efcff */
[----:B------:R0:W-:Y:S01]  /*7520*/  STG.E.U8 desc[UR36][R4.64], R7 ;  /* 0x0000000704007986 */ /* 0x0001e2000c101124 */
[----:B------:R-:W-:Y:S05]  /*7530*/  BRA `(.L_x_2223) ;  /* 0x00000008004c7947 */ /* 0x000fea0003800000 */
.L_x_2234:
        /* <DEDUP_REMOVED lines=17> */
.L_x_2238:
[----:B------:R-:W-:Y:S01]  /*7650*/  IMAD.MOV.U32 R0, RZ, RZ, 0x7f ;  /* 0x0000007fff007424 */ /* 0x000fe200078e00ff */
[----:B------:R-:W-:-:S04]  /*7660*/  ISETP.GT.U32.AND P0, PT, R3, 0x7f800000, PT ;  /* 0x7f8000000300780c */ /* 0x000fc80003f04070 */
[----:B------:R-:W-:-:S09]  /*7670*/  SEL R0, R0, 0x7c, P0 ;  /* 0x0000007c00007807 */ /* 0x000fd20000000000 */
.L_x_2239:
[----:B------:R-:W-:Y:S05]  /*7680*/  BSYNC B0 ;  /* 0x0000000000007941 */ /* 0x000fea0003800000 */
.L_x_2237:
[----:B------:R-:W-:-:S04]  /*7690*/  LOP3.LUT R3, R7, 0x80000000, RZ, 0xc0, !PT ;  /* 0x8000000007037812 */ /* 0x000fc800078ec0ff */
[----:B------:R-:W-:-:S04]  /*76a0*/  SHF.R.U32.HI R3, RZ, 0x18, R3 ;  /* 0x00000018ff037819 */ /* 0x000fc80000011603 */
[----:B------:R-:W-:-:S05]  /*76b0*/  LOP3.LUT R3, R0, R3, RZ, 0xfc, !PT ;  /* 0x0000000300037212 */ /* 0x000fca00078efcff */
[----:B------:R0:W-:Y:S01]  /*76c0*/  STG.E.U8 desc[UR36][R4.64], R3 ;  /* 0x0000000304007986 */ /* 0x0001e2000c101124 */
[----:B------:R-:W-:Y:S05]  /*76d0*/  BRA `(.L_x_2223) ;  /* 0x0000000400e47947 */ /* 0x000fea0003800000 */
.L_x_2233:
        /* <DEDUP_REMOVED lines=8> */
.L_x_2230:
        /* <DEDUP_REMOVED lines=11> */
.L_x_2242:
        /* <DEDUP_REMOVED lines=21> */
.L_x_2245:
[----:B------:R-:W-:-:S04]  /*7960*/  LOP3.LUT R0, R7, 0x80000000, RZ, 0xc0, !PT ;  /* 0x8000000007007812 */ /* 0x000fc800078ec0ff */
[----:B------:R-:W-:-:S04]  /*7970*/  SHF.R.U32.HI R0, RZ, 0x18, R0 ;  /* 0x00000018ff007819 */ /* 0x000fc80000011600 */
[----:B------:R-:W-:-:S07]  /*7980*/  LOP3.LUT R0, R3, R0, RZ, 0xfc, !PT ;  /* 0x0000000003007212 */ /* 0x000fce00078efcff */
.L_x_2244:
[----:B------:R-:W-:Y:S05]  /*7990*/  BSYNC B0 ;  /* 0x0000000000007941 */ /* 0x000fea0003800000 */
.L_x_2243:
[----:B------:R0:W-:Y:S01]  /*79a0*/  STG.E.U8 desc[UR36][R4.64], R0 ;  /* 0x0000000004007986 */ /* 0x0001e2000c101124 */
[----:B------:R-:W-:Y:S05]  /*79b0*/  BRA `(.L_x_2223) ;  /* 0x00000004002c7947 */ /* 0x000fea0003800000 */
.L_x_2241:
        /* <DEDUP_REMOVED lines=21> */
.L_x_2248:
[----:B------:R-:W-:-:S04]  /*7b10*/  LOP3.LUT R0, R7, 0x80000000, RZ, 0xc0, !PT ;  /* 0x8000000007007812 */ /* 0x000fc800078ec0ff */
[----:B------:R-:W-:-:S04]  /*7b20*/  SHF.R.U32.HI R0, RZ, 0x18, R0 ;  /* 0x00000018ff007819 */ /* 0x000fc80000011600 */
[----:B------:R-:W-:-:S07]  /*7b30*/  LOP3.LUT R0, R3, R0, RZ, 0xfc, !PT ;  /* 0x0000000003007212 */ /* 0x000fce00078efcff */
.L_x_2247:
[----:B------:R-:W-:Y:S05]  /*7b40*/  BSYNC B0 ;  /* 0x0000000000007941 */ /* 0x000fea0003800000 */
.L_x_2246:
[----:B------:R0:W-:Y:S01]  /*7b50*/  STG.E.U8 desc[UR36][R4.64], R0 ;  /* 0x0000000004007986 */ /* 0x0001e2000c101124 */
[----:B------:R-:W-:Y:S05]  /*7b60*/  BRA `(.L_x_2223) ;  /* 0x0000000000c07947 */ /* 0x000fea0003800000 */
.L_x_2240:
        /* <DEDUP_REMOVED lines=26> */
.L_x_2222:
        /* <DEDUP_REMOVED lines=16> */
.L_x_2251:
[----:B------:R-:W-:Y:S05]  /*7e10*/  BRA `(.L_x_2223) ;  /* 0x0000000000147947 */ /* 0x000fea0003800000 */
.L_x_2250:
[----:B------:R-:W0:Y:S02]  /*7e20*/  F2I.U64.F64.TRUNC R28, R28 ;  /* 0x0000001c001c7311 */ /* 0x000e24000030d800 */
[----:B0-----:R0:W-:Y:S01]  /*7e30*/  STG.E.64 desc[UR36][R4.64], R28 ;  /* 0x0000001c04007986 */ /* 0x0011e2000c101b24 */
[----:B------:R-:W-:Y:S05]  /*7e40*/  BRA `(.L_x_2223) ;  /* 0x0000000000087947 */ /* 0x000fea0003800000 */
.L_x_2249:
[----:B------:R-:W0:Y:S02]  /*7e50*/  F2I.U32.F64.TRUNC R29, R28 ;  /* 0x0000001c001d7311 */ /* 0x000e24000030d000 */
[----:B0-----:R0:W-:Y:S02]  /*7e60*/  STG.E desc[UR36][R4.64], R29 ;  /* 0x0000001d04007986 */ /* 0x0011e4000c101924 */
.L_x_2223:
        /* <DEDUP_REMOVED lines=24> */
.L_x_2255:
[----:B------:R-:W0:Y:S02]  /*7ff0*/  F2I.S64.F64.TRUNC R24, R24 ;  /* 0x0000001800187311 */ /* 0x000e24000030d900 */
[----:B0-----:R-:W-:-:S05]  /*8000*/  IMAD.MOV.U32 R3, RZ, RZ, R24 ;  /* 0x000000ffff037224 */ /* 0x001fca00078e0018 */
[----:B------:R0:W-:Y:S01]  /*8010*/  STG.E.U8 desc[UR36][R4.64], R3 ;  /* 0x0000000304007986 */ /* 0x0001e2000c101124 */
[----:B------:R-:W-:Y:S05]  /*8020*/  BRA `(.L_x_2257) ;  /* 0x0000000c00f07947 */ /* 0x000fea0003800000 */
.L_x_2254:
        /* <DEDUP_REMOVED lines=9> */
.L_x_2259:
[----:B------:R-:W0:Y:S02]  /*80c0*/  F2I.F64.TRUNC R25, R24 ;  /* 0x0000001800197311 */ /* 0x000e24000030d100 */
[----:B0-----:R0:W-:Y:S01]  /*80d0*/  STG.E desc[UR36][R4.64], R25 ;  /* 0x0000001904007986 */ /* 0x0011e2000c101924 */
[----:B------:R-:W-:Y:S05]  /*80e0*/  BRA `(.L_x_2257) ;  /* 0x0000000c00c07947 */ /* 0x000fea0003800000 */
.L_x_2258:
[----:B------:R-:W0:Y:S02]  /*80f0*/  F2I.F64.TRUNC R25, R24 ;  /* 0x0000001800197311 */ /* 0x000e24000030d100 */
[----:B0-----:R0:W-:Y:S01]  /*8100*/  STG.E.U16 desc[UR36][R4.64], R25 ;  /* 0x0000001904007986 */ /* 0x0011e2000c101524 */
[----:B------:R-:W-:Y:S05]  /*8110*/  BRA `(.L_x_2257) ;  /* 0x0000000c00b47947 */ /* 0x000fea0003800000 */
.L_x_2253:
        /* <DEDUP_REMOVED lines=13> */
.L_x_2261:
        /* <DEDUP_REMOVED lines=8> */
.L_x_2260:
        /* <DEDUP_REMOVED lines=14> */
.L_x_2263:
        /* <DEDUP_REMOVED lines=9> */
.L_x_2262:
[----:B------:R0:W-:Y:S01]  /*83e0*/  STG.E.64 desc[UR36][R4.64], R24 ;  /* 0x0000001804007986 */ /* 0x0001e2000c101b24 */
[----:B------:R-:W-:Y:S05]  /*83f0*/  BRA `(.L_x_2257) ;  /* 0x0000000800fc7947 */ /* 0x000fea0003800000 */
.L_x_2252:
        /* <DEDUP_REMOVED lines=12> */
.L_x_2266:
[----:B------:R-:W-:-:S05]  /*84c0*/  CS2R R26, SRZ ;  /* 0x00000000001a7805 */ /* 0x000fca000001ff00 */
[----:B------:R0:W-:Y:S01]  /*84d0*/  STG.E.128 desc[UR36][R4.64], R24 ;  /* 0x0000001804007986 */ /* 0x0001e2000c101d24 */
[----:B------:R-:W-:Y:S05]  /*84e0*/  BRA `(.L_x_2257) ;  /* 0x0000000800c07947 */ /* 0x000fea0003800000 */
.L_x_2265:
        /* <DEDUP_REMOVED lines=25> */
.L_x_2270:
[----:B------:R-:W-:Y:S05]  /*8680*/  BSYNC B0 ;  /* 0x0000000000007941 */ /* 0x000fea0003800000 */
.L_x_2269:
[----:B------:R-:W-:-:S05]  /*8690*/  LOP3.LUT R7, R0, R7, RZ, 0xfc, !PT ;  /* 0x0000000700077212 */ /* 0x000fca00078efcff */
[----:B------:R0:W-:Y:S01]  /*86a0*/  STG.E.U8 desc[UR36][R4.64], R7 ;  /* 0x0000000704007986 */ /* 0x0001e2000c101124 */
[----:B------:R-:W-:Y:S05]  /*86b0*/  BRA `(.L_x_2257) ;  /* 0x00000008004c7947 */ /* 0x000fea0003800000 */
.L_x_2268:
        /* <DEDUP_REMOVED lines=17> */
.L_x_2272:
[----:B------:R-:W-:Y:S01]  /*87d0*/  IMAD.MOV.U32 R0, RZ, RZ, 0x7f ;  /* 0x0000007fff007424 */ /* 0x000fe200078e00ff */
[----:B------:R-:W-:-:S04]  /*87e0*/  ISETP.GT.U32.AND P0, PT, R3, 0x7f800000, PT ;  /* 0x7f8000000300780c */ /* 0x000fc80003f04070 */
[----:B------:R-:W-:-:S09]  /*87f0*/  SEL R0, R0, 0x7c, P0 ;  /* 0x0000007c00007807 */ /* 0x000fd20000000000 */
.L_x_2273:
[----:B------:R-:W-:Y:S05]  /*8800*/  BSYNC B0 ;  /* 0x0000000000007941 */ /* 0x000fea0003800000 */
.L_x_2271:
[----:B------:R-:W-:-:S04]  /*8810*/  LOP3.LUT R3, R7, 0x80000000, RZ, 0xc0, !PT ;  /* 0x8000000007037812 */ /* 0x000fc800078ec0ff */
[----:B------:R-:W-:-:S04]  /*8820*/  SHF.R.U32.HI R3, RZ, 0x18, R3 ;  /* 0x00000018ff037819 */ /* 0x000fc80000011603 */
[----:B------:R-:W-:-:S05]  /*8830*/  LOP3.LUT R3, R0, R3, RZ, 0xfc, !PT ;  /* 0x0000000300037212 */ /* 0x000fca00078efcff */
[----:B------:R0:W-:Y:S01]  /*8840*/  STG.E.U8 desc[UR36][R4.64], R3 ;  /* 0x0000000304007986 */ /* 0x0001e2000c101124 */
[----:B------:R-:W-:Y:S05]  /*8850*/  BRA `(.L_x_2257) ;  /* 0x0000000400e47947 */ /* 0x000fea0003800000 */
.L_x_2267:
        /* <DEDUP_REMOVED lines=8> */
.L_x_2264:
        /* <DEDUP_REMOVED lines=11> */
.L_x_2276:
        /* <DEDUP_REMOVED lines=21> */
.L_x_2279:
[----:B------:R-:W-:-:S04]  /*8ae0*/  LOP3.LUT R0, R7, 0x80000000, RZ, 0xc0, !PT ;  /* 0x8000000007007812 */ /* 0x000fc800078ec0ff */
[----:B------:R-:W-:-:S04]  /*8af0*/  SHF.R.U32.HI R0, RZ, 0x18, R0 ;  /* 0x00000018ff007819 */ /* 0x000fc80000011600 */
[----:B------:R-:W-:-:S07]  /*8b00*/  LOP3.LUT R0, R3, R0, RZ, 0xfc, !PT ;  /* 0x0000000003007212 */ /* 0x000fce00078efcff */
.L_x_2278:
[----:B------:R-:W-:Y:S05]  /*8b10*/  BSYNC B0 ;  /* 0x0000000000007941 */ /* 0x000fea0003800000 */
.L_x_2277:
[----:B------:R0:W-:Y:S01]  /*8b20*/  STG.E.U8 desc[UR36][R4.64], R0 ;  /* 0x0000000004007986 */ /* 0x0001e2000c101124 */
[----:B------:R-:W-:Y:S05]  /*8b30*/  BRA `(.L_x_2257) ;  /* 0x00000004002c7947 */ /* 0x000fea0003800000 */
.L_x_2275:
        /* <DEDUP_REMOVED lines=21> */
.L_x_2282:
[----:B------:R-:W-:-:S04]  /*8c90*/  LOP3.LUT R0, R7, 0x80000000, RZ, 0xc0, !PT ;  /* 0x8000000007007812 */ /* 0x000fc800078ec0ff */
[----:B------:R-:W-:-:S04]  /*8ca0*/  SHF.R.U32.HI R0, RZ, 0x18, R0 ;  /* 0x00000018ff007819 */ /* 0x000fc80000011600 */
[----:B------:R-:W-:-:S07]  /*8cb0*/  LOP3.LUT R0, R3, R0, RZ, 0xfc, !PT ;  /* 0x0000000003007212 */ /* 0x000fce00078efcff */
.L_x_2281:
[----:B------:R-:W-:Y:S05]  /*8cc0*/  BSYNC B0 ;  /* 0x0000000000007941 */ /* 0x000fea0003800000 */
.L_x_2280:
[----:B------:R2:W-:Y:S01]  /*8cd0*/  STG.E.U8 desc[UR36][R4.64], R0 ;  /* 0x0000000004007986 */ /* 0x0005e2000c101124 */
[----:B------:R-:W-:Y:S05]  /*8ce0*/  BRA `(.L_x_2257) ;  /* 0x0000000000c07947 */ /* 0x000fea0003800000 */
.L_x_2274:
        /* <DEDUP_REMOVED lines=26> */
.L_x_2256:
        /* <DEDUP_REMOVED lines=16> */
.L_x_2285:
[----:B------:R-:W-:Y:S05]  /*8f90*/  BRA `(.L_x_2257) ;  /* 0x0000000000147947 */ /* 0x000fea0003800000 */
.L_x_2284:
[----:B------:R-:W0:Y:S02]  /*8fa0*/  F2I.U64.F64.TRUNC R24, R24 ;  /* 0x0000001800187311 */ /* 0x000e24000030d800 */
[----:B0-----:R0:W-:Y:S01]  /*8fb0*/  STG.E.64 desc[UR36][R4.64], R24 ;  /* 0x0000001804007986 */ /* 0x0011e2000c101b24 */
[----:B------:R-:W-:Y:S05]  /*8fc0*/  BRA `(.L_x_2257) ;  /* 0x0000000000087947 */ /* 0x000fea0003800000 */
.L_x_2283:
[----:B------:R-:W0:Y:S02]  /*8fd0*/  F2I.U32.F64.TRUNC R25, R24 ;  /* 0x0000001800197311 */ /* 0x000e24000030d000 */
[----:B0-----:R3:W-:Y:S02]  /*8fe0*/  STG.E desc[UR36][R4.64], R25 ;  /* 0x0000001904007986 */ /* 0x0017e4000c101924 */
.L_x_2257:
[----:B------:R-:W-:-:S07]  /*8ff0*/  VIADD R22, R22, 0x80 ;  /* 0x0000008016167836 */ /* 0x000fce0000000000 */
.L_x_2217:
[----:B------:R-:W-:Y:S05]  /*9000*/  BSYNC B6 ;  /* 0x0000000000067941 */ /* 0x000fea0003800000 */
.L_x_2216:
        /* <DEDUP_REMOVED lines=22> */
.L_x_2289:
[----:B------:R-:W0:Y:S02]  /*9170*/  F2I.S64.F64.TRUNC R16, R16 ;  /* 0x0000001000107311 */ /* 0x000e24000030d900 */
[----:B0-----:R-:W-:-:S05]  /*9180*/  IMAD.MOV.U32 R3, RZ, RZ, R16 ;  /* 0x000000ffff037224 */ /* 0x001fca00078e0010 */
[----:B------:R-:W-:Y:S01]  /*9190*/  STG.E.U8 desc[UR36][R4.64], R3 ;  /* 0x0000000304007986 */ /* 0x000fe2000c101124 */
[----:B------:R-:W-:Y:S05]  /*91a0*/  EXIT ;  /* 0x000000000000794d */ /* 0x000fea0003800000 */
.L_x_2288:
        /* <DEDUP_REMOVED lines=9> */
.L_x_2292:
[----:B------:R-:W0:Y:S02]  /*9240*/  F2I.F64.TRUNC R17, R16 ;  /* 0x0000001000117311 */ /* 0x000e24000030d100 */
[----:B0-----:R-:W-:Y:S01]  /*9250*/  STG.E desc[UR36][R4.64], R17 ;  /* 0x0000001104007986 */ /* 0x001fe2000c101924 */
[----:B------:R-:W-:Y:S05]  /*9260*/  EXIT ;  /* 0x000000000000794d */ /* 0x000fea0003800000 */
.L_x_2291:
[----:B------:R-:W0:Y:S02]  /*9270*/  F2I.F64.TRUNC R17, R16 ;  /* 0x0000001000117311 */ /* 0x000e24000030d100 */
[----:B0-----:R-:W-:Y:S01]  /*9280*/  STG.E.U16 desc[UR36][R4.64], R17 ;  /* 0x0000001104007986 */ /* 0x001fe2000c101524 */
[----:B------:R-:W-:Y:S05]  /*9290*/  EXIT ;  /* 0x000000000000794d */ /* 0x000fea0003800000 */
.L_x_2287:
        /* <DEDUP_REMOVED lines=13> */
.L_x_2294:
        /* <DEDUP_REMOVED lines=8> */
.L_x_2293:
        /* <DEDUP_REMOVED lines=14> */
.L_x_2296:
        /* <DEDUP_REMOVED lines=9> */
.L_x_2295:
[----:B------:R-:W-:Y:S01]  /*9560*/  STG.E.64 desc[UR36][R4.64], R16 ;  /* 0x0000001004007986 */ /* 0x000fe2000c101b24 */
[----:B------:R-:W-:Y:S05]  /*9570*/  EXIT ;  /* 0x000000000000794d */ /* 0x000fea0003800000 */
.L_x_2286:
        /* <DEDUP_REMOVED lines=12> */
.L_x_2299:
[----:B------:R-:W-:-:S05]  /*9640*/  CS2R R18, SRZ ;  /* 0x0000000000127805 */ /* 0x000fca000001ff00 */
[----:B------:R-:W-:Y:S01]  /*9650*/  STG.E.128 desc[UR36][R4.64], R16 ;  /* 0x0000001004007986 */ /* 0x000fe2000c101d24 */
[----:B------:R-:W-:Y:S05]  /*9660*/  EXIT ;  /* 0x000000000000794d */ /* 0x000fea0003800000 */
.L_x_2298:
        /* <DEDUP_REMOVED lines=25> */
.L_x_2303:
[----:B------:R-:W-:Y:S05]  /*9800*/  BSYNC B0 ;  /* 0x0000000000007941 */ /* 0x000fea0003800000 */
.L_x_2302:
[----:B------:R-:W-:-:S05]  /*9810*/  LOP3.LUT R3, R0, R3, RZ, 0xfc, !PT ;  /* 0x0000000300037212 */ /* 0x000fca00078efcff */
[----:B------:R-:W-:Y:S01]  /*9820*/  STG.E.U8 desc[UR36][R4.64], R3 ;  /* 0x0000000304007986 */ /* 0x000fe2000c101124 */
[----:B------:R-:W-:Y:S05]  /*9830*/  EXIT ;  /* 0x000000000000794d */ /* 0x000fea0003800000 */
.L_x_2301:
        /* <DEDUP_REMOVED lines=17> */
.L_x_2305:
[----:B------:R-:W-:Y:S01]  /*9950*/  IMAD.MOV.U32 R0, RZ, RZ, 0x7f ;  /* 0x0000007fff007424 */ /* 0x000fe200078e00ff */
[----:B------:R-:W-:-:S04]  /*9960*/  ISETP.GT.U32.AND P0, PT, R2, 0x7f800000, PT ;  /* 0x7f8000000200780c */ /* 0x000fc80003f04070 */
[----:B------:R-:W-:-:S09]  /*9970*/  SEL R0, R0, 0x7c, P0 ;  /* 0x0000007c00007807 */ /* 0x000fd20000000000 */
.L_x_2306:
[----:B------:R-:W-:Y:S05]  /*9980*/  BSYNC B0 ;  /* 0x0000000000007941 */ /* 0x000fea0003800000 */
.L_x_2304:
[----:B------:R-:W-:-:S04]  /*9990*/  LOP3.LUT R2, R3, 0x80000000, RZ, 0xc0, !PT ;  /* 0x8000000003027812 */ /* 0x000fc800078ec0ff */
[----:B------:R-:W-:-:S04]  /*99a0*/  SHF.R.U32.HI R3, RZ, 0x18, R2 ;  /* 0x00000018ff037819 */ /* 0x000fc80000011602 */
[----:B------:R-:W-:-:S05]  /*99b0*/  LOP3.LUT R3, R0, R3, RZ, 0xfc, !PT ;  /* 0x0000000300037212 */ /* 0x000fca00078efcff */
[----:B------:R-:W-:Y:S01]  /*99c0*/  STG.E.U8 desc[UR36][R4.64], R3 ;  /* 0x0000000304007986 */ /* 0x000fe2000c101124 */
[----:B------:R-:W-:Y:S05]  /*99d0*/  EXIT ;  /* 0x000000000000794d */ /* 0x000fea0003800000 */
.L_x_2300:
        /* <DEDUP_REMOVED lines=8> */
.L_x_2297:
        /* <DEDUP_REMOVED lines=11> */
.L_x_2309:
        /* <DEDUP_REMOVED lines=21> */
.L_x_2312:
[----:B------:R-:W-:-:S04]  /*9c60*/  LOP3.LUT R2, R7, 0x80000000, RZ, 0xc0, !PT ;  /* 0x8000000007027812 */ /* 0x000fc800078ec0ff */
[----:B------:R-:W-:-:S04]  /*9c70*/  SHF.R.U32.HI R3, RZ, 0x18, R2 ;  /* 0x00000018ff037819 */ /* 0x000fc80000011602 */
[----:B------:R-:W-:-:S04]  /*9c80*/  LOP3.LUT R0, R0, R3, RZ, 0xfc, !PT ;  /* 0x0000000300007212 */ /* 0x000fc800078efcff */
[----:B------:R-:W-:-:S07]  /*9c90*/  PRMT R2, R0, 0x7610, R2 ;  /* 0x0000761000027816 */ /* 0x000fce0000000002 */
.L_x_2311:
[----:B------:R-:W-:Y:S05]  /*9ca0*/  BSYNC B0 ;  /* 0x0000000000007941 */ /* 0x000fea0003800000 */
.L_x_2310:
[----:B------:R-:W-:Y:S01]  /*9cb0*/  STG.E.U8 desc[UR36][R4.64], R2 ;  /* 0x0000000204007986 */ /* 0x000fe2000c101124 */
[----:B------:R-:W-:Y:S05]  /*9cc0*/  EXIT ;  /* 0x000000000000794d */ /* 0x000fea0003800000 */
.L_x_2308:
        /* <DEDUP_REMOVED lines=21> */
.L_x_2315:
[----:B------:R-:W-:-:S04]  /*9e20*/  LOP3.LUT R2, R7, 0x80000000, RZ, 0xc0, !PT ;  /* 0x8000000007027812 */ /* 0x000fc800078ec0ff */
[----:B------:R-:W-:-:S04]  /*9e30*/  SHF.R.U32.HI R3, RZ, 0x18, R2 ;  /* 0x00000018ff037819 */ /* 0x000fc80000011602 */
[----:B------:R-:W-:-:S04]  /*9e40*/  LOP3.LUT R0, R0, R3, RZ, 0xfc, !PT ;  /* 0x0000000300007212 */ /* 0x000fc800078efcff */
[----:B------:R-:W-:-:S07]  /*9e50*/  PRMT R2, R0, 0x7610, R2 ;  /* 0x0000761000027816 */ /* 0x000fce0000000002 */
.L_x_2314:
[----:B------:R-:W-:Y:S05]  /*9e60*/  BSYNC B0 ;  /* 0x0000000000007941 */ /* 0x000fea0003800000 */
.L_x_2313:
[----:B------:R-:W-:Y:S01]  /*9e70*/  STG.E.U8 desc[UR36][R4.64], R2 ;  /* 0x0000000204007986 */ /* 0x000fe2000c101124 */
[----:B------:R-:W-:Y:S05]  /*9e80*/  EXIT ;  /* 0x000000000000794d */ /* 0x000fea0003800000 */
.L_x_2307:
        /* <DEDUP_REMOVED lines=26> */
.L_x_2290:
        /* <DEDUP_REMOVED lines=16> */
.L_x_2318:
[----:B------:R-:W-:Y:S05]  /*a130*/  EXIT ;  /* 0x000000000000794d */ /* 0x000fea0003800000 */
.L_x_2317:
[----:B------:R-:W0:Y:S02]  /*a140*/  F2I.U64.F64.TRUNC R16, R16 ;  /* 0x0000001000107311 */ /* 0x000e24000030d800 */
[----:B0-----:R-:W-:Y:S01]  /*a150*/  STG.E.64 desc[UR36][R4.64], R16 ;  /* 0x0000001004007986 */ /* 0x001fe2000c101b24 */
[----:B------:R-:W-:Y:S05]  /*a160*/  EXIT ;  /* 0x000000000000794d */ /* 0x000fea0003800000 */
.L_x_2316:
[----:B------:R-:W0:Y:S02]  /*a170*/  F2I.U32.F64.TRUNC R17, R16 ;  /* 0x0000001000117311 */ /* 0x000e24000030d000 */
[----:B0-----:R-:W-:Y:S01]  /*a180*/  STG.E desc[UR36][R4.64], R17 ;  /* 0x0000001104007986 */ /* 0x001fe2000c101924 */
[----:B------:R-:W-:Y:S05]  /*a190*/  EXIT ;  /* 0x000000000000794d */ /* 0x000fea0003800000 */
.L_x_2319:
        /* <DEDUP_REMOVED lines=14> */
.L_x_7203:


//--------------------- .text._ZN2at6native18elementwise_kernelILi128ELi2EZNS0_22gpu_kernel_impl_nocastIZZZNS0_16tanh_kernel_cudaERNS_18TensorIteratorBaseEENKUlvE0_clEvENKUlvE_clEvEUldE_EEvS4_RKT_EUliE_EEviT1_ --------------------------
	.section	.text._ZN2at6native18elementwise_kernelILi128ELi2EZNS0_22gpu_kernel_impl_nocastIZZZNS0_16tanh_kernel_cudaERNS_18TensorIteratorBaseEENKUlvE0_clEvENKUlvE_clEvEUldE_EEvS4_RKT_EUliE_EEviT1_,"ax",@progbits
	.align	128
        .global         _ZN2at6native18elementwise_kernelILi128ELi2EZNS0_22gpu_kernel_impl_nocastIZZZNS0_16tanh_kernel_cudaERNS_18TensorIteratorBaseEENKUlvE0_clEvENKUlvE_clEvEUldE_EEvS4_RKT_EUliE_EEviT1_
        .type           _ZN2at6native18elementwise_kernelILi128ELi2EZNS0_22gpu_kernel_impl_nocastIZZZNS0_16tanh_kernel_cudaERNS_18TensorIteratorBaseEENKUlvE0_clEvENKUlvE_clEvEUldE_EEvS4_RKT_EUliE_EEviT1_,@function
        .size           _ZN2at6native18elementwise_kernelILi128ELi2EZNS0_22gpu_kernel_impl_nocastIZZZNS0_16tanh_kernel_cudaERNS_18TensorIteratorBaseEENKUlvE0_clEvENKUlvE_clEvEUldE_EEvS4_RKT_EUliE_EEviT1_,(.L_x_7204 - _ZN2at6native18elementwise_kernelILi128ELi2EZNS0_22gpu_kernel_impl_nocastIZZZNS0_16tanh_kernel_cudaERNS_18TensorIteratorBaseEENKUlvE0_clEvENKUlvE_clEvEUldE_EEvS4_RKT_EUliE_EEviT1_)
        .other          _ZN2at6native18elementwise_kernelILi128ELi2EZNS0_22gpu_kernel_impl_nocastIZZZNS0_16tanh_kernel_cudaERNS_18TensorIteratorBaseEENKUlvE0_clEvENKUlvE_clEvEUldE_EEvS4_RKT_EUliE_EEviT1_,@"STO_CUDA_ENTRY STV_DEFAULT"
_ZN2at6native18elementwise_kernelILi128ELi2EZNS0_22gpu_kernel_impl_nocastIZZZNS0_16tanh_kernel_cudaERNS_18TensorIteratorBaseEENKUlvE0_clEvENKUlvE_clEvEUldE_EEvS4_RKT_EUliE_EEviT1_:
.text._ZN2at6native18elementwise_kernelILi128ELi2EZNS0_22gpu_kernel_impl_nocastIZZZNS0_16tanh_kernel_cudaERNS_18TensorIteratorBaseEENKUlvE0_clEvENKUlvE_clEvEUldE_EEvS4_RKT_EUliE_EEviT1_:
        /* <DEDUP_REMOVED lines=10> */
[----:B------:R-:W-:Y:S01]  /*00a0*/  HFMA2.MMA R0, -RZ, RZ, 0, 0 ;  /* 0x00000000ff007435 */ /* 0x000fe200000001ff */
[----:B------:R-:W-:Y:S02]  /*00b0*/  MOV R7, RZ ;  /* 0x000000ff00077202 */ /* 0x000fe40000000f00 */
[----:B0-----:R-:W-:-:S13]  /*00c0*/  ISETP.NE.AND P0, PT, R6, RZ, PT ;  /* 0x000000ff0600720c */ /* 0x001fda0003f05270 */
[----:B------:R-:W-:Y:S05]  /*00d0*/  @!P0 BRA `(.L_x_2322) ;  /* 0x0000001000a48947 */ /* 0x000fea0003800000 */
        /* <DEDUP_REMOVED lines=285> */
[----:B------:R-:W1:Y:S01]  /*12b0*/  @P0 LDC R15, c[0x0][0x33c] ;  /* 0x0000cf00ff0f0b82 */ /* 0x000e620000000800 */
[----:B------:R-:W-:Y:S01]  /*12c0*/  IMAD R4, R4, UR8, R5 ;  /* 0x0000000804047c24 */ /* 0x000fe2000f8e0205 */
[----:B------:R-:W-:-:S03]  /*12d0*/  ULDC.64 UR8, c[0x0][0x400] ;  /* 0x0001000000087ab9 */ /* 0x000fc60000000a00 */
        /* <DEDUP_REMOVED lines=9> */
.L_x_2322:
[----:B------:R-:W-:Y:S02]  /*1370*/  ULDC.64 UR8, c[0x0][0x418] ;  /* 0x0001060000087ab9 */ /* 0x000fe40000000a00 */
[----:B------:R-:W-:-:S04]  /*1380*/  IADD3 R4, P0, R0, UR8, RZ ;  /* 0x0000000800047c10 */ /* 0x000fc8000ff1e0ff */
[----:B------:R-:W-:Y:S01]  /*1390*/  IADD3.X R5, RZ, UR9, RZ, P0, !PT ;  /* 0x00000009ff057c10 */ /* 0x000fe200087fe4ff */
[----:B------:R-:W-:Y:S01]  /*13a0*/  UMOV UR10, 0x24dd2f1a ;  /* 0x24dd2f1a000a7882 */ /* 0x000fe20000000000 */
[----:B------:R-:W-:Y:S01]  /*13b0*/  UMOV UR11, 0x3fe4f922 ;  /* 0x3fe4f922000b7882 */ /* 0x000fe20000000000 */
[----:B------:R-:W-:-:S03]  /*13c0*/  ULDC.64 UR8, c[0x0][0x410] ;  /* 0x0001040000087ab9 */ /* 0x000fc60000000a00 */
[----:B------:R-:W2:Y:S01]  /*13d0*/  LDG.E.64 R4, desc[UR4][R4.64] ;  /* 0x0000000404047981 */ /* 0x000ea2000c1e1b00 */
[----:B------:R-:W-:Y:S01]  /*13e0*/  IADD3 R6, P1, R7, UR8, RZ ;  /* 0x0000000807067c10 */ /* 0x000fe2000ff3e0ff */
[----:B------:R-:W-:Y:S04]  /*13f0*/  BSSY B1, `(.L_x_2323) ;  /* 0x0000068000017945 */ /* 0x000fe80003800000 */
[----:B------:R-:W-:Y:S01]  /*1400*/  IMAD.X R7, RZ, RZ, UR9, P1 ;  /* 0x00000009ff077e24 */ /* 0x000fe200088e06ff */
[----:B--2---:R-:W-:Y:S02]  /*1410*/  LOP3.LUT R9, R5, 0x7fffffff, RZ, 0xc0, !PT ;  /* 0x7fffffff05097812 */ /* 0x004fe400078ec0ff */
[----:B------:R-:W-:-:S06]  /*1420*/  MOV R8, R4 ;  /* 0x0000000400087202 */ /* 0x000fcc0000000f00 */
[----:B------:R-:W-:-:S14]  /*1430*/  DSETP.GE.AND P0, PT, R8, UR10, PT ;  /* 0x0000000a08007e2a */ /* 0x000fdc000bf06000 */
[----:B------:R-:W-:Y:S05]  /*1440*/  @!P0 BRA `(.L_x_2324) ;  /* 0x0000000000fc8947 */ /* 0x000fea0003800000 */
[----:B------:R-:W-:Y:S01]  /*1450*/  DADD R12, R8, R8 ;  /* 0x00000000080c7229 */ /* 0x000fe20000000008 */
[----:B------:R-:W-:Y:S01]  /*1460*/  UMOV UR8, 0xf0000000 ;  /* 0xf000000000087882 */ /* 0x000fe20000000000 */
[----:B------:R-:W-:Y:S01]  /*1470*/  UMOV UR9, 0x380fffff ;  /* 0x380fffff00097882 */ /* 0x000fe20000000000 */
[----:B------:R-:W-:Y:S02]  /*1480*/  MOV R14, 0xf89b6999 ;  /* 0xf89b6999000e7802 */ /* 0x000fe40000000f00 */
[----:B------:R-:W-:Y:S01]  /*1490*/  MOV R15, 0x3e928a27 ;  /* 0x3e928a27000f7802 */ /* 0x000fe20000000f00 */
        /* <DEDUP_REMOVED lines=44> */
[----:B------:R-:W-:-:S07]  /*1760*/  MOV R10, RZ ;  /* 0x000000ff000a7202 */ /* 0x000fce0000000f00 */
[----:B------:R-:W-:-:S08]  /*1770*/  DFMA R12, -R12, R14, R16 ;  /* 0x0000000e0c0c722b */ /* 0x000fd00000000110 */
[----:B------:R-:W-:-:S06]  /*1780*/  DADD R12, -R12, 2 ;  /* 0x400000000c0c7429 */ /* 0x000fcc0000000100 */
[----:B------:R-:W0:Y:S02]  /*1790*/  MUFU.RCP64H R11, R13 ;  /* 0x0000000d000b7308 */ /* 0x000e240000001800 */
[----:B0-----:R-:W-:-:S08]  /*17a0*/  DFMA R14, -R12, R10, 1 ;  /* 0x3ff000000c0e742b */ /* 0x001fd0000000010a */
[----:B------:R-:W-:-:S08]  /*17b0*/  DFMA R14, R14, R14, R14 ;  /* 0x0000000e0e0e722b */ /* 0x000fd0000000000e */
[----:B------:R-:W-:Y:S01]  /*17c0*/  DFMA R14, R10, R14, R10 ;  /* 0x0000000e0a0e722b */ /* 0x000fe2000000000a */
[----:B------:R-:W-:Y:S02]  /*17d0*/  MOV R10, 0x0 ;  /* 0x00000000000a7802 */ /* 0x000fe40000000f00 */
[----:B------:R-:W-:-:S06]  /*17e0*/  MOV R11, 0x40000000 ;  /* 0x40000000000b7802 */ /* 0x000fcc0000000f00 */
[----:B------:R-:W-:-:S10]  /*17f0*/  DFMA R14, -R14, R10, 1 ;  /* 0x3ff000000e0e742b */ /* 0x000fd4000000010a */
[----:B------:R-:W-:Y:S02]  /*1800*/  FSEL R9, R15, 1.875, !P0 ;  /* 0x3ff000000f097808 */ /* 0x000fe40004000000 */
[----:B------:R-:W-:Y:S02]  /*1810*/  FSEL R4, R14, RZ, !P0 ;  /* 0x000000ff0e047208 */ /* 0x000fe40004000000 */
[----:B------:R-:W-:Y:S01]  /*1820*/  LOP3.LUT R5, R9, 0x80000000, R5, 0xb8, !PT ;  /* 0x8000000009057812 */ /* 0x000fe200078eb805 */
[----:B------:R-:W-:Y:S06]  /*1830*/  BRA `(.L_x_2325) ;  /* 0x00000000008c7947 */ /* 0x000fec0003800000 */
.L_x_2324:
        /* <DEDUP_REMOVED lines=35> */
.L_x_2325:
[----:B------:R-:W-:Y:S05]  /*1a70*/  BSYNC B1 ;  /* 0x0000000000017941 */ /* 0x000fea0003800000 */
.L_x_2323:
[----:B------:R0:W-:Y:S01]  /*1a80*/  STG.E.64 desc[UR4][R6.64], R4 ;  /* 0x0000000406007986 */ /* 0x0001e2000c101b04 */
[----:B------:R-:W-:-:S07]  /*1a90*/  IADD3 R3, R3, 0x80, RZ ;  /* 0x0000008003037810 */ /* 0x000fce0007ffe0ff */
.L_x_2321:
[----:B------:R-:W-:Y:S05]  /*1aa0*/  BSYNC B0 ;  /* 0x0000000000007941 */ /* 0x000fea0003800000 */
.L_x_2320:
[----:B------:R-:W-:-:S13]  /*1ab0*/  ISETP.GE.AND P0, PT, R3, UR6, PT ;  /* 0x0000000603007c0c */ /* 0x000fda000bf06270 */
[----:B------:R-:W-:Y:S05]  /*1ac0*/  @P0 EXIT ;  /* 0x000000000000094d */ /* 0x000fea0003800000 */
[----:B0-----:R-:W0:Y:S01]  /*1ad0*/  LDC R4, c[0x0][0x218] ;  /* 0x00008600ff047b82 */ /* 0x001e220000000800 */
[----:B------:R-:W-:Y:S01]  /*1ae0*/  HFMA2.MMA R5, -RZ, RZ, 0, 0 ;  /* 0x00000000ff057435 */ /* 0x000fe200000001ff */
[----:B------:R-:W-:Y:S02]  /*1af0*/  MOV R0, RZ ;  /* 0x000000ff00007202 */ /* 0x000fe40000000f00 */
[----:B0-----:R-:W-:-:S13]  /*1b00*/  ISETP.NE.AND P0, PT, R4, RZ, PT ;  /* 0x000000ff0400720c */ /* 0x001fda0003f05270 */
[----:B------:R-:W-:Y:S05]  /*1b10*/  @!P0 BRA `(.L_x_2326) ;  /* 0x0000001000a48947 */ /* 0x000fea0003800000 */
        /* <DEDUP_REMOVED lines=285> */
[C---:B------:R-:W-:Y:S01]  /*2cf0*/  IADD3 R9, -R7.reuse, RZ, RZ ;  /* 0x000000ff07097210 */ /* 0x040fe20007ffe1ff */
[----:B------:R-:W1:Y:S08]  /*2d00*/  @P0 LDC R13, c[0x0][0x33c] ;  /* 0x0000cf00ff0d0b82 */ /* 0x000e700000000800 */
[----:B------:R-:W2:Y:S01]  /*2d10*/  @P0 LDC.64 R14, c[0x0][0x408] ;  /* 0x00010200ff0e0b82 */ /* 0x000ea20000000a00 */
[----:B0-----:R-:W-:-:S05]  /*2d20*/  @P0 IMAD.HI.U32 R2, R7, R10, R6 ;  /* 0x0000000a07020227 */ /* 0x001fca00078e0006 */
[----:B------:R-:W-:Y:S01]  /*2d30*/  @P0 SHF.R.U32.HI R4, RZ, R11, R2 ;  /* 0x0000000bff040219 */ /* 0x000fe20000011602 */
[----:B------:R-:W-:-:S03]  /*2d40*/  IMAD R2, R9, UR8, R3 ;  /* 0x0000000809027c24 */ /* 0x000fc6000f8e0203 */
[----:B------:R-:W-:Y:S01]  /*2d50*/  @P0 IADD3 R6, -R4, RZ, RZ ;  /* 0x000000ff04060210 */ /* 0x000fe20007ffe1ff */
[C---:B------:R-:W-:Y:S02]  /*2d60*/  IMAD R5, R2.reuse, UR6, R5 ;  /* 0x0000000602057c24 */ /* 0x040fe4000f8e0205 */
[----:B------:R-:W-:Y:S02]  /*2d70*/  IMAD R0, R2, UR7, R0 ;  /* 0x0000000702007c24 */ /* 0x000fe4000f8e0200 */
[----:B-1----:R-:W-:-:S04]  /*2d80*/  @P0 IMAD R6, R13, R6, R7 ;  /* 0x000000060d060224 */ /* 0x002fc800078e0207 */
[C---:B--2---:R-:W-:Y:S02]  /*2d90*/  @P0 IMAD R5, R6.reuse, R14, R5 ;  /* 0x0000000e06050224 */ /* 0x044fe400078e0205 */
[----:B------:R-:W-:-:S07]  /*2da0*/  @P0 IMAD R0, R6, R15, R0 ;  /* 0x0000000f06000224 */ /* 0x000fce00078e0200 */
.L_x_2326:
        /* <DEDUP_REMOVED lines=77> */
.L_x_2328:
[----:B------:R-:W-:Y:S01]  /*3280*/  DMUL R6, R2, R2 ;  /* 0x0000000202067228 */ /* 0x000fe20000000000 */
[----:B------:R-:W-:Y:S01]  /*3290*/  MOV R8, 0x420afc3d ;  /* 0x420afc3d00087802 */ /* 0x000fe20000000f00 */
[----:B------:R-:W-:Y:S01]  /*32a0*/  UMOV UR6, 0xe2f5e964 ;  /* 0xe2f5e96400067882 */ /* 0x000fe20000000000 */
[----:B------:R-:W-:Y:S01]  /*32b0*/  MOV R9, 0x3f14359f ;  /* 0x3f14359f00097802 */ /* 0x000fe20000000f00 */
        /* <DEDUP_REMOVED lines=31> */
.L_x_2329:
[----:B------:R-:W-:Y:S05]  /*34b0*/  BSYNC B0 ;  /* 0x0000000000007941 */ /* 0x000fea0003800000 */
.L_x_2327:
[----:B------:R-:W-:Y:S01]  /*34c0*/  STG.E.64 desc[UR4][R4.64], R2 ;  /* 0x0000000204007986 */ /* 0x000fe2000c101b04 */
[----:B------:R-:W-:Y:S05]  /*34d0*/  EXIT ;  /* 0x000000000000794d */ /* 0x000fea0003800000 */
.L_x_2330:
        /* <DEDUP_REMOVED lines=10> */
.L_x_7204:


//--------------------- .text._ZN2at6native27unrolled_elementwise_kernelIZZZNS0_16tanh_kernel_cudaERNS_18TensorIteratorBaseEENKUlvE0_clEvENKUlvE_clEvEUldE_St5arrayIPcLm2EELi4E23TrivialOffsetCalculatorILi1EjESB_NS0_6memory15LoadWithoutCastENSC_16StoreWithoutCastEEEviT_T0_T2_T3_T4_T5_ --------------------------
	.section	.text._ZN2at6native27unrolled_elementwise_kernelIZZZNS0_16tanh_kernel_cudaERNS_18TensorIteratorBaseEENKUlvE0_clEvENKUlvE_clEvEUldE_St5arrayIPcLm2EELi4E23TrivialOffsetCalculatorILi1EjESB_NS0_6memory15LoadWithoutCastENSC_16StoreWithoutCastEEEviT_T0_T2_T3_T4_T5_,"ax",@progbits
	.align	128
        .global         _ZN2at6native27unrolled_elementwise_kernelIZZZNS0_16tanh_kernel_cudaERNS_18TensorIteratorBaseEENKUlvE0_clEvENKUlvE_clEvEUldE_St5arrayIPcLm2EELi4E23TrivialOffsetCalculatorILi1EjESB_NS0_6memory15LoadWithoutCastENSC_16StoreWithoutCastEEEviT_T0_T2_T3_T4_T5_
        .type           _ZN2at6native27unrolled_elementwise_kernelIZZZNS0_16tanh_kernel_cudaERNS_18TensorIteratorBaseEENKUlvE0_clEvENKUlvE_clEvEUldE_St5arrayIPcLm2EELi4E23TrivialOffsetCalculatorILi1EjESB_NS0_6memory15LoadWithoutCastENSC_16StoreWithoutCastEEEviT_T0_T2_T3_T4_T5_,@function
        .size           _ZN2at6native27unrolled_elementwise_kernelIZZZNS0_16tanh_kernel_cudaERNS_18TensorIteratorBaseEENKUlvE0_clEvENKUlvE_clEvEUldE_St5arrayIPcLm2EELi4E23TrivialOffsetCalculatorILi1EjESB_NS0_6memory15LoadWithoutCastENSC_16StoreWithoutCastEEEviT_T0_T2_T3_T4_T5_,(.L_x_7205 - _ZN2at6native27unrolled_elementwise_kernelIZZZNS0_16tanh_kernel_cudaERNS_18TensorIteratorBaseEENKUlvE0_clEvENKUlvE_clEvEUldE_St5arrayIPcLm2EELi4E23TrivialOffsetCalculatorILi1EjESB_NS0_6memory15LoadWithoutCastENSC_16StoreWithoutCastEEEviT_T0_T2_T3_T4_T5_)
        .other          _ZN2at6native27unrolled_elementwise_kernelIZZZNS0_16tanh_kernel_cudaERNS_18TensorIteratorBaseEENKUlvE0_clEvENKUlvE_clEvEUldE_St5arrayIPcLm2EELi4E23TrivialOffsetCalculatorILi1EjESB_NS0_6memory15LoadWithoutCastENSC_16StoreWithoutCastEEEviT_T0_T2_T3_T4_T5_,@"STO_CUDA_ENTRY STV_DEFAULT"
_ZN2at6native27unrolled_elementwise_kernelIZZZNS0_16tanh_kernel_cudaERNS_18TensorIteratorBaseEENKUlvE0_clEvENKUlvE_clEvEUldE_St5arrayIPcLm2EELi4E23TrivialOffsetCalculatorILi1EjESB_NS0_6memory15LoadWithoutCastENSC_16StoreWithoutCastEEEviT_T0_T2_T3_T4_T5_:
.text._ZN2at6native27unrolled_elementwise_kernelIZZZNS0_16tanh_kernel_cudaERNS_18TensorIteratorBaseEENKUlvE0_clEvENKUlvE_clEvEUldE_St5arrayIPcLm2EELi4E23TrivialOffsetCalculatorILi1EjESB_NS0_6memory15LoadWithoutCastENSC_16StoreWithoutCastEEEviT_T0_T2_T3_T4_T5_:
[----:B------:R-:W-:Y:S01]  /*0000*/  LDC R1, c[0x0][0x28] ;  /* 0x00000a00ff017b82 */ /* 0x000fe20000000800 */
[----:B------:R-:W0:Y:S07]  /*0010*/  S2R R6, SR_CTAID.X ;  /* 0x0000000000067919 */ /* 0x000e2e0000002500 */
[----:B------:R-:W0:Y:S01]  /*0020*/  LDC R3, c[0x0][0x210] ;  /* 0x00008400ff037b82 */ /* 0x000e220000000800 */
[----:B------:R-:W-:Y:S01]  /*0030*/  ULDC.64 UR4, c[0x0][0x208] ;  /* 0x0000820000047ab9 */ /* 0x000fe20000000a00 */
[----:B------:R-:W1:Y:S01]  /*0040*/  S2R R7, SR_TID.X ;  /* 0x0000000000077919 */ /* 0x000e620000002100 */
[----:B0-----:R-:W-:-:S02]  /*0050*/  IMAD R0, R6, -0x200, R3 ;  /* 0xfffffe0006007824 */ /* 0x001fc400078e0203 */
[----:B-1----:R-:W-:-:S03]  /*0060*/  IMAD.MOV.U32 R9, RZ, RZ, R7 ;  /* 0x000000ffff097224 */ /* 0x002fc600078e0007 */
[----:B------:R-:W-:-:S13]  /*0070*/  ISETP.GE.AND P2, PT, R7, R0, PT ;  /* 0x000000000700720c */ /* 0x000fda0003f46270 */
[----:B------:R-:W-:Y:S01]  /*0080*/  @!P2 IMAD R11, R6, 0x200, R9 ;  /* 0x00000200060ba824 */ /* 0x000fe200078e0209 */
[----:B------:R-:W-:Y:S01]  /*0090*/  @!P2 IADD3 R9, R9, 0x80, RZ ;  /* 0x000000800909a810 */ /* 0x000fe20007ffe0ff */
[----:B------:R-:W0:Y:S03]  /*00a0*/  @!P2 LDC.64 R14, c[0x0][0x220] ;  /* 0x00008800ff0eab82 */ /* 0x000e260000000a00 */
[----:B------:R-:W-:-:S13]  /*00b0*/  ISETP.GE.AND P0, PT, R9, R0, PT ;  /* 0x000000000900720c */ /* 0x000fda0003f06270 */
[----:B------:R-:W-:Y:S01]  /*00c0*/  @!P0 IMAD R19, R6, 0x200, R9 ;  /* 0x0000020006138824 */ /* 0x000fe200078e0209 */
[----:B------:R-:W1:Y:S01]  /*00d0*/  @!P0 LDC.64 R12, c[0x0][0x220] ;  /* 0x00008800ff0c8b82 */ /* 0x000e620000000a00 */
[----:B------:R-:W-:-:S05]  /*00e0*/  @!P0 VIADD R9, R9, 0x80 ;  /* 0x0000008009098836 */ /* 0x000fca0000000000 */
[----:B------:R-:W-:Y:S01]  /*00f0*/  ISETP.GE.AND P3, PT, R9, R0, PT ;  /* 0x000000000900720c */ /* 0x000fe20003f66270 */
[----:B0-----:R-:W-:Y:S01]  /*0100*/  @!P2 IMAD.WIDE.U32 R14, R11, 0x8, R14 ;  /* 0x000000080b0ea825 */ /* 0x001fe200078e000e */
[----:B------:R-:W-:-:S11]  /*0110*/  CS2R R10, SRZ ;  /* 0x00000000000a7805 */ /* 0x000fd6000001ff00 */
[----:B------:R-:W-:Y:S01]  /*0120*/  @!P3 LEA R21, R6, R9, 0x9 ;  /* 0x000000090615b211 */ /* 0x000fe200078e48ff */
[----:B------:R-:W-:Y:S01]  /*0130*/  @!P3 VIADD R9, R9, 0x80 ;  /* 0x000000800909b836 */ /* 0x000fe20000000000 */
[----:B------:R-:W0:Y:S01]  /*0140*/  @!P3 LDC.64 R4, c[0x0][0x220] ;  /* 0x00008800ff04bb82 */ /* 0x000e220000000a00 */
[----:B-1----:R-:W-:-:S03]  /*0150*/  @!P0 IMAD.WIDE.U32 R12, R19, 0x8, R12 ;  /* 0x00000008130c8825 */ /* 0x002fc600078e000c */
[----:B------:R-:W-:Y:S02]  /*0160*/  ISETP.GE.AND P1, PT, R9, R0, PT ;  /* 0x000000000900720c */ /* 0x000fe40003f26270 */
[----:B------:R1:W5:Y:S11]  /*0170*/  @!P0 LDG.E.64 R10, desc[UR4][R12.64] ;  /* 0x000000040c0a8981 */ /* 0x000376000c1e1b00 */
[----:B------:R-:W2:Y:S01]  /*0180*/  @!P1 LDC.64 R2, c[0x0][0x220] ;  /* 0x00008800ff029b82 */ /* 0x000ea20000000a00 */
[----:B------:R-:W-:Y:S01]  /*0190*/  @!P1 IMAD R17, R6, 0x200, R9 ;  /* 0x0000020006119824 */ /* 0x000fe200078e0209 */
[----:B------:R-:W-:Y:S01]  /*01a0*/  CS2R R8, SRZ ;  /* 0x0000000000087805 */ /* 0x000fe2000001ff00 */
[----:B0-----:R-:W-:Y:S01]  /*01b0*/  @!P3 IMAD.WIDE.U32 R18, R21, 0x8, R4 ;  /* 0x000000081512b825 */ /* 0x001fe200078e0004 */
[----:B------:R-:W-:-:S04]  /*01c0*/  CS2R R4, SRZ ;  /* 0x0000000000047805 */ /* 0x000fc8000001ff00 */
[----:B------:R1:W5:Y:S04]  /*01d0*/  @!P3 LDG.E.64 R8, desc[UR4][R18.64] ;  /* 0x000000041208b981 */ /* 0x000368000c1e1b00 */
[----:B------:R1:W5:Y:S01]  /*01e0*/  @!P2 LDG.E.64 R4, desc[UR4][R14.64] ;  /* 0x000000040e04a981 */ /* 0x000362000c1e1b00 */
[----:B--2---:R-:W-:Y:S01]  /*01f0*/  @!P1 IMAD.WIDE.U32 R16, R17, 0x8, R2 ;  /* 0x0000000811109825 */ /* 0x004fe200078e0002 */
[----:B------:R-:W-:-:S06]  /*0200*/  CS2R R2, SRZ ;  /* 0x0000000000027805 */ /* 0x000fcc000001ff00 */
[----:B------:R1:W5:Y:S01]  /*0210*/  @!P1 LDG.E.64 R2, desc[UR4][R16.64] ;  /* 0x0000000410029981 */ /* 0x000362000c1e1b00 */
[----:B------:R-:W-:Y:S04]  /*0220*/  BSSY B0, `(.L_x_2331) ;  /* 0x000006a000007945 */ /* 0x000fe80003800000 */
[----:B------:R-:W-:Y:S05]  /*0230*/  @P2 BRA `(.L_x_2332) ;  /* 0x0000000400a02947 */ /* 0x000fea0003800000 */
[----:B-1---5:R-:W-:Y:S01]  /*0240*/  LOP3.LUT R13, R5, 0x7fffffff, RZ, 0xc0, !PT ;  /* 0x7fffffff050d7812 */ /* 0x022fe200078ec0ff */
[----:B------:R-:W-:Y:S01]  /*0250*/  UMOV UR6, 0x24dd2f1a ;  /* 0x24dd2f1a00067882 */ /* 0x000fe20000000000 */
[----:B------:R-:W-:Y:S01]  /*0260*/  MOV R12, R4 ;  /* 0x00000004000c7202 */ /* 0x000fe20000000f00 */
[----:B------:R-:W-:-:S05]  /*0270*/  UMOV UR7, 0x3fe4f922 ;  /* 0x3fe4f92200077882 */ /* 0x000fca0000000000 */
        /* <DEDUP_REMOVED lines=65> */
.L_x_2333:
        /* <DEDUP_REMOVED lines=35> */
.L_x_2332:
[----:B------:R-:W-:Y:S05]  /*08c0*/  BSYNC B0 ;  /* 0x0000000000007941 */ /* 0x000fea0003800000 */
.L_x_2331:
[----:B-1----:R-:W-:Y:S01]  /*08d0*/  VIADD R13, R7, 0x80 ;  /* 0x00000080070d7836 */ /* 0x002fe20000000000 */
[----:B------:R-:W-:Y:S04]  /*08e0*/  BSSY B0, `(.L_x_2334) ;  /* 0x000006b000007945 */ /* 0x000fe80003800000 */
[----:B------:R-:W-:-:S13]  /*08f0*/  ISETP.GE.AND P0, PT, R13, R0, PT ;  /* 0x000000000d00720c */ /* 0x000fda0003f06270 */
[----:B------:R-:W-:Y:S05]  /*0900*/  @P0 BRA `(.L_x_2335) ;  /* 0x0000000400a00947 */ /* 0x000fea0003800000 */
[----:B-----5:R-:W-:Y:S01]  /*0910*/  LOP3.LUT R15, R11, 0x7fffffff, RZ, 0xc0, !PT ;  /* 0x7fffffff0b0f7812 */ /* 0x020fe200078ec0ff */
        /* <DEDUP_REMOVED lines=68> */
.L_x_2336:
        /* <DEDUP_REMOVED lines=35> */
.L_x_2335:
[----:B------:R-:W-:Y:S05]  /*0f90*/  BSYNC B0 ;  /* 0x0000000000007941 */ /* 0x000fea0003800000 */
.L_x_2334:
[----:B------:R-:W-:Y:S01]  /*0fa0*/  IADD3 R15, R7, 0x100, RZ ;  /* 0x00000100070f7810 */ /* 0x000fe20007ffe0ff */
[----:B------:R-:W-:Y:S03]  /*0fb0*/  BSSY B0, `(.L_x_2337) ;  /* 0x000006b000007945 */ /* 0x000fe60003800000 */
[----:B------:R-:W-:-:S13]  /*0fc0*/  ISETP.GE.AND P0, PT, R15, R0, PT ;  /* 0x000000000f00720c */ /* 0x000fda0003f06270 */
[----:B------:R-:W-:Y:S05]  /*0fd0*/  @P0 BRA `(.L_x_2338) ;  /* 0x0000000400a00947 */ /* 0x000fea0003800000 */
[----:B-----5:R-:W-:Y:S01]  /*0fe0*/  LOP3.LUT R15, R9, 0x7fffffff, RZ, 0xc0, !PT ;  /* 0x7fffffff090f7812 */ /* 0x020fe200078ec0ff */
        /* <DEDUP_REMOVED lines=8> */
[----:B------:R-:W-:Y:S01]  /*1070*/  MOV R20, 0xf89b6999 ;  /* 0xf89b699900147802 */ /* 0x000fe20000000f00 */
[----:B------:R-:W-:Y:S02]  /*1080*/  IMAD.MOV.U32 R21, RZ, RZ, 0x3e928a27 ;  /* 0x3e928a27ff157424 */ /* 0x000fe400078e00ff */
        /* <DEDUP_REMOVED lines=51> */
[----:B------:R-:W-:Y:S01]  /*13c0*/  IMAD.MOV.U32 R16, RZ, RZ, 0x0 ;  /* 0x00000000ff107424 */ /* 0x000fe200078e00ff */
[----:B------:R-:W-:-:S06]  /*13d0*/  MOV R17, 0x40000000 ;  /* 0x4000000000117802 */ /* 0x000fcc0000000f00 */
[----:B------:R-:W-:-:S10]  /*13e0*/  DFMA R18, -R18, R16, 1 ;  /* 0x3ff000001212742b */ /* 0x000fd40000000110 */
[----:B------:R-:W-:Y:S02]  /*13f0*/  FSEL R15, R19, 1.875, !P0 ;  /* 0x3ff00000130f7808 */ /* 0x000fe40004000000 */
[----:B------:R-:W-:Y:S02]  /*1400*/  FSEL R8, R18, RZ, !P0 ;  /* 0x000000ff12087208 */ /* 0x000fe40004000000 */
[----:B------:R-:W-:Y:S01]  /*1410*/  LOP3.LUT R9, R15, 0x80000000, R9, 0xb8, !PT ;  /* 0x800000000f097812 */ /* 0x000fe200078eb809 */
[----:B------:R-:W-:Y:S06]  /*1420*/  BRA `(.L_x_2338) ;  /* 0x00000000008c7947 */ /* 0x000fec0003800000 */
.L_x_2339:
[----:B------:R-:W-:Y:S01]  /*1430*/  DMUL R14, R8, R8 ;  /* 0x00000008080e7228 */ /* 0x000fe20000000000 */
[----:B------:R-:W-:Y:S01]  /*1440*/  IMAD.MOV.U32 R16, RZ, RZ, 0x420afc3d ;  /* 0x420afc3dff107424 */ /* 0x000fe200078e00ff */
[----:B------:R-:W-:Y:S01]  /*1450*/  MOV R17, 0x3f14359f ;  /* 0x3f14359f00117802 */ /* 0x000fe20000000f00 */
        /* <DEDUP_REMOVED lines=32> */
.L_x_2338:
[----:B------:R-:W-:Y:S05]  /*1660*/  BSYNC B0 ;  /* 0x0000000000007941 */ /* 0x000fea0003800000 */
.L_x_2337:
[----:B------:R-:W-:Y:S01]  /*1670*/  VIADD R15, R7, 0x180 ;  /* 0x00000180070f7836 */ /* 0x000fe20000000000 */
        /* <DEDUP_REMOVED lines=65> */
[----:B------:R-:W-:Y:S01]  /*1a90*/  MOV R16, 0x0 ;  /* 0x0000000000107802 */ /* 0x000fe20000000f00 */
[----:B------:R-:W-:-:S06]  /*1aa0*/  IMAD.MOV.U32 R17, RZ, RZ, 0x40000000 ;  /* 0x40000000ff117424 */ /* 0x000fcc00078e00ff */
[----:B------:R-:W-:-:S10]  /*1ab0*/  DFMA R18, -R18, R16, 1 ;  /* 0x3ff000001212742b */ /* 0x000fd40000000110 */
[----:B------:R-:W-:Y:S02]  /*1ac0*/  FSEL R15, R19, 1.875, !P0 ;  /* 0x3ff00000130f7808 */ /* 0x000fe40004000000 */
[----:B------:R-:W-:Y:S02]  /*1ad0*/  FSEL R2, R18, RZ, !P0 ;  /* 0x000000ff12027208 */ /* 0x000fe40004000000 */
[----:B------:R-:W-:Y:S01]  /*1ae0*/  LOP3.LUT R3, R15, 0x80000000, R3, 0xb8, !PT ;  /* 0x800000000f037812 */ /* 0x000fe200078eb803 */
[----:B------:R-:W-:Y:S06]  /*1af0*/  BRA `(.L_x_2341) ;  /* 0x00000000008c7947 */ /* 0x000fec0003800000 */
.L_x_2342:
        /* <DEDUP_REMOVED lines=35> */
.L_x_2341:
[----:B------:R-:W-:Y:S05]  /*1d30*/  BSYNC B0 ;  /* 0x0000000000007941 */ /* 0x000fea0003800000 */
.L_x_2340:
[----:B------:R-:W-:Y:S01]  /*1d40*/  ISETP.GE.AND P0, PT, R7, R0, PT ;  /* 0x000000000700720c */ /* 0x000fe20003f06270 */
[----:B------:R-:W-:Y:S04]  /*1d50*/  BSSY B0, `(.L_x_2343) ;  /* 0x0000017000007945 */ /* 0x000fe80003800000 */
[----:B------:R-:W-:Y:S08]  /*1d60*/  BSSY B1, `(.L_x_2344) ;  /* 0x000000f000017945 */ /* 0x000ff00003800000 */
[----:B------:R-:W-:Y:S05]  /*1d70*/  @P0 BRA `(.L_x_2345) ;  /* 0x0000000000340947 */ /* 0x000fea0003800000 */
[----:B------:R-:W0:Y:S01]  /*1d80*/  LDC.64 R14, c[0x0][0x218] ;  /* 0x00008600ff0e7b82 */ /* 0x000e220000000a00 */
[----:B------:R-:W-:-:S05]  /*1d90*/  LEA R7, R6, R7, 0x9 ;  /* 0x0000000706077211 */ /* 0x000fca00078e48ff */
[----:B0-----:R-:W-:-:S04]  /*1da0*/  IMAD.WIDE.U32 R14, R7, 0x8, R14 ;  /* 0x00000008070e7825 */ /* 0x001fc800078e000e */
[----:B------:R-:W-:Y:S01]  /*1db0*/  IMAD.MOV.U32 R7, RZ, RZ, R13 ;  /* 0x000000ffff077224 */ /* 0x000fe200078e000d */
[----:B-----5:R0:W-:Y:S04]  /*1dc0*/  STG.E.64 desc[UR4][R14.64], R4 ;  /* 0x000000040e007986 */ /* 0x0201e8000c101b04 */
[----:B------:R-:W-:-:S13]  /*1dd0*/  ISETP.GE.AND P0, PT, R7, R0, PT ;  /* 0x000000000700720c */ /* 0x000fda0003f06270 */
[----:B------:R-:W-:Y:S05]  /*1de0*/  @P0 BREAK B1 ;  /* 0x0000000000010942 */ /* 0x000fea0003800000 */
[----:B0-----:R-:W-:Y:S05]  /*1df0*/  @P0 BRA `(.L_x_2346) ;  /* 0x0000000000300947 */ /* 0x001fea0003800000 */
[----:B------:R-:W0:Y:S01]  /*1e00*/  LDC.64 R4, c[0x0][0x218] ;  /* 0x00008600ff047b82 */ /* 0x000e220000000a00 */
[----:B------:R-:W-:Y:S01]  /*1e10*/  LEA R13, R6, R7, 0x9 ;  /* 0x00000007060d7211 */ /* 0x000fe200078e48ff */
[----:B------:R-:W-:-:S04]  /*1e20*/  VIADD R7, R7, 0x80 ;  /* 0x0000008007077836 */ /* 0x000fc80000000000 */
[----:B0-----:R-:W-:-:S05]  /*1e30*/  IMAD.WIDE.U32 R4, R13, 0x8, R4 ;  /* 0x000000080d047825 */ /* 0x001fca00078e0004 */
[----:B------:R0:W-:Y:S02]  /*1e40*/  STG.E.64 desc[UR4][R4.64], R10 ;  /* 0x0000000a04007986 */ /* 0x0001e4000c101b04 */
.L_x_2345:
[----:B------:R-:W-:Y:S05]  /*1e50*/  BSYNC B1 ;  /* 0x0000000000017941 */ /* 0x000fea0003800000 */
.L_x_2344:
[----:B------:R-:W-:-:S13]  /*1e60*/  ISETP.GE.AND P0, PT, R7, R0, PT ;  /* 0x000000000700720c */ /* 0x000fda0003f06270 */
[----:B0----5:R-:W0:Y:S01]  /*1e70*/  @!P0 LDC.64 R4, c[0x0][0x218] ;  /* 0x00008600ff048b82 */ /* 0x021e220000000a00 */
[----:B------:R-:W-:Y:S01]  /*1e80*/  @!P0 LEA R11, R6, R7, 0x9 ;  /* 0x00000007060b8211 */ /* 0x000fe200078e48ff */
[----:B------:R-:W-:-:S04]  /*1e90*/  @!P0 VIADD R7, R7, 0x80 ;  /* 0x0000008007078836 */ /* 0x000fc80000000000 */
[----:B0-----:R-:W-:-:S05]  /*1ea0*/  @!P0 IMAD.WIDE.U32 R4, R11, 0x8, R4 ;  /* 0x000000080b048825 */ /* 0x001fca00078e0004 */
[----:B------:R0:W-:Y:S02]  /*1eb0*/  @!P0 STG.E.64 desc[UR4][R4.64], R8 ;  /* 0x0000000804008986 */ /* 0x0001e4000c101b04 */
.L_x_2346:
[----:B------:R-:W-:Y:S05]  /*1ec0*/  BSYNC B0 ;  /* 0x0000000000007941 */ /* 0x000fea0003800000 */
.L_x_2343:
[----:B------:R-:W-:Y:S05]  /*1ed0*/  WARPSYNC.ALL ;  /* 0x0000000000007948 */ /* 0x000fea0003800000 */
[----:B------:R-:W-:-:S13]  /*1ee0*/  ISETP.GE.AND P0, PT, R7, R0, PT ;  /* 0x000000000700720c */ /* 0x000fda0003f06270 */
[----:B------:R-:W-:Y:S05]  /*1ef0*/  @P0 EXIT ;  /* 0x000000000000094d */ /* 0x000fea0003800000 */
[----:B0-----:R-:W0:Y:S01]  /*1f00*/  LDC.64 R4, c[0x0][0x218] ;  /* 0x00008600ff047b82 */ /* 0x001e220000000a00 */
[----:B------:R-:W-:-:S05]  /*1f10*/  LEA R7, R6, R7, 0x9 ;  /* 0x0000000706077211 */ /* 0x000fca00078e48ff */
[----:B0-----:R-:W-:-:S05]  /*1f20*/  IMAD.WIDE.U32 R4, R7, 0x8, R4 ;  /* 0x0000000807047825 */ /* 0x001fca00078e0004 */
[----:B------:R-:W-:Y:S01]  /*1f30*/  STG.E.64 desc[UR4][R4.64], R2 ;  /* 0x0000000204007986 */ /* 0x000fe2000c101b04 */
[----:B------:R-:W-:Y:S05]  /*1f40*/  EXIT ;  /* 0x000000000000794d */ /* 0x000fea0003800000 */
.L_x_2347:
        /* <DEDUP_REMOVED lines=11> */
.L_x_7205:


//--------------------- .text._ZN2at6native29vectorized_elementwise_kernelILi2EZZZNS0_16tanh_kernel_cudaERNS_18TensorIteratorBaseEENKUlvE0_clEvENKUlvE_clEvEUldE_St5arrayIPcLm2EEEEviT0_T1_ --------------------------
	.section	.text._ZN2at6native29vectorized_elementwise_kernelILi2EZZZNS0_16tanh_kernel_cudaERNS_18TensorIteratorBaseEENKUlvE0_clEvENKUlvE_clEvEUldE_St5arrayIPcLm2EEEEviT0_T1_,"ax",@progbits
	.align	128
        .global         _ZN2at6native29vectorized_elementwise_kernelILi2EZZZNS0_16tanh_kernel_cudaERNS_18TensorIteratorBaseEENKUlvE0_clEvENKUlvE_clEvEUldE_St5arrayIPcLm2EEEEviT0_T1_
        .type           _ZN2at6native29vectorized_elementwise_kernelILi2EZZZNS0_16tanh_kernel_cudaERNS_18TensorIteratorBaseEENKUlvE0_clEvENKUlvE_clEvEUldE_St5arrayIPcLm2EEEEviT0_T1_,@function
        .size           _ZN2at6native29vectorized_elementwise_kernelILi2EZZZNS0_16tanh_kernel_cudaERNS_18TensorIteratorBaseEENKUlvE0_clEvENKUlvE_clEvEUldE_St5arrayIPcLm2EEEEviT0_T1_,(.L_x_7206 - _ZN2at6native29vectorized_elementwise_kernelILi2EZZZNS0_16tanh_kernel_cudaERNS_18TensorIteratorBaseEENKUlvE0_clEvENKUlvE_clEvEUldE_St5arrayIPcLm2EEEEviT0_T1_)
        .other          _ZN2at6native29vectorized_elementwise_kernelILi2EZZZNS0_16tanh_kernel_cudaERNS_18TensorIteratorBaseEENKUlvE0_clEvENKUlvE_clEvEUldE_St5arrayIPcLm2EEEEviT0_T1_,@"STO_CUDA_ENTRY STV_DEFAULT"
_ZN2at6native29vectorized_elementwise_kernelILi2EZZZNS0_16tanh_kernel_cudaERNS_18TensorIteratorBaseEENKUlvE0_clEvENKUlvE_clEvEUldE_St5arrayIPcLm2EEEEviT0_T1_:
.text._ZN2at6native29vectorized_elementwise_kernelILi2EZZZNS0_16tanh_kernel_cudaERNS_18TensorIteratorBaseEENKUlvE0_clEvENKUlvE_clEvEUldE_St5arrayIPcLm2EEEEviT0_T1_:
[----:B------:R-:W-:Y:S08]  /*0000*/  LDC R1, c[0x0][0x28] ;  /* 0x00000a00ff017b82 */ /* 0x000ff00000000800 */
[----:B------:R-:W0:Y:S01]  /*0010*/  S2UR UR4, SR_CTAID.X ;  /* 0x00000000000479c3 */ /* 0x000e220000002500 */
[----:B------:R-:W-:Y:S01]  /*0020*/  ULDC UR5, c[0x0][0x210] ;  /* 0x0000840000057ab9 */ /* 0x000fe20000000800 */
[----:B------:R-:W-:Y:S01]  /*0030*/  ULDC.64 UR8, c[0x0][0x208] ;  /* 0x0000820000087ab9 */ /* 0x000fe20000000a00 */
[----:B0-----:R-:W-:-:S04]  /*0040*/  USHF.L.U32 UR4, UR4, 0xa, URZ ;  /* 0x0000000a04047899 */ /* 0x001fc8000800063f */
[----:B------:R-:W-:-:S04]  /*0050*/  UIADD3 UR5, -UR4, UR5, URZ ;  /* 0x0000000504057290 */ /* 0x000fc8000fffe13f */
[----:B------:R-:W-:-:S06]  /*0060*/  UISETP.GE.U32.AND UP0, UPT, UR5, 0x400, UPT ;  /* 0x000004000500788c */ /* 0x000fcc000bf06070 */
[----:B------:R-:W-:-:S13]  /*0070*/  PLOP3.LUT P0, PT, PT, PT, UP0, 0x80, 0x0 ;  /* 0x000000000000781c */ /* 0x000fda0003f0f008 */
[----:B------:R-:W-:Y:S05]  /*0080*/  @!P0 BRA `(.L_x_2348) ;  /* 0x0000003400548947 */ /* 0x000fea0003800000 */
[----:B------:R-:W0:Y:S01]  /*0090*/  S2R R0, SR_TID.X ;  /* 0x0000000000007919 */ /* 0x000e220000002100 */
[----:B------:R-:W-:Y:S02]  /*00a0*/  ULDC.64 UR6, c[0x0][0x220] ;  /* 0x0000880000067ab9 */ /* 0x000fe40000000a00 */
[----:B------:R-:W-:-:S06]  /*00b0*/  UIMAD.WIDE UR6, UR4, 0x8, UR6 ;  /* 0x00000008040678a5 */ /* 0x000fcc000f8e0206 */
[----:B------:R-:W-:Y:S02]  /*00c0*/  IMAD.U32 R20, RZ, RZ, UR6 ;  /* 0x00000006ff147e24 */ /* 0x000fe4000f8e00ff */
[----:B------:R-:W-:Y:S02]  /*00d0*/  IMAD.U32 R21, RZ, RZ, UR7 ;  /* 0x00000007ff157e24 */ /* 0x000fe4000f8e00ff */
[----:B0-----:R-:W-:-:S05]  /*00e0*/  IMAD.WIDE.U32 R20, R0, 0x10, R20 ;  /* 0x0000001000147825 */ /* 0x001fca00078e0014 */
[----:B------:R-:W2:Y:S04]  /*00f0*/  LDG.E.128 R12, desc[UR8][R20.64] ;  /* 0x00000008140c7981 */ /* 0x000ea8000c1e1d00 */
[----:B------:R0:W5:Y:S04]  /*0100*/  LDG.E.128 R16, desc[UR8][R20.64+0x800] ;  /* 0x0008000814107981 */ /* 0x000168000c1e1d00 */
[----:B------:R0:W5:Y:S04]  /*0110*/  LDG.E.128 R4, desc[UR8][R20.64+0x1000] ;  /* 0x0010000814047981 */ /* 0x000168000c1e1d00 */
[----:B------:R0:W5:Y:S01]  /*0120*/  LDG.E.128 R8, desc[UR8][R20.64+0x1800] ;  /* 0x0018000814087981 */ /* 0x000162000c1e1d00 */
[----:B------:R-:W-:Y:S01]  /*0130*/  UMOV UR6, 0x24dd2f1a ;  /* 0x24dd2f1a00067882 */ /* 0x000fe20000000000 */
[----:B------:R-:W-:Y:S01]  /*0140*/  UMOV UR7, 0x3fe4f922 ;  /* 0x3fe4f92200077882 */ /* 0x000fe20000000000 */
[----:B------:R-:W-:Y:S01]  /*0150*/  BSSY B0, `(.L_x_2349) ;  /* 0x0000067000007945 */ /* 0x000fe20003800000 */
[----:B--2---:R-:W-:-:S02]  /*0160*/  LOP3.LUT R3, R13, 0x7fffffff, RZ, 0xc0, !PT ;  /* 0x7fffffff0d037812 */ /* 0x004fc400078ec0ff */
[----:B------:R-:W-:-:S06]  /*0170*/  MOV R2, R12 ;  /* 0x0000000c00027202 */ /* 0x000fcc0000000f00 */
[----:B------:R-:W-:-:S14]  /*0180*/  DSETP.GE.AND P0, PT, R2, UR6, PT ;  /* 0x0000000602007e2a */ /* 0x000fdc000bf06000 */
[----:B0-----:R-:W-:Y:S05]  /*0190*/  @!P0 BRA `(.L_x_2350) ;  /* 0x0000000000fc8947 */ /* 0x001fea0003800000 */
        /* <DEDUP_REMOVED lines=44> */
[C---:B------:R-:W-:Y:S02]  /*0460*/  DFMA R24, R20.reuse, R22, UR10 ;  /* 0x0000000a14187e2b */ /* 0x040fe40008000016 */
[----:B------:R-:W0:Y:S06]  /*0470*/  F2F.F64.F32 R22, R12 ;  /* 0x0000000c00167310 */ /* 0x000e2c0000201800 */
[----:B------:R-:W-:-:S08]  /*0480*/  DMUL R24, R20, R24 ;  /* 0x0000001814187228 */ /* 0x000fd00000000000 */
[----:B------:R-:W-:Y:S02]  /*0490*/  DFMA R24, R20, R24, R20 ;  /* 0x000000181418722b */ /* 0x000fe40000000014 */
[----:B0-----:R-:W-:-:S08]  /*04a0*/  DADD R20, -R22, 1 ;  /* 0x3ff0000016147429 */ /* 0x001fd00000000100 */
[----:B------:R-:W-:Y:S01]  /*04b0*/  DFMA R20, -R24, R22, R20 ;  /* 0x000000161814722b */ /* 0x000fe20000000114 */
[----:B------:R-:W-:-:S07]  /*04c0*/  MOV R22, RZ ;  /* 0x000000ff00167202 */ /* 0x000fce0000000f00 */
        /* <DEDUP_REMOVED lines=12> */
.L_x_2350:
        /* <DEDUP_REMOVED lines=35> */
.L_x_2351:
[----:B------:R-:W-:Y:S05]  /*07c0*/  BSYNC B0 ;  /* 0x0000000000007941 */ /* 0x000fea0003800000 */
.L_x_2349:
[----:B------:R-:W-:Y:S01]  /*07d0*/  LOP3.LUT R3, R15, 0x7fffffff, RZ, 0xc0, !PT ;  /* 0x7fffffff0f037812 */ /* 0x000fe200078ec0ff */
[----:B------:R-:W-:Y:S01]  /*07e0*/  IMAD.MOV.U32 R2, RZ, RZ, R14 ;  /* 0x000000ffff027224 */ /* 0x000fe200078e000e */
[----:B------:R-:W-:Y:S05]  /*07f0*/  BSSY B0, `(.L_x_2352) ;  /* 0x0000065000007945 */ /* 0x000fea0003800000 */
        /* <DEDUP_REMOVED lines=52> */
[----:B------:R-:W-:-:S07]  /*0b40*/  IMAD.MOV.U32 R22, RZ, RZ, RZ ;  /* 0x000000ffff167224 */ /* 0x000fce00078e00ff */
        /* <DEDUP_REMOVED lines=12> */
.L_x_2353:
        /* <DEDUP_REMOVED lines=35> */
.L_x_2354:
[----:B------:R-:W-:Y:S05]  /*0e40*/  BSYNC B0 ;  /* 0x0000000000007941 */ /* 0x000fea0003800000 */
.L_x_2352:
[----:B-----5:R-:W-:Y:S01]  /*0e50*/  LOP3.LUT R3, R17, 0x7fffffff, RZ, 0xc0, !PT ;  /* 0x7fffffff11037812 */ /* 0x020fe200078ec0ff */
[----:B------:R-:W-:Y:S01]  /*0e60*/  IMAD.MOV.U32 R2, RZ, RZ, R16 ;  /* 0x000000ffff027224 */ /* 0x000fe200078e0010 */
[----:B------:R-:W-:Y:S05]  /*0e70*/  BSSY B0, `(.L_x_2355) ;  /* 0x0000065000007945 */ /* 0x000fea0003800000 */
        /* <DEDUP_REMOVED lines=65> */
.L_x_2356:
        /* <DEDUP_REMOVED lines=35> */
.L_x_2357:
[----:B------:R-:W-:Y:S05]  /*14c0*/  BSYNC B0 ;  /* 0x0000000000007941 */ /* 0x000fea0003800000 */
.L_x_2355:
[----:B------:R-:W-:Y:S01]  /*14d0*/  LOP3.LUT R3, R19, 0x7fffffff, RZ, 0xc0, !PT ;  /* 0x7fffffff13037812 */ /* 0x000fe200078ec0ff */
[----:B------:R-:W-:Y:S01]  /*14e0*/  BSSY B0, `(.L_x_2358) ;  /* 0x0000066000007945 */ /* 0x000fe20003800000 */
[----:B------:R-:W-:-:S06]  /*14f0*/  MOV R2, R18 ;  /* 0x0000001200027202 */ /* 0x000fcc0000000f00 */
        /* <DEDUP_REMOVED lines=65> */
.L_x_2359:
        /* <DEDUP_REMOVED lines=35> */
.L_x_2360:
[----:B------:R-:W-:Y:S05]  /*1b40*/  BSYNC B0 ;  /* 0x0000000000007941 */ /* 0x000fea0003800000 */
.L_x_2358:
        /* <DEDUP_REMOVED lines=68> */
.L_x_2362:
        /* <DEDUP_REMOVED lines=35> */
.L_x_2363:
[----:B------:R-:W-:Y:S05]  /*21c0*/  BSYNC B0 ;  /* 0x0000000000007941 */ /* 0x000fea0003800000 */
.L_x_2361:
        /* <DEDUP_REMOVED lines=68> */
.L_x_2365:
        /* <DEDUP_REMOVED lines=35> */
.L_x_2366:
[----:B------:R-:W-:Y:S05]  /*2840*/  BSYNC B0 ;  /* 0x0000000000007941 */ /* 0x000fea0003800000 */
.L_x_2364:
        /* <DEDUP_REMOVED lines=68> */
.L_x_2368:
        /* <DEDUP_REMOVED lines=35> */
.L_x_2369:
[----:B------:R-:W-:Y:S05]  /*2ec0*/  BSYNC B0 ;  /* 0x0000000000007941 */ /* 0x000fea0003800000 */
.L_x_2367:
        /* <DEDUP_REMOVED lines=68> */
.L_x_2371:
        /* <DEDUP_REMOVED lines=35> */
.L_x_2372:
[----:B------:R-:W-:Y:S05]  /*3540*/  BSYNC B0 ;  /* 0x0000000000007941 */ /* 0x000fea0003800000 */
.L_x_2370:
[----:B------:R-:W-:Y:S01]  /*3550*/  ULDC.64 UR6, c[0x0][0x218] ;  /* 0x0000860000067ab9 */ /* 0x000fe20000000a00 */
[----:B------:R-:W-:Y:S01]  /*3560*/  IMAD.MOV.U32 R3, RZ, RZ, 0x10 ;  /* 0x00000010ff037424 */ /* 0x000fe200078e00ff */
[----:B------:R-:W-:-:S06]  /*3570*/  UIMAD.WIDE.U32 UR6, UR4, 0x8, UR6 ;  /* 0x00000008040678a5 */ /* 0x000fcc000f8e0006 */
[----:B------:R-:W-:-:S05]  /*3580*/  IMAD.WIDE R2, R0, R3, UR6 ;  /* 0x0000000600027e25 */ /* 0x000fca000f8e0203 */
[----:B------:R-:W-:Y:S04]  /*3590*/  STG.E.128 desc[UR8][R2.64], R12 ;  /* 0x0000000c02007986 */ /* 0x000fe8000c101d08 */
[----:B------:R-:W-:Y:S04]  /*35a0*/  STG.E.128 desc[UR8][R2.64+0x800], R16 ;  /* 0x0008001002007986 */ /* 0x000fe8000c101d08 */
[----:B------:R-:W-:Y:S04]  /*35b0*/  STG.E.128 desc[UR8][R2.64+0x1000], R4 ;  /* 0x0010000402007986 */ /* 0x000fe8000c101d08 */
[----:B------:R-:W-:Y:S01]  /*35c0*/  STG.E.128 desc[UR8][R2.64+0x1800], R8 ;  /* 0x0018000802007986 */ /* 0x000fe2000c101d08 */
[----:B------:R-:W-:Y:S05]  /*35d0*/  EXIT ;  /* 0x000000000000794d */ /* 0x000fea0003800000 */
.L_x_2348:
[----:B------:R-:W0:Y:S01]  /*35e0*/  S2R R0, SR_TID.X ;  /* 0x0000000000007919 */ /* 0x000e220000002100 */
[----:B------:R-:W-:Y:S02]  /*35f0*/  CS2R R6, SRZ ;  /* 0x0000000000067805 */ /* 0x000fe4000001ff00 */
[----:B0-----:R-:W-:Y:S01]  /*3600*/  ISETP.GE.AND P0, PT, R0, UR5, PT ;  /* 0x0000000500007c0c */ /* 0x001fe2000bf06270 */
[----:B------:R-:W-:-:S12]  /*3610*/  IMAD.MOV.U32 R22, RZ, RZ, R0 ;  /* 0x000000ffff167224 */ /* 0x000fd800078e0000 */
[C---:B------:R-:W-:Y:S01]  /*3620*/  @!P0 IADD3 R23, R22.reuse, UR4, RZ ;  /* 0x0000000416178c10 */ /* 0x040fe2000fffe0ff */
[----:B------:R-:W-:Y:S01]  /*3630*/  @!P0 VIADD R22, R22, 0x80 ;  /* 0x0000008016168836 */ /* 0x000fe20000000000 */
[----:B------:R-:W0:Y:S04]  /*3640*/  @!P0 LDC.64 R14, c[0x0][0x220] ;  /* 0x00008800ff0e8b82 */ /* 0x000e280000000a00 */
[----:B------:R-:W-:-:S13]  /*3650*/  ISETP.GE.AND P6, PT, R22, UR5, PT ;  /* 0x0000000516007c0c */ /* 0x000fda000bfc6270 */
[C---:B------:R-:W-:Y:S01]  /*3660*/  @!P6 VIADD R9, R22.reuse, UR4 ;  /* 0x000000041609ec36 */ /* 0x040fe20008000000 */
[----:B------:R-:W-:Y:S01]  /*3670*/  @!P6 IADD3 R22, R22, 0x80, RZ ;  /* 0x000000801616e810 */ /* 0x000fe20007ffe0ff */
[----:B------:R-:W1:Y:S03]  /*3680*/  @!P6 LDC.64 R4, c[0x0][0x220] ;  /* 0x00008800ff04eb82 */ /* 0x000e660000000a00 */
[----:B------:R-:W-:-:S13]  /*3690*/  ISETP.GE.AND P5, PT, R22, UR5, PT ;  /* 0x0000000516007c0c */ /* 0x000fda000bfa6270 */
[C---:B------:R-:W-:Y:S01]  /*36a0*/  @!P5 VIADD R2, R22.reuse, UR4 ;  /* 0x000000041602dc36 */ /* 0x040fe20008000000 */
[----:B------:R-:W2:Y:S01]  /*36b0*/  @!P5 LDC.64 R28, c[0x0][0x220] ;  /* 0x00008800ff1cdb82 */ /* 0x000ea20000000a00 */
[----:B------:R-:W-:-:S05]  /*36c0*/  @!P5 VIADD R22, R22, 0x80 ;  /* 0x000000801616d836 */ /* 0x000fca0000000000 */
[----:B------:R-:W-:Y:S01]  /*36d0*/  ISETP.GE.AND P4, PT, R22, UR5, PT ;  /* 0x0000000516007c0c */ /* 0x000fe2000bf86270 */
[----:B-1----:R-:W-:-:S05]  /*36e0*/  @!P6 IMAD.WIDE.U32 R8, R9, 0x8, R4 ;  /* 0x000000080908e825 */ /* 0x002fca00078e0004 */
[----:B------:R1:W5:Y:S07]  /*36f0*/  @!P6 LDG.E.64 R6, desc[UR8][R8.64] ;  /* 0x000000080806e981 */ /* 0x00036e000c1e1b00 */
[C---:B------:R-:W-:Y:S01]  /*3700*/  @!P4 IADD3 R3, R22.reuse, UR4, RZ ;  /* 0x000000041603cc10 */ /* 0x040fe2000fffe0ff */
[----:B------:R-:W-:Y:S01]  /*3710*/  @!P4 VIADD R22, R22, 0x80 ;  /* 0x000000801616c836 */ /* 0x000fe20000000000 */
[----:B------:R-:W3:Y:S04]  /*3720*/  @!P4 LDC.64 R16, c[0x0][0x220] ;  /* 0x00008800ff10cb82 */ /* 0x000ee80000000a00 */
[----:B------:R-:W-:-:S13]  /*3730*/  ISETP.GE.AND P3, PT, R22, UR5, PT ;  /* 0x0000000516007c0c */ /* 0x000fda000bf66270 */
[C---:B------:R-:W-:Y:S01]  /*3740*/  @!P3 VIADD R19, R22.reuse, UR4 ;  /* 0x000000041613bc36 */ /* 0x040fe20008000000 */
[----:B------:R-:W-:Y:S01]  /*3750*/  @!P3 IADD3 R22, R22, 0x80, RZ ;  /* 0x000000801616b810 */ /* 0x000fe20007ffe0ff */
[----:B------:R-:W4:Y:S03]  /*3760*/  @!P3 LDC.64 R20, c[0x0][0x220] ;  /* 0x00008800ff14bb82 */ /* 0x000f260000000a00 */
[----:B------:R-:W-:-:S13]  /*3770*/  ISETP.GE.AND P2, PT, R22, UR5, PT ;  /* 0x0000000516007c0c */ /* 0x000fda000bf46270 */
[C---:B------:R-:W-:Y:S01]  /*3780*/  @!P2 VIADD R27, R22.reuse, UR4 ;  /* 0x00000004161bac36 */ /* 0x040fe20008000000 */
[----:B-1----:R-:W1:Y:S01]  /*3790*/  @!P2 LDC.64 R8, c[0x0][0x220] ;  /* 0x00008800ff08ab82 */ /* 0x002e620000000a00 */
[----:B------:R-:W-:-:S05]  /*37a0*/  @!P2 VIADD R22, R22, 0x80 ;  /* 0x000000801616a836 */ /* 0x000fca0000000000 */
[----:B------:R-:W-:-:S13]  /*37b0*/  ISETP.GE.AND P1, PT, R22, UR5, PT ;  /* 0x0000000516007c0c */ /* 0x000fda000bf26270 */
[C---:B------:R-:W-:Y:S01]  /*37c0*/  @!P1 IADD3 R25, R22.reuse, UR4, RZ ;  /* 0x0000000416199c10 */ /* 0x040fe2000fffe0ff */
[----:B------:R-:W-:Y:S01]  /*37d0*/  @!P1 VIADD R22, R22, 0x80 ;  /* 0x0000008016169836 */ /* 0x000fe20000000000 */
[----:B------:R-:W0:Y:S04]  /*37e0*/  @!P1 LDC.64 R10, c[0x0][0x220] ;  /* 0x00008800ff0a9b82 */ /* 0x000e280000000a00 */
[----:B------:R-:W-:-:S13]  /*37f0*/  ISETP.GE.AND P6, PT, R22, UR5, PT ;  /* 0x0000000516007c0c */ /* 0x000fda000bfc6270 */
[----:B------:R-:W0:Y:S01]  /*3800*/  @!P6 LDC.64 R12, c[0x0][0x220] ;  /* 0x00008800ff0ceb82 */ /* 0x000e220000000a00 */
[----:B--2---:R-:W-:Y:S01]  /*3810*/  @!P5 IMAD.WIDE.U32 R28, R2, 0x8, R28 ;  /* 0x00000008021cd825 */ /* 0x004fe200078e001c */
[----:B------:R-:W-:-:S03]  /*3820*/  @!P6 IADD3 R22, R22, UR4, RZ ;  /* 0x000000041616ec10 */ /* 0x000fc6000fffe0ff */
[----:B---3--:R-:W-:Y:S01]  /*3830*/  @!P4 IMAD.WIDE.U32 R16, R3, 0x8, R16 ;  /* 0x000000080310c825 */ /* 0x008fe200078e0010 */
[----:B------:R-:W-:Y:S02]  /*3840*/  CS2R R2, SRZ ;  /* 0x0000000000027805 */ /* 0x000fe4000001ff00 */
[----:B------:R-:W-:Y:S01]  /*3850*/  CS2R R4, SRZ ;  /* 0x0000000000047805 */ /* 0x000fe2000001ff00 */
[----:B----4-:R-:W-:-:S03]  /*3860*/  @!P3 IMAD.WIDE.U32 R20, R19, 0x8, R20 ;  /* 0x000000081314b825 */ /* 0x010fc600078e0014 */
[----:B------:R2:W5:Y:S01]  /*3870*/  @!P4 LDG.E.64 R2, desc[UR8][R16.64] ;  /* 0x000000081002c981 */ /* 0x000562000c1e1b00 */
[----:B-1----:R-:W-:Y:S01]  /*3880*/  @!P2 IMAD.WIDE.U32 R26, R27, 0x8, R8 ;  /* 0x000000081b1aa825 */ /* 0x002fe200078e0008 */
[----:B------:R-:W-:Y:S02]  /*3890*/  CS2R R18, SRZ ;  /* 0x0000000000127805 */ /* 0x000fe4000001ff00 */
[----:B------:R-:W-:Y:S01]  /*38a0*/  CS2R R8, SRZ ;  /* 0x0000000000087805 */ /* 0x000fe2000001ff00 */
[----:B------:R1:W5:Y:S01]  /*38b0*/  @!P5 LDG.E.64 R4, desc[UR8][R28.64] ;  /* 0x000000081c04d981 */ /* 0x000362000c1e1b00 */
[----:B0-----:R-:W-:Y:S01]  /*38c0*/  @!P1 IMAD.WIDE.U32 R24, R25, 0x8, R10 ;  /* 0x0000000819189825 */ /* 0x001fe200078e000a */
[----:B------:R-:W-:Y:S02]  /*38d0*/  CS2R R10, SRZ ;  /* 0x00000000000a7805 */ /* 0x000fe4000001ff00 */
[----:B------:R1:W5:Y:S01]  /*38e0*/  @!P3 LDG.E.64 R18, desc[UR8][R20.64] ;  /* 0x000000081412b981 */ /* 0x000362000c1e1b00 */
[----:B--2---:R-:W-:Y:S01]  /*38f0*/  @!P6 IMAD.WIDE.U32 R16, R22, 0x8, R12 ;  /* 0x000000081610e825 */ /* 0x004fe200078e000c */
[----:B------:R-:W-:-:S02]  /*3900*/  CS2R R12, SRZ ;  /* 0x00000000000c7805 */ /* 0x000fc4000001ff00 */
[----:B------:R1:W5:Y:S01]  /*3910*/  @!P1 LDG.E.64 R10, desc[UR8][R24.64] ;  /* 0x00000008180a9981 */ /* 0x000362000c1e1b00 */
[----:B------:R-:W-:Y:S01]  /*3920*/  @!P0 IMAD.WIDE.U32 R22, R23, 0x8, R14 ;  /* 0x0000000817168825 */ /* 0x000fe200078e000e */
[----:B------:R-:W-:Y:S02]  /*3930*/  CS2R R14, SRZ ;  /* 0x00000000000e7805 */ /* 0x000fe4000001ff00 */
[----:B------:R1:W5:Y:S04]  /*3940*/  @!P6 LDG.E.64 R8, desc[UR8][R16.64] ;  /* 0x000000081008e981 */ /* 0x000368000c1e1b00 */
[----:B------:R1:W5:Y:S04]  /*3950*/  @!P2 LDG.E.64 R12, desc[UR8][R26.64] ;  /* 0x000000081a0ca981 */ /* 0x000368000c1e1b00 */
[----:B------:R1:W5:Y:S01]  /*3960*/  @!P0 LDG.E.64 R14, desc[UR8][R22.64] ;  /* 0x00000008160e8981 */ /* 0x000362000c1e1b00 */
[----:B------:R-:W-:Y:S04]  /*3970*/  BSSY B0, `(.L_x_2373) ;  /* 0x000006a000007945 */ /* 0x000fe80003800000 */
[----:B------:R-:W-:Y:S05]  /*3980*/  @P0 BRA `(.L_x_2374) ;  /* 0x0000000400a00947 */ /* 0x000fea0003800000 */
[----:B-1---5:R-:W-:Y:S01]  /*3990*/  LOP3.LUT R17, R15, 0x7fffffff, RZ, 0xc0, !PT ;  /* 0x7fffffff0f117812 */ /* 0x022fe200078ec0ff */
        /* <DEDUP_REMOVED lines=68> */
.L_x_2375:
        /* <DEDUP_REMOVED lines=35> */
.L_x_2374:
[----:B------:R-:W-:Y:S05]  /*4010*/  BSYNC B0 ;  /* 0x0000000000007941 */ /* 0x000fea0003800000 */
.L_x_2373:
[----:B-1----:R-:W-:Y:S01]  /*4020*/  VIADD R16, R0, 0x80 ;  /* 0x0000008000107836 */ /* 0x002fe20000000000 */
[----:B------:R-:W-:Y:S04]  /*4030*/  BSSY B0, `(.L_x_2376) ;  /* 0x000006b000007945 */ /* 0x000fe80003800000 */
[----:B------:R-:W-:-:S13]  /*4040*/  ISETP.GE.AND P1, PT, R16, UR5, PT ;  /* 0x0000000510007c0c */ /* 0x000fda000bf26270 */
        /* <DEDUP_REMOVED lines=56> */
[----:B------:R-:W-:-:S08]  /*43d0*/  DFMA R22, -R26, R24, R22 ;  /* 0x000000181a16722b */ /* 0x000fd00000000116 */
[----:B------:R-:W-:Y:S01]  /*43e0*/  DADD R24, -R22, 2 ;  /* 0x4000000016187429 */ /* 0x000fe20000000100 */
[----:B------:R-:W-:-:S05]  /*43f0*/  IMAD.MOV.U32 R22, RZ, RZ, RZ ;  /* 0x000000ffff167224 */ /* 0x000fca00078e00ff */
        /* <DEDUP_REMOVED lines=11> */
.L_x_2378:
        /* <DEDUP_REMOVED lines=35> */
.L_x_2377:
[----:B------:R-:W-:Y:S05]  /*46e0*/  BSYNC B0 ;  /* 0x0000000000007941 */ /* 0x000fea0003800000 */
.L_x_2376:
[----:B------:R-:W-:Y:S01]  /*46f0*/  IADD3 R17, R0, 0x100, RZ ;  /* 0x0000010000117810 */ /* 0x000fe20007ffe0ff */
[----:B------:R-:W-:Y:S03]  /*4700*/  BSSY B0, `(.L_x_2379) ;  /* 0x000006b000007945 */ /* 0x000fe60003800000 */
[----:B------:R-:W-:-:S13]  /*4710*/  ISETP.GE.AND P1, PT, R17, UR5, PT ;  /* 0x0000000511007c0c */ /* 0x000fda000bf26270 */
        /* <DEDUP_REMOVED lines=58> */
[----:B------:R-:W-:-:S05]  /*4ac0*/  MOV R22, RZ ;  /* 0x000000ff00167202 */ /* 0x000fca0000000f00 */
        /* <DEDUP_REMOVED lines=11> */
.L_x_2381:
        /* <DEDUP_REMOVED lines=35> */
.L_x_2380:
[----:B------:R-:W-:Y:S05]  /*4db0*/  BSYNC B0 ;  /* 0x0000000000007941 */ /* 0x000fea0003800000 */
.L_x_2379:
[----:B------:R-:W-:Y:S01]  /*4dc0*/  VIADD R17, R0, 0x180 ;  /* 0x0000018000117836 */ /* 0x000fe20000000000 */
        /* <DEDUP_REMOVED lines=72> */
.L_x_2384:
        /* <DEDUP_REMOVED lines=35> */
.L_x_2383:
[----:B------:R-:W-:Y:S05]  /*5480*/  BSYNC B0 ;  /* 0x0000000000007941 */ /* 0x000fea0003800000 */
.L_x_2382:
        /* <DEDUP_REMOVED lines=73> */
.L_x_2387:
        /* <DEDUP_REMOVED lines=35> */
.L_x_2386:
[----:B------:R-:W-:Y:S05]  /*5b50*/  BSYNC B0 ;  /* 0x0000000000007941 */ /* 0x000fea0003800000 */
.L_x_2385:
        /* <DEDUP_REMOVED lines=73> */
.L_x_2390:
        /* <DEDUP_REMOVED lines=35> */
.L_x_2389:
[----:B------:R-:W-:Y:S05]  /*6220*/  BSYNC B0 ;  /* 0x0000000000007941 */ /* 0x000fea0003800000 */
.L_x_2388:
        /* <DEDUP_REMOVED lines=73> */
.L_x_2393:
        /* <DEDUP_REMOVED lines=35> */
.L_x_2392:
[----:B------:R-:W-:Y:S05]  /*68f0*/  BSYNC B0 ;  /* 0x0000000000007941 */ /* 0x000fea0003800000 */
.L_x_2391:
        /* <DEDUP_REMOVED lines=73> */
.L_x_2396:
        /* <DEDUP_REMOVED lines=35> */
.L_x_2395:
[----:B------:R-:W-:Y:S05]  /*6fc0*/  BSYNC B0 ;  /* 0x0000000000007941 */ /* 0x000fea0003800000 */
.L_x_2394:
[----:B------:R-:W0:Y:S01]  /*6fd0*/  @!P0 LDC.64 R20, c[0x0][0x218] ;  /* 0x00008600ff148b82 */ /* 0x000e220000000a00 */
[----:B------:R-:W-:Y:S01]  /*6fe0*/  @!P0 IADD3 R17, R0, UR4, RZ ;  /* 0x0000000400118c10 */ /* 0x000fe2000fffe0ff */
[----:B------:R-:W-:Y:S01]  /*6ff0*/  @!P0 IMAD.MOV.U32 R0, RZ, RZ, R16 ;  /* 0x000000ffff008224 */ /* 0x000fe200078e0010 */
[----:B------:R-:W-:Y:S04]  /*7000*/  BSSY B0, `(.L_x_2397) ;  /* 0x000002f000007945 */ /* 0x000fe80003800000 */
[----:B------:R-:W-:Y:S01]  /*7010*/  BSSY B1, `(.L_x_2398) ;  /* 0x0000027000017945 */ /* 0x000fe20003800000 */
[----:B0-----:R-:W-:-:S05]  /*7020*/  @!P0 IMAD.WIDE.U32 R20, R17, 0x8, R20 ;  /* 0x0000000811148825 */ /* 0x001fca00078e0014 */
[----:B-----5:R0:W-:Y:S01]  /*7030*/  @!P0 STG.E.64 desc[UR8][R20.64], R14 ;  /* 0x0000000e14008986 */ /* 0x0201e2000c101b08 */
[----:B------:R-:W-:-:S13]  /*7040*/  ISETP.GE.AND P0, PT, R0, UR5, PT ;  /* 0x0000000500007c0c */ /* 0x000fda000bf06270 */
[----:B0-----:R-:W-:Y:S05]  /*7050*/  @P0 BRA `(.L_x_2399) ;  /* 0x0000000000300947 */ /* 0x001fea0003800000 */
[----:B------:R-:W0:Y:S01]  /*7060*/  LDC.64 R14, c[0x0][0x218] ;  /* 0x00008600ff0e7b82 */ /* 0x000e220000000a00 */
[C---:B------:R-:W-:Y:S01]  /*7070*/  IADD3 R17, R0.reuse, UR4, RZ ;  /* 0x0000000400117c10 */ /* 0x040fe2000fffe0ff */
[----:B------:R-:W-:-:S05]  /*7080*/  VIADD R0, R0, 0x80 ;  /* 0x0000008000007836 */ /* 0x000fca0000000000 */
[----:B------:R-:W-:Y:S01]  /*7090*/  ISETP.GE.AND P0, PT, R0, UR5, PT ;  /* 0x0000000500007c0c */ /* 0x000fe2000bf06270 */
[----:B0-----:R-:W-:-:S05]  /*70a0*/  IMAD.WIDE.U32 R14, R17, 0x8, R14 ;  /* 0x00000008110e7825 */ /* 0x001fca00078e000e */
[----:B------:R0:W-:Y:S07]  /*70b0*/  STG.E.64 desc[UR8][R14.64], R6 ;  /* 0x000000060e007986 */ /* 0x0001ee000c101b08 */
[----:B------:R-:W-:Y:S05]  /*70c0*/  @P0 BRA `(.L_x_2400) ;  /* 0x0000000000300947 */ /* 0x000fea0003800000 */
[----:B0-----:R-:W0:Y:S01]  /*70d0*/  LDC.64 R6, c[0x0][0x218] ;  /* 0x00008600ff067b82 */ /* 0x001e220000000a00 */
[C---:B------:R-:W-:Y:S01]  /*70e0*/  IADD3 R15, R0.reuse, UR4, RZ ;  /* 0x00000004000f7c10 */ /* 0x040fe2000fffe0ff */
[----:B------:R-:W-:-:S04]  /*70f0*/  VIADD R0, R0, 0x80 ;  /* 0x0000008000007836 */ /* 0x000fc80000000000 */
[----:B0-----:R-:W-:-:S05]  /*7100*/  IMAD.WIDE.U32 R6, R15, 0x8, R6 ;  /* 0x000000080f067825 */ /* 0x001fca00078e0006 */
[----:B------:R0:W-:Y:S02]  /*7110*/  STG.E.64 desc[UR8][R6.64], R4 ;  /* 0x0000000406007986 */ /* 0x0001e4000c101b08 */
.L_x_2399:
[----:B------:R-:W-:-:S13]  /*7120*/  ISETP.GE.AND P0, PT, R0, UR5, PT ;  /* 0x0000000500007c0c */ /* 0x000fda000bf06270 */
[----:B------:R-:W-:Y:S05]  /*7130*/  @P0 BRA `(.L_x_2401) ;  /* 0x0000000000300947 */ /* 0x000fea0003800000 */
[----:B0-----:R-:W0:Y:S01]  /*7140*/  LDC.64 R4, c[0x0][0x218] ;  /* 0x00008600ff047b82 */ /* 0x001e220000000a00 */
[C---:B------:R-:W-:Y:S01]  /*7150*/  IADD3 R7, R0.reuse, UR4, RZ ;  /* 0x0000000400077c10 */ /* 0x040fe2000fffe0ff */
[----:B------:R-:W-:-:S04]  /*7160*/  VIADD R0, R0, 0x80 ;  /* 0x0000008000007836 */ /* 0x000fc80000000000 */
[----:B0-----:R-:W-:-:S05]  /*7170*/  IMAD.WIDE.U32 R4, R7, 0x8, R4 ;  /* 0x0000000807047825 */ /* 0x001fca00078e0004 */
[----:B------:R1:W-:Y:S02]  /*7180*/  STG.E.64 desc[UR8][R4.64], R2 ;  /* 0x0000000204007986 */ /* 0x0003e4000c101b08 */
.L_x_2400:
[----:B------:R-:W-:-:S13]  /*7190*/  ISETP.GE.AND P0, PT, R0, UR5, PT ;  /* 0x0000000500007c0c */ /* 0x000fda000bf06270 */
[----:B------:R-:W-:Y:S05]  /*71a0*/  @P0 BRA `(.L_x_2402) ;  /* 0x0000000000340947 */ /* 0x000fea0003800000 */
[----:B-1----:R-:W1:Y:S01]  /*71b0*/  LDC.64 R2, c[0x0][0x218] ;  /* 0x00008600ff027b82 */ /* 0x002e620000000a00 */
[C---:B------:R-:W-:Y:S01]  /*71c0*/  IADD3 R5, R0.reuse, UR4, RZ ;  /* 0x0000000400057c10 */ /* 0x040fe2000fffe0ff */
[----:B------:R-:W-:-:S04]  /*71d0*/  VIADD R0, R0, 0x80 ;  /* 0x0000008000007836 */ /* 0x000fc80000000000 */
[----:B-1----:R-:W-:-:S05]  /*71e0*/  IMAD.WIDE.U32 R2, R5, 0x8, R2 ;  /* 0x0000000805027825 */ /* 0x002fca00078e0002 */
[----:B------:R1:W-:Y:S02]  /*71f0*/  STG.E.64 desc[UR8][R2.64], R18 ;  /* 0x0000001202007986 */ /* 0x0003e4000c101b08 */
.L_x_2401:
[----:B------:R-:W-:-:S13]  /*7200*/  ISETP.GE.AND P0, PT, R0, UR5, PT ;  /* 0x0000000500007c0c */ /* 0x000fda000bf06270 */
[----:B------:R-:W-:Y:S05]  /*7210*/  @P0 BREAK B1 ;  /* 0x0000000000010942 */ /* 0x000fea0003800000 */
[----:B------:R-:W-:Y:S05]  /*7220*/  @P0 BRA `(.L_x_2403) ;  /* 0x0000000000300947 */ /* 0x000fea0003800000 */
[----:B-1----:R-:W1:Y:S01]  /*7230*/  LDC.64 R2, c[0x0][0x218] ;  /* 0x00008600ff027b82 */ /* 0x002e620000000a00 */
[C---:B0-----:R-:W-:Y:S01]  /*7240*/  IADD3 R5, R0.reuse, UR4, RZ ;  /* 0x0000000400057c10 */ /* 0x041fe2000fffe0ff */
[----:B------:R-:W-:-:S04]  /*7250*/  VIADD R0, R0, 0x80 ;  /* 0x0000008000007836 */ /* 0x000fc80000000000 */
[----:B-1----:R-:W-:-:S05]  /*7260*/  IMAD.WIDE.U32 R2, R5, 0x8, R2 ;  /* 0x0000000805027825 */ /* 0x002fca00078e0002 */
[----:B------:R2:W-:Y:S02]  /*7270*/  STG.E.64 desc[UR8][R2.64], R12 ;  /* 0x0000000c02007986 */ /* 0x0005e4000c101b08 */
.L_x_2402:
[----:B------:R-:W-:Y:S05]  /*7280*/  BSYNC B1 ;  /* 0x0000000000017941 */ /* 0x000fea0003800000 */
.L_x_2398:
[----:B------:R-:W-:-:S13]  /*7290*/  ISETP.GE.AND P0, PT, R0, UR5, PT ;  /* 0x0000000500007c0c */ /* 0x000fda000bf06270 */
[----:B-12---:R-:W1:Y:S01]  /*72a0*/  @!P0 LDC.64 R2, c[0x0][0x218] ;  /* 0x00008600ff028b82 */ /* 0x006e620000000a00 */
[C---:B------:R-:W-:Y:S01]  /*72b0*/  @!P0 IADD3 R5, R0.reuse, UR4, RZ ;  /* 0x0000000400058c10 */ /* 0x040fe2000fffe0ff */
[----:B------:R-:W-:-:S04]  /*72c0*/  @!P0 VIADD R0, R0, 0x80 ;  /* 0x0000008000008836 */ /* 0x000fc80000000000 */
[----:B-1----:R-:W-:-:S05]  /*72d0*/  @!P0 IMAD.WIDE.U32 R2, R5, 0x8, R2 ;  /* 0x0000000805028825 */ /* 0x002fca00078e0002 */
[----:B------:R2:W-:Y:S02]  /*72e0*/  @!P0 STG.E.64 desc[UR8][R2.64], R10 ;  /* 0x0000000a02008986 */ /* 0x0005e4000c101b08 */
.L_x_2403:
[----:B------:R-:W-:Y:S05]  /*72f0*/  BSYNC B0 ;  /* 0x0000000000007941 */ /* 0x000fea0003800000 */
.L_x_2397:
[----:B------:R-:W-:Y:S05]  /*7300*/  WARPSYNC.ALL ;  /* 0x0000000000007948 */ /* 0x000fea0003800000 */
[----:B------:R-:W-:-:S13]  /*7310*/  ISETP.GE.AND P0, PT, R0, UR5, PT ;  /* 0x0000000500007c0c */ /* 0x000fda000bf06270 */
[----:B------:R-:W-:Y:S05]  /*7320*/  @P0 EXIT ;  /* 0x000000000000094d */ /* 0x000fea0003800000 */
[----:B-12---:R-:W1:Y:S01]  /*7330*/  LDC.64 R2, c[0x0][0x218] ;  /* 0x00008600ff027b82 */ /* 0x006e620000000a00 */
[----:B0-----:R-:W-:-:S05]  /*7340*/  IADD3 R5, R0, UR4, RZ ;  /* 0x0000000400057c10 */ /* 0x001fca000fffe0ff */
[----:B-1----:R-:W-:-:S05]  /*7350*/  IMAD.WIDE.U32 R2, R5, 0x8, R2 ;  /* 0x0000000805027825 */ /* 0x002fca00078e0002 */
[----:B------:R-:W-:Y:S01]  /*7360*/  STG.E.64 desc[UR8][R2.64], R8 ;  /* 0x0000000802007986 */ /* 0x000fe2000c101b08 */
[----:B------:R-:W-:Y:S05]  /*7370*/  EXIT ;  /* 0x000000000000794d */ /* 0x000fea0003800000 */
.L_x_2404:
        /* <DEDUP_REMOVED lines=16> */
.L_x_7206:


//--------------------- .text._ZN2at6native29vectorized_elementwise_kernelILi4EZZZNS0_16tanh_kernel_cudaERNS_18TensorIteratorBaseEENKUlvE0_clEvENKUlvE_clEvEUldE_St5arrayIPcLm2EEEEviT0_T1_ --------------------------
	.section	.text._ZN2at6native29vectorized_elementwise_kernelILi4EZZZNS0_16tanh_kernel_cudaERNS_18TensorIteratorBaseEENKUlvE0_clEvENKUlvE_clEvEUldE_St5arrayIPcLm2EEEEviT0_T1_,"ax",@progbits
	.align	128
        .global         _ZN2at6native29vectorized_elementwise_kernelILi4EZZZNS0_16tanh_kernel_cudaERNS_18TensorIteratorBaseEENKUlvE0_clEvENKUlvE_clEvEUldE_St5arrayIPcLm2EEEEviT0_T1_
        .type           _ZN2at6native29vectorized_elementwise_kernelILi4EZZZNS0_16tanh_kernel_cudaERNS_18TensorIteratorBaseEENKUlvE0_clEvENKUlvE_clEvEUldE_St5arrayIPcLm2EEEEviT0_T1_,@function
        .size           _ZN2at6native29vectorized_elementwise_kernelILi4EZZZNS0_16tanh_kernel_cudaERNS_18TensorIteratorBaseEENKUlvE0_clEvENKUlvE_clEvEUldE_St5arrayIPcLm2EEEEviT0_T1_,(.L_x_7207 - _ZN2at6native29vectorized_elementwise_kernelILi4EZZZNS0_16tanh_kernel_cudaERNS_18TensorIteratorBaseEENKUlvE0_clEvENKUlvE_clEvEUldE_St5arrayIPcLm2EEEEviT0_T1_)
        .other          _ZN2at6native29vectorized_elementwise_kernelILi4EZZZNS0_16tanh_kernel_cudaERNS_18TensorIteratorBaseEENKUlvE0_clEvENKUlvE_clEvEUldE_St5arrayIPcLm2EEEEviT0_T1_,@"STO_CUDA_ENTRY STV_DEFAULT"
_ZN2at6native29vectorized_elementwise_kernelILi4EZZZNS0_16tanh_kernel_cudaERNS_18TensorIteratorBaseEENKUlvE0_clEvENKUlvE_clEvEUldE_St5arrayIPcLm2EEEEviT0_T1_:
.text._ZN2at6native29vectorized_elementwise_kernelILi4EZZZNS0_16tanh_kernel_cudaERNS_18TensorIteratorBaseEENKUlvE0_clEvENKUlvE_clEvEUldE_St5arrayIPcLm2EEEEviT0_T1_:
        /* <DEDUP_REMOVED lines=89> */
.L_x_2407:
        /* <DEDUP_REMOVED lines=35> */
.L_x_2408:
[----:B------:R-:W-:Y:S05]  /*07c0*/  BSYNC B0 ;  /* 0x0000000000007941 */ /* 0x000fea0003800000 */
.L_x_2406:
        /* <DEDUP_REMOVED lines=68> */
.L_x_2410:
        /* <DEDUP_REMOVED lines=35> */
.L_x_2411:
[----:B------:R-:W-:Y:S05]  /*0e40*/  BSYNC B0 ;  /* 0x0000000000007941 */ /* 0x000fea0003800000 */
.L_x_2409:
        /* <DEDUP_REMOVED lines=68> */
.L_x_2413:
        /* <DEDUP_REMOVED lines=35> */
.L_x_2414:
[----:B------:R-:W-:Y:S05]  /*14c0*/  BSYNC B0 ;  /* 0x0000000000007941 */ /* 0x000fea0003800000 */
.L_x_2412:
        /* <DEDUP_REMOVED lines=68> */
.L_x_2416:
        /* <DEDUP_REMOVED lines=35> */
.L_x_2417:
[----:B------:R-:W-:Y:S05]  /*1b40*/  BSYNC B0 ;  /* 0x0000000000007941 */ /* 0x000fea0003800000 */
.L_x_2415:
        /* <DEDUP_REMOVED lines=68> */
.L_x_2419:
        /* <DEDUP_REMOVED lines=35> */
.L_x_2420:
[----:B------:R-:W-:Y:S05]  /*21c0*/  BSYNC B0 ;  /* 0x0000000000007941 */ /* 0x000fea0003800000 */
.L_x_2418:
        /* <DEDUP_REMOVED lines=68> */
.L_x_2422:
        /* <DEDUP_REMOVED lines=35> */
.L_x_2423:
[----:B------:R-:W-:Y:S05]  /*2840*/  BSYNC B0 ;  /* 0x0000000000007941 */ /* 0x000fea0003800000 */
.L_x_2421:
        /* <DEDUP_REMOVED lines=68> */
.L_x_2425:
        /* <DEDUP_REMOVED lines=35> */
.L_x_2426:
[----:B------:R-:W-:Y:S05]  /*2ec0*/  BSYNC B0 ;  /* 0x0000000000007941 */ /* 0x000fea0003800000 */
.L_x_2424:
        /* <DEDUP_REMOVED lines=68> */
.L_x_2428:
        /* <DEDUP_REMOVED lines=35> */
.L_x_2429:
[----:B------:R-:W-:Y:S05]  /*3540*/  BSYNC B0 ;  /* 0x0000000000007941 */ /* 0x000fea0003800000 */
.L_x_2427:
        /* <DEDUP_REMOVED lines=9> */
.L_x_2405:
        /* <DEDUP_REMOVED lines=128> */
.L_x_2432:
        /* <DEDUP_REMOVED lines=35> */
.L_x_2431:
[----:B------:R-:W-:Y:S05]  /*4010*/  BSYNC B0 ;  /* 0x0000000000007941 */ /* 0x000fea0003800000 */
.L_x_2430:
        /* <DEDUP_REMOVED lines=73> */
.L_x_2435:
        /* <DEDUP_REMOVED lines=35> */
.L_x_2434:
[----:B------:R-:W-:Y:S05]  /*46e0*/  BSYNC B0 ;  /* 0x0000000000007941 */ /* 0x000fea0003800000 */
.L_x_2433:
        /* <DEDUP_REMOVED lines=73> */
.L_x_2438:
        /* <DEDUP_REMOVED lines=35> */
.L_x_2437:
[----:B------:R-:W-:Y:S05]  /*4db0*/  BSYNC B0 ;  /* 0x0000000000007941 */ /* 0x000fea0003800000 */
.L_x_2436:
        /* <DEDUP_REMOVED lines=73> */
.L_x_2441:
        /* <DEDUP_REMOVED lines=35> */
.L_x_2440:
[----:B------:R-:W-:Y:S05]  /*5480*/  BSYNC B0 ;  /* 0x0000000000007941 */ /* 0x000fea0003800000 */
.L_x_2439:
        /* <DEDUP_REMOVED lines=73> */
.L_x_2444:
        /* <DEDUP_REMOVED lines=35> */
.L_x_2443:
[----:B------:R-:W-:Y:S05]  /*5b50*/  BSYNC B0 ;  /* 0x0000000000007941 */ /* 0x000fea0003800000 */
.L_x_2442:
        /* <DEDUP_REMOVED lines=73> */
.L_x_2447:
        /* <DEDUP_REMOVED lines=35> */
.L_x_2446:
[----:B------:R-:W-:Y:S05]  /*6220*/  BSYNC B0 ;  /* 0x0000000000007941 */ /* 0x000fea0003800000 */
.L_x_2445:
        /* <DEDUP_REMOVED lines=73> */
.L_x_2450:
        /* <DEDUP_REMOVED lines=35> */
.L_x_2449:
[----:B------:R-:W-:Y:S05]  /*68f0*/  BSYNC B0 ;  /* 0x0000000000007941 */ /* 0x000fea0003800000 */
.L_x_2448:
        /* <DEDUP_REMOVED lines=73> */
.L_x_2453:
        /* <DEDUP_REMOVED lines=35> */
.L_x_2452:
[----:B------:R-:W-:Y:S05]  /*6fc0*/  BSYNC B0 ;  /* 0x0000000000007941 */ /* 0x000fea0003800000 */
.L_x_2451:
        /* <DEDUP_REMOVED lines=21> */
.L_x_2456:
[----:B------:R-:W-:-:S13]  /*7120*/  ISETP.GE.AND P0, PT, R0, UR5, PT ;  /* 0x0000000500007c0c */ /* 0x000fda000bf06270 */
[----:B------:R-:W-:Y:S05]  /*7130*/  @P0 BRA `(.L_x_2458) ;  /* 0x0000000000300947 */ /* 0x000fea0003800000 */
[----:B0-----:R-:W0:Y:S01]  /*7140*/  LDC.64 R4, c[0x0][0x218] ;  /* 0x00008600ff047b82 */ /* 0x001e220000000a00 */
[C---:B------:R-:W-:Y:S01]  /*7150*/  IADD3 R7, R0.reuse, UR4, RZ ;  /* 0x0000000400077c10 */ /* 0x040fe2000fffe0ff */
[----:B------:R-:W-:-:S04]  /*7160*/  VIADD R0, R0, 0x80 ;  /* 0x0000008000007836 */ /* 0x000fc80000000000 */
[----:B0-----:R-:W-:-:S05]  /*7170*/  IMAD.WIDE.U32 R4, R7, 0x8, R4 ;  /* 0x0000000807047825 */ /* 0x001fca00078e0004 */
[----:B------:R1:W-:Y:S02]  /*7180*/  STG.E.64 desc[UR8][R4.64], R2 ;  /* 0x0000000204007986 */ /* 0x0003e4000c101b08 */
.L_x_2457:
[----:B------:R-:W-:-:S13]  /*7190*/  ISETP.GE.AND P0, PT, R0, UR5, PT ;  /* 0x0000000500007c0c */ /* 0x000fda000bf06270 */
[----:B------:R-:W-:Y:S05]  /*71a0*/  @P0 BRA `(.L_x_2459) ;  /* 0x0000000000340947 */ /* 0x000fea0003800000 */
[----:B-1----:R-:W1:Y:S01]  /*71b0*/  LDC.64 R2, c[0x0][0x218] ;  /* 0x00008600ff027b82 */ /* 0x002e620000000a00 */
[C---:B------:R-:W-:Y:S01]  /*71c0*/  IADD3 R5, R0.reuse, UR4, RZ ;  /* 0x0000000400057c10 */ /* 0x040fe2000fffe0ff */
[----:B------:R-:W-:-:S04]  /*71d0*/  VIADD R0, R0, 0x80 ;  /* 0x0000008000007836 */ /* 0x000fc80000000000 */
[----:B-1----:R-:W-:-:S05]  /*71e0*/  IMAD.WIDE.U32 R2, R5, 0x8, R2 ;  /* 0x0000000805027825 */ /* 0x002fca00078e0002 */
[----:B------:R1:W-:Y:S02]  /*71f0*/  STG.E.64 desc[UR8][R2.64], R18 ;  /* 0x0000001202007986 */ /* 0x0003e4000c101b08 */
.L_x_2458:
        /* <DEDUP_REMOVED lines=8> */
.L_x_2459:
[----:B------:R-:W-:Y:S05]  /*7280*/  BSYNC B1 ;  /* 0x0000000000017941 */ /* 0x000fea0003800000 */
.L_x_2455:
[----:B------:R-:W-:-:S13]  /*7290*/  ISETP.GE.AND P0, PT, R0, UR5, PT ;  /* 0x0000000500007c0c */ /* 0x000fda000bf06270 */
[----:B-12---:R-:W1:Y:S01]  /*72a0*/  @!P0 LDC.64 R2, c[0x0][0x218] ;  /* 0x00008600ff028b82 */ /* 0x006e620000000a00 */
[C---:B------:R-:W-:Y:S01]  /*72b0*/  @!P0 IADD3 R5, R0.reuse, UR4, RZ ;  /* 0x0000000400058c10 */ /* 0x040fe2000fffe0ff */
[----:B------:R-:W-:-:S04]  /*72c0*/  @!P0 VIADD R0, R0, 0x80 ;  /* 0x0000008000008836 */ /* 0x000fc80000000000 */
[----:B-1----:R-:W-:-:S05]  /*72d0*/  @!P0 IMAD.WIDE.U32 R2, R5, 0x8, R2 ;  /* 0x0000000805028825 */ /* 0x002fca00078e0002 */
[----:B------:R2:W-:Y:S02]  /*72e0*/  @!P0 STG.E.64 desc[UR8][R2.64], R10 ;  /* 0x0000000a02008986 */ /* 0x0005e4000c101b08 */
.L_x_2460:
[----:B------:R-:W-:Y:S05]  /*72f0*/  BSYNC B0 ;  /* 0x0000000000007941 */ /* 0x000fea0003800000 */
.L_x_2454:
        /* <DEDUP_REMOVED lines=8> */
.L_x_2461:
        /* <DEDUP_REMOVED lines=16> */
.L_x_7207:


//--------------------- .text._ZN2at6native29vectorized_elementwise_kernelILi8EZZZNS0_16tanh_kernel_cudaERNS_18TensorIteratorBaseEENKUlvE0_clEvENKUlvE_clEvEUldE_St5arrayIPcLm2EEEEviT0_T1_ --------------------------
	.section	.text._ZN2at6native29vectorized_elementwise_kernelILi8EZZZNS0_16tanh_kernel_cudaERNS_18TensorIteratorBaseEENKUlvE0_clEvENKUlvE_clEvEUldE_St5arrayIPcLm2EEEEviT0_T1_,"ax",@progbits
	.align	128
        .global         _ZN2at6native29vectorized_elementwise_kernelILi8EZZZNS0_16tanh_kernel_cudaERNS_18TensorIteratorBaseEENKUlvE0_clEvENKUlvE_clEvEUldE_St5arrayIPcLm2EEEEviT0_T1_
        .type           _ZN2at6native29vectorized_elementwise_kernelILi8EZZZNS0_16tanh_kernel_cudaERNS_18TensorIteratorBaseEENKUlvE0_clEvENKUlvE_clEvEUldE_St5arrayIPcLm2EEEEviT0_T1_,@function
        .size           _ZN2at6native29vectorized_elementwise_kernelILi8EZZZNS0_16tanh_kernel_cudaERNS_18TensorIteratorBaseEENKUlvE0_clEvENKUlvE_clEvEUldE_St5arrayIPcLm2EEEEviT0_T1_,(.L_x_7208 - _ZN2at6native29vectorized_elementwise_kernelILi8EZZZNS0_16tanh_kernel_cudaERNS_18TensorIteratorBaseEENKUlvE0_clEvENKUlvE_clEvEUldE_St5arrayIPcLm2EEEEviT0_T1_)
        .other          _ZN2at6native29vectorized_elementwise_kernelILi8EZZZNS0_16tanh_kernel_cudaERNS_18TensorIteratorBaseEENKUlvE0_clEvENKUlvE_clEvEUldE_St5arrayIPcLm2EEEEviT0_T1_,@"STO_CUDA_ENTRY STV_DEFAULT"
_ZN2at6native29vectorized_elementwise_kernelILi8EZZZNS0_16tanh_kernel_cudaERNS_18TensorIteratorBaseEENKUlvE0_clEvENKUlvE_clEvEUldE_St5arrayIPcLm2EEEEviT0_T1_:
.text._ZN2at6native29vectorized_elementwise_kernelILi8EZZZNS0_16tanh_kernel_cudaERNS_18TensorIteratorBaseEENKUlvE0_clEvENKUlvE_clEvEUldE_St5arrayIPcLm2EEEEviT0_T1_:
        /* <DEDUP_REMOVED lines=89> */
.L_x_2464:
        /* <DEDUP_REMOVED lines=35> */
.L_x_2465:
[----:B------:R-:W-:Y:S05]  /*07c0*/  BSYNC B0 ;  /* 0x0000000000007941 */ /* 0x000fea0003800000 */
.L_x_2463:
        /* <DEDUP_REMOVED lines=68> */
.L_x_2467:
        /* <DEDUP_REMOVED lines=35> */
.L_x_2468:
[----:B------:R-:W-:Y:S05]  /*0e40*/  BSYNC B0 ;  /* 0x0000000000007941 */ /* 0x000fea0003800000 */
.L_x_2466:
        /* <DEDUP_REMOVED lines=68> */
.L_x_2470:
        /* <DEDUP_REMOVED lines=35> */
.L_x_2471:
[----:B------:R-:W-:Y:S05]  /*14c0*/  BSYNC B0 ;  /* 0x0000000000007941 */ /* 0x000fea0003800000 */
.L_x_2469:
        /* <DEDUP_REMOVED lines=68> */
.L_x_2473:
        /* <DEDUP_REMOVED lines=35> */
.L_x_2474:
[----:B------:R-:W-:Y:S05]  /*1b40*/  BSYNC B0 ;  /* 0x0000000000007941 */ /* 0x000fea0003800000 */
.L_x_2472:
        /* <DEDUP_REMOVED lines=68> */
.L_x_2476:
        /* <DEDUP_REMOVED lines=35> */
.L_x_2477:
[----:B------:R-:W-:Y:S05]  /*21c0*/  BSYNC B0 ;  /* 0x0000000000007941 */ /* 0x000fea0003800000 */
.L_x_2475:
        /* <DEDUP_REMOVED lines=68> */
.L_x_2479:
        /* <DEDUP_REMOVED lines=35> */
.L_x_2480:
[----:B------:R-:W-:Y:S05]  /*2840*/  BSYNC B0 ;  /* 0x0000000000007941 */ /* 0x000fea0003800000 */
.L_x_2478:
        /* <DEDUP_REMOVED lines=68> */
.L_x_2482:
        /* <DEDUP_REMOVED lines=35> */
.L_x_2483:
[----:B------:R-:W-:Y:S05]  /*2ec0*/  BSYNC B0 ;  /* 0x0000000000007941 */ /* 0x000fea0003800000 */
.L_x_2481:
        /* <DEDUP_REMOVED lines=68> */
.L_x_2485:
        /* <DEDUP_REMOVED lines=35> */
.L_x_2486:
[----:B------:R-:W-:Y:S05]  /*3540*/  BSYNC B0 ;  /* 0x0000000000007941 */ /* 0x000fea0003800000 */
.L_x_2484:
        /* <DEDUP_REMOVED lines=9> */
.L_x_2462:
        /* <DEDUP_REMOVED lines=128> */
.L_x_2489:
        /* <DEDUP_REMOVED lines=35> */
.L_x_2488:
[----:B------:R-:W-:Y:S05]  /*4010*/  BSYNC B0 ;  /* 0x0000000000007941 */ /* 0x000fea0003800000 */
.L_x_2487:
        /* <DEDUP_REMOVED lines=73> */
.L_x_2492:
        /* <DEDUP_REMOVED lines=35> */
.L_x_2491:
[----:B------:R-:W-:Y:S05]  /*46e0*/  BSYNC B0 ;  /* 0x0000000000007941 */ /* 0x000fea0003800000 */
.L_x_2490:
        /* <DEDUP_REMOVED lines=73> */
.L_x_2495:
        /* <DEDUP_REMOVED lines=35> */
.L_x_2494:
[----:B------:R-:W-:Y:S05]  /*4db0*/  BSYNC B0 ;  /* 0x0000000000007941 */ /* 0x000fea0003800000 */
.L_x_2493:
        /* <DEDUP_REMOVED lines=73> */
.L_x_2498:
        /* <DEDUP_REMOVED lines=35> */
.L_x_2497:
[----:B------:R-:W-:Y:S05]  /*5480*/  BSYNC B0 ;  /* 0x0000000000007941 */ /* 0x000fea0003800000 */
.L_x_2496:
        /* <DEDUP_REMOVED lines=73> */
.L_x_2501:
        /* <DEDUP_REMOVED lines=35> */
.L_x_2500:
[----:B------:R-:W-:Y:S05]  /*5b50*/  BSYNC B0 ;  /* 0x0000000000007941 */ /* 0x000fea0003800000 */
.L_x_2499:
        /* <DEDUP_REMOVED lines=73> */
.L_x_2504:
        /* <DEDUP_REMOVED lines=35> */
.L_x_2503:
[----:B------:R-:W-:Y:S05]  /*6220*/  BSYNC B0 ;  /* 0x0000000000007941 */ /* 0x000fea0003800000 */
.L_x_2502:
        /* <DEDUP_REMOVED lines=73> */
.L_x_2507:
        /* <DEDUP_REMOVED lines=35> */
.L_x_2506:
[----:B------:R-:W-:Y:S05]  /*68f0*/  BSYNC B0 ;  /* 0x0000000000007941 */ /* 0x000fea0003800000 */
.L_x_2505:
        /* <DEDUP_REMOVED lines=73> */
.L_x_2510:
        /* <DEDUP_REMOVED lines=35> */
.L_x_2509:
[----:B------:R-:W-:Y:S05]  /*6fc0*/  BSYNC B0 ;  /* 0x0000000000007941 */ /* 0x000fea0003800000 */
.L_x_2508:
        /* <DEDUP_REMOVED lines=21> */
.L_x_2513:
[----:B------:R-:W-:-:S13]  /*7120*/  ISETP.GE.AND P0, PT, R0, UR5, PT ;  /* 0x0000000500007c0c */ /* 0x000fda000bf06270 */
[----:B------:R-:W-:Y:S05]  /*7130*/  @P0 BRA `(.L_x_2515) ;  /* 0x0000000000300947 */ /* 0x000fea0003800000 */
[----:B0-----:R-:W0:Y:S01]  /*7140*/  LDC.64 R4, c[0x0][0x218] ;  /* 0x00008600ff047b82 */ /* 0x001e220000000a00 */
[C---:B------:R-:W-:Y:S01]  /*7150*/  IADD3 R7, R0.reuse, UR4, RZ ;  /* 0x0000000400077c10 */ /* 0x040fe2000fffe0ff */
[----:B------:R-:W-:-:S04]  /*7160*/  VIADD R0, R0, 0x80 ;  /* 0x0000008000007836 */ /* 0x000fc80000000000 */
[----:B0-----:R-:W-:-:S05]  /*7170*/  IMAD.WIDE.U32 R4, R7, 0x8, R4 ;  /* 0x0000000807047825 */ /* 0x001fca00078e0004 */
[----:B------:R1:W-:Y:S02]  /*7180*/  STG.E.64 desc[UR8][R4.64], R2 ;  /* 0x0000000204007986 */ /* 0x0003e4000c101b08 */
.L_x_2514:
[----:B------:R-:W-:-:S13]  /*7190*/  ISETP.GE.AND P0, PT, R0, UR5, PT ;  /* 0x0000000500007c0c */ /* 0x000fda000bf06270 */
[----:B------:R-:W-:Y:S05]  /*71a0*/  @P0 BRA `(.L_x_2516) ;  /* 0x0000000000340947 */ /* 0x000fea0003800000 */
[----:B-1----:R-:W1:Y:S01]  /*71b0*/  LDC.64 R2, c[0x0][0x218] ;  /* 0x00008600ff027b82 */ /* 0x002e620000000a00 */
[C---:B------:R-:W-:Y:S01]  /*71c0*/  IADD3 R5, R0.reuse, UR4, RZ ;  /* 0x0000000400057c10 */ /* 0x040fe2000fffe0ff */
[----:B------:R-:W-:-:S04]  /*71d0*/  VIADD R0, R0, 0x80 ;  /* 0x0000008000007836 */ /* 0x000fc80000000000 */
[----:B-1----:R-:W-:-:S05]  /*71e0*/  IMAD.WIDE.U32 R2, R5, 0x8, R2 ;  /* 0x0000000805027825 */ /* 0x002fca00078e0002 */
[----:B------:R1:W-:Y:S02]  /*71f0*/  STG.E.64 desc[UR8][R2.64], R18 ;  /* 0x0000001202007986 */ /* 0x0003e4000c101b08 */
.L_x_2515:
        /* <DEDUP_REMOVED lines=8> */
.L_x_2516:
[----:B------:R-:W-:Y:S05]  /*7280*/  BSYNC B1 ;  /* 0x0000000000017941 */ /* 0x000fea0003800000 */
.L_x_2512:
[----:B------:R-:W-:-:S13]  /*7290*/  ISETP.GE.AND P0, PT, R0, UR5, PT ;  /* 0x0000000500007c0c */ /* 0x000fda000bf06270 */
[----:B-12---:R-:W1:Y:S01]  /*72a0*/  @!P0 LDC.64 R2, c[0x0][0x218] ;  /* 0x00008600ff028b82 */ /* 0x006e620000000a00 */
[C---:B------:R-:W-:Y:S01]  /*72b0*/  @!P0 IADD3 R5, R0.reuse, UR4, RZ ;  /* 0x0000000400058c10 */ /* 0x040fe2000fffe0ff */
[----:B------:R-:W-:-:S04]  /*72c0*/  @!P0 VIADD R0, R0, 0x80 ;  /* 0x0000008000008836 */ /* 0x000fc80000000000 */
[----:B-1----:R-:W-:-:S05]  /*72d0*/  @!P0 IMAD.WIDE.U32 R2, R5, 0x8, R2 ;  /* 0x0000000805028825 */ /* 0x002fca00078e0002 */
[----:B------:R2:W-:Y:S02]  /*72e0*/  @!P0 STG.E.64 desc[UR8][R2.64], R10 ;  /* 0x0000000a02008986 */ /* 0x0005e4000c101b08 */
.L_x_2517:
[----:B------:R-:W-:Y:S05]  /*72f0*/  BSYNC B0 ;  /* 0x0000000000007941 */ /* 0x000fea0003800000 */
.L_x_2511:
        /* <DEDUP_REMOVED lines=8> */
.L_x_2518:
        /* <DEDUP_REMOVED lines=16> */
.L_x_7208:


//--------------------- .text._ZN2at6native18elementwise_kernelILi128ELi4EZNS0_15gpu_kernel_implIZZZNS0_16tanh_kernel_cudaERNS_18TensorIteratorBaseEENKUlvE_clEvENKUlvE1_clEvEUlN3c107complexINS7_4HalfEEEE_EEvS4_RKT_EUliE_EEviT1_ --------------------------
	.section	.text._ZN2at6native18elementwise_kernelILi128ELi4EZNS0_15gpu_kernel_implIZZZNS0_16tanh_kernel_cudaERNS_18TensorIteratorBaseEENKUlvE_clEvENKUlvE1_clEvEUlN3c107complexINS7_4HalfEEEE_EEvS4_RKT_EUliE_EEviT1_,"ax",@progbits
	.align	128
        .global         _ZN2at6native18elementwise_kernelILi128ELi4EZNS0_15gpu_kernel_implIZZZNS0_16tanh_kernel_cudaERNS_18TensorIteratorBaseEENKUlvE_clEvENKUlvE1_clEvEUlN3c107complexINS7_4HalfEEEE_EEvS4_RKT_EUliE_EEviT1_
        .type           _ZN2at6native18elementwise_kernelILi128ELi4EZNS0_15gpu_kernel_implIZZZNS0_16tanh_kernel_cudaERNS_18TensorIteratorBaseEENKUlvE_clEvENKUlvE1_clEvEUlN3c107complexINS7_4HalfEEEE_EEvS4_RKT_EUliE_EEviT1_,@function
        .size           _ZN2at6native18elementwise_kernelILi128ELi4EZNS0_15gpu_kernel_implIZZZNS0_16tanh_kernel_cudaERNS_18TensorIteratorBaseEENKUlvE_clEvENKUlvE1_clEvEUlN3c107complexINS7_4HalfEEEE_EEvS4_RKT_EUliE_EEviT1_,(.L_x_7209 - _ZN2at6native18elementwise_kernelILi128ELi4EZNS0_15gpu_kernel_implIZZZNS0_16tanh_kernel_cudaERNS_18TensorIteratorBaseEENKUlvE_clEvENKUlvE1_clEvEUlN3c107complexINS7_4HalfEEEE_EEvS4_RKT_EUliE_EEviT1_)
        .other          _ZN2at6native18elementwise_kernelILi128ELi4EZNS0_15gpu_kernel_implIZZZNS0_16tanh_kernel_cudaERNS_18TensorIteratorBaseEENKUlvE_clEvENKUlvE1_clEvEUlN3c107complexINS7_4HalfEEEE_EEvS4_RKT_EUliE_EEviT1_,@"STO_CUDA_ENTRY STV_DEFAULT"
_ZN2at6native18elementwise_kernelILi128ELi4EZNS0_15gpu_kernel_implIZZZNS0_16tanh_kernel_cudaERNS_18TensorIteratorBaseEENKUlvE_clEvENKUlvE1_clEvEUlN3c107complexINS7_4HalfEEEE_EEvS4_RKT_EUliE_EEviT1_:
.text._ZN2at6native18elementwise_kernelILi128ELi4EZNS0_15gpu_kernel_implIZZZNS0_16tanh_kernel_cudaERNS_18TensorIteratorBaseEENKUlvE_clEvENKUlvE1_clEvEUlN3c107complexINS7_4HalfEEEE_EEvS4_RKT_EUliE_EEviT1_:
        /* <DEDUP_REMOVED lines=313> */
.L_x_2521:
        /* <DEDUP_REMOVED lines=18> */
[----:B------:R0:W2:Y:S02]  /*14b0*/  LDG.E.S8 R2, desc[UR36][R2.64] ;  /* 0x0000002402027981 */ /* 0x0000a4000c1e1300 */
[----:B0-----:R-:W-:Y:S01]  /*14c0*/  PRMT R3, RZ, 0x7610, R3 ;  /* 0x00007610ff037816 */ /* 0x001fe20000000003 */
[----:B--2---:R-:W0:Y:S02]  /*14d0*/  I2F.S16 R0, R2 ;  /* 0x0000000200007306 */ /* 0x004e240000101400 */
[----:B0-----:R-:W-:Y:S01]  /*14e0*/  F2FP.F16.F32.PACK_AB R0, RZ, R0 ;  /* 0x00000000ff00723e */ /* 0x001fe200000000ff */
[----:B------:R-:W-:Y:S06]  /*14f0*/  BRA `(.L_x_2527) ;  /* 0x0000000c00fc7947 */ /* 0x000fec0003800000 */
.L_x_2525:
[----:B------:R0:W2:Y:S02]  /*1500*/  LDG.E.U8 R2, desc[UR36][R2.64] ;  /* 0x0000002402027981 */ /* 0x0000a4000c1e1100 */
[----:B0-----:R-:W-:Y:S02]  /*1510*/  PRMT R3, RZ, 0x7610, R3 ;  /* 0x00007610ff037816 */ /* 0x001fe40000000003 */
[----:B--2---:R-:W-:-:S04]  /*1520*/  I2FP.F32.U32 R0, R2 ;  /* 0x0000000200007245 */ /* 0x004fc80000201000 */
[----:B------:R-:W-:Y:S01]  /*1530*/  F2FP.F16.F32.PACK_AB R0, RZ, R0 ;  /* 0x00000000ff00723e */ /* 0x000fe200000000ff */
[----:B------:R-:W-:Y:S06]  /*1540*/  BRA `(.L_x_2527) ;  /* 0x0000000c00e87947 */ /* 0x000fec0003800000 */
.L_x_2524:
[----:B------:R-:W-:-:S13]  /*1550*/  ISETP.NE.AND P0, PT, R4, 0x2, PT ;  /* 0x000000020400780c */ /* 0x000fda0003f05270 */
[----:B------:R-:W-:Y:S05]  /*1560*/  @!P0 BRA `(.L_x_2528) ;  /* 0x0000000000388947 */ /* 0x000fea0003800000 */
[----:B------:R-:W-:-:S13]  /*1570*/  ISETP.NE.AND P0, PT, R4, 0x3, PT ;  /* 0x000000030400780c */ /* 0x000fda0003f05270 */
[----:B------:R-:W-:Y:S05]  /*1580*/  @!P0 BRA `(.L_x_2529) ;  /* 0x00000000001c8947 */ /* 0x000fea0003800000 */
[----:B------:R-:W-:-:S13]  /*1590*/  ISETP.NE.AND P0, PT, R4, 0x4, PT ;  /* 0x000000040400780c */ /* 0x000fda0003f05270 */
[----:B------:R-:W-:Y:S05]  /*15a0*/  @P0 BRA `(.L_x_2526) ;  /* 0x0000000c00600947 */ /* 0x000fea0003800000 */
[----:B------:R-:W2:Y:S02]  /*15b0*/  LDG.E.64 R2, desc[UR36][R2.64] ;  /* 0x0000002402027981 */ /* 0x000ea4000c1e1b00 */
[----:B--2---:R0:W1:Y:S02]  /*15c0*/  I2F.S64 R0, R2 ;  /* 0x0000000200007312 */ /* 0x0040640000301400 */
[----:B0-----:R-:W-:Y:S02]  /*15d0*/  PRMT R3, RZ, 0x7610, R3 ;  /* 0x00007610ff037816 */ /* 0x001fe40000000003 */
[----:B-1----:R-:W-:Y:S01]  /*15e0*/  F2FP.F16.F32.PACK_AB R0, RZ, R0 ;  /* 0x00000000ff00723e */ /* 0x002fe200000000ff */
[----:B------:R-:W-:Y:S06]  /*15f0*/  BRA `(.L_x_2527) ;  /* 0x0000000c00bc7947 */ /* 0x000fec0003800000 */
.L_x_2529:
[----:B------:R0:W2:Y:S02]  /*1600*/  LDG.E R2, desc[UR36][R2.64] ;  /* 0x0000002402027981 */ /* 0x0000a4000c1e1900 */
[----:B0-----:R-:W-:Y:S02]  /*1610*/  PRMT R3, RZ, 0x7610, R3 ;  /* 0x00007610ff037816 */ /* 0x001fe40000000003 */
[----:B--2---:R-:W-:-:S04]  /*1620*/  I2FP.F32.S32 R0, R2 ;  /* 0x0000000200007245 */ /* 0x004fc80000201400 */
[----:B------:R-:W-:Y:S01]  /*1630*/  F2FP.F16.F32.PACK_AB R0, RZ, R0 ;  /* 0x00000000ff00723e */ /* 0x000fe200000000ff */
[----:B------:R-:W-:Y:S06]  /*1640*/  BRA `(.L_x_2527) ;  /* 0x0000000c00a87947 */ /* 0x000fec0003800000 */
.L_x_2528:
[----:B------:R0:W2:Y:S02]  /*1650*/  LDG.E.U16 R2, desc[UR36][R2.64] ;  /* 0x0000002402027981 */ /* 0x0000a4000c1e1500 */
[----:B0-----:R-:W-:Y:S01]  /*1660*/  PRMT R3, RZ, 0x7610, R3 ;  /* 0x00007610ff037816 */ /* 0x001fe20000000003 */
[----:B--2---:R-:W0:Y:S02]  /*1670*/  I2F.S16 R0, R2 ;  /* 0x0000000200007306 */ /* 0x004e240000101400 */
[----:B0-----:R-:W-:Y:S01]  /*1680*/  F2FP.F16.F32.PACK_AB R0, RZ, R0 ;  /* 0x00000000ff00723e */ /* 0x001fe200000000ff */
[----:B------:R-:W-:Y:S06]  /*1690*/  BRA `(.L_x_2527) ;  /* 0x0000000c00947947 */ /* 0x000fec0003800000 */
.L_x_2523:
[----:B------:R-:W-:-:S13]  /*16a0*/  ISETP.GT.AND P0, PT, R4, 0x6, PT ;  /* 0x000000060400780c */ /* 0x000fda0003f04270 */
[----:B------:R-:W-:Y:S05]  /*16b0*/  @P0 BRA `(.L_x_2530) ;  /* 0x0000000000340947 */ /* 0x000fea0003800000 */
[----:B------:R-:W-:-:S13]  /*16c0*/  ISETP.NE.AND P0, PT, R4, 0x5, PT ;  /* 0x000000050400780c */ /* 0x000fda0003f05270 */
[----:B------:R-:W-:Y:S05]  /*16d0*/  @!P0 BRA `(.L_x_2531) ;  /* 0x0000000000188947 */ /* 0x000fea0003800000 */
[----:B------:R-:W-:-:S13]  /*16e0*/  ISETP.NE.AND P0, PT, R4, 0x6, PT ;  /* 0x000000060400780c */ /* 0x000fda0003f05270 */
[----:B------:R-:W-:Y:S05]  /*16f0*/  @P0 BRA `(.L_x_2526) ;  /* 0x0000000c000c0947 */ /* 0x000fea0003800000 */
[----:B------:R0:W2:Y:S02]  /*1700*/  LDG.E R0, desc[UR36][R2.64] ;  /* 0x0000002402007981 */ /* 0x0000a4000c1e1900 */
[----:B0-----:R-:W-:Y:S02]  /*1710*/  PRMT R3, RZ, 0x7610, R3 ;  /* 0x00007610ff037816 */ /* 0x001fe40000000003 */
[----:B--2---:R-:W-:Y:S01]  /*1720*/  F2FP.F16.F32.PACK_AB R0, RZ, R0 ;  /* 0x00000000ff00723e */ /* 0x004fe200000000ff */
[----:B------:R-:W-:Y:S06]  /*1730*/  BRA `(.L_x_2527) ;  /* 0x0000000c006c7947 */ /* 0x000fec0003800000 */
.L_x_2531:
[----:B------:R0:W2:Y:S02]  /*1740*/  LDG.E.U16 R0, desc[UR36][R2.64] ;  /* 0x0000002402007981 */ /* 0x0000a4000c1e1500 */
[----:B0-----:R-:W-:Y:S01]  /*1750*/  PRMT R3, RZ, 0x7610, R3 ;  /* 0x00007610ff037816 */ /* 0x001fe20000000003 */
[----:B--2---:R-:W-:-:S05]  /*1760*/  HADD2.F32 R0, -RZ, R0.H0_H0 ;  /* 0x20000000ff007230 */ /* 0x004fca0000004100 */
[----:B------:R-:W-:Y:S01]  /*1770*/  F2FP.F16.F32.PACK_AB R0, RZ, R0 ;  /* 0x00000000ff00723e */ /* 0x000fe200000000ff */
[----:B------:R-:W-:Y:S06]  /*1780*/  BRA `(.L_x_2527) ;  /* 0x0000000c00587947 */ /* 0x000fec0003800000 */
.L_x_2530:
[----:B------:R-:W-:-:S13]  /*1790*/  ISETP.NE.AND P0, PT, R4, 0x7, PT ;  /* 0x000000070400780c */ /* 0x000fda0003f05270 */
[----:B------:R-:W-:Y:S05]  /*17a0*/  @!P0 BRA `(.L_x_2532) ;  /* 0x0000000000308947 */ /* 0x000fea0003800000 */
[----:B------:R-:W-:-:S13]  /*17b0*/  ISETP.NE.AND P0, PT, R4, 0x8, PT ;  /* 0x000000080400780c */ /* 0x000fda0003f05270 */
[----:B------:R-:W-:Y:S05]  /*17c0*/  @!P0 BRA `(.L_x_2533) ;  /* 0x0000000000188947 */ /* 0x000fea0003800000 */
[----:B------:R-:W-:-:S13]  /*17d0*/  ISETP.NE.AND P0, PT, R4, 0x9, PT ;  /* 0x000000090400780c */ /* 0x000fda0003f05270 */
[----:B------:R-:W-:Y:S05]  /*17e0*/  @P0 BRA `(.L_x_2526) ;  /* 0x0000000800d00947 */ /* 0x000fea0003800000 */
[----:B------:R-:W2:Y:S02]  /*17f0*/  LDG.E.64 R2, desc[UR36][R2.64] ;  /* 0x0000002402027981 */ /* 0x000ea4000c1e1b00 */
[----:B--2---:R-:W-:-:S04]  /*1800*/  F2FP.F16.F32.PACK_AB R3, R2, R3 ;  /* 0x000000030203723e */ /* 0x004fc800000000ff */
[----:B------:R-:W-:Y:S01]  /*1810*/  PRMT R0, R3, 0x7632, R0 ;  /* 0x0000763203007816 */ /* 0x000fe20000000000 */
[----:B------:R-:W-:Y:S06]  /*1820*/  BRA `(.L_x_2527) ;  /* 0x0000000c00307947 */ /* 0x000fec0003800000 */
.L_x_2533:
[----:B------:R-:W2:Y:S02]  /*1830*/  LDG.E R3, desc[UR36][R2.64] ;  /* 0x0000002402037981 */ /* 0x000ea4000c1e1900 */
[C---:B--2---:R-:W-:Y:S02]  /*1840*/  PRMT R0, R3.reuse, 0x7610, R0 ;  /* 0x0000761003007816 */ /* 0x044fe40000000000 */
[----:B------:R-:W-:Y:S01]  /*1850*/  PRMT R3, R3, 0x7632, R3 ;  /* 0x0000763203037816 */ /* 0x000fe20000000003 */
[----:B------:R-:W-:Y:S06]  /*1860*/  BRA `(.L_x_2527) ;  /* 0x0000000c00207947 */ /* 0x000fec0003800000 */
.L_x_2532:
[----:B------:R-:W2:Y:S01]  /*1870*/  LDG.E.64 R2, desc[UR36][R2.64] ;  /* 0x0000002402027981 */ /* 0x000ea2000c1e1b00 */
[----:B------:R-:W-:Y:S01]  /*1880*/  UMOV UR4, 0xf0000000 ;  /* 0xf000000000047882 */ /* 0x000fe20000000000 */
[----:B------:R-:W-:Y:S01]  /*1890*/  UMOV UR5, 0x380fffff ;  /* 0x380fffff00057882 */ /* 0x000fe20000000000 */
[----:B--2---:R0:W1:Y:S01]  /*18a0*/  F2F.F32.F64 R0, R2 ;  /* 0x0000000200007310 */ /* 0x0040620000301000 */
[----:B------:R-:W-:Y:S01]  /*18b0*/  DSETP.GEU.AND P0, PT, |R2|, UR4, PT ;  /* 0x0000000402007e2a */ /* 0x000fe2000bf0e200 */
[----:B0-----:R-:W-:-:S13]  /*18c0*/  PRMT R3, RZ, 0x7610, R3 ;  /* 0x00007610ff037816 */ /* 0x001fda0000000003 */
[----:B-1----:R-:W-:-:S05]  /*18d0*/  @!P0 FMUL R0, R0, 1.175494350822287508e-38 ;  /* 0x0080000000008820 */ /* 0x002fca0000400000 */
[----:B------:R-:W-:Y:S01]  /*18e0*/  F2FP.F16.F32.PACK_AB R0, RZ, R0 ;  /* 0x00000000ff00723e */ /* 0x000fe200000000ff */
[----:B------:R-:W-:Y:S06]  /*18f0*/  BRA `(.L_x_2527) ;  /* 0x0000000800fc7947 */ /* 0x000fec0003800000 */
.L_x_2522:
        /* <DEDUP_REMOVED lines=8> */
[----:B------:R0:W2:Y:S02]  /*1980*/  LDG.E.U8 R2, desc[UR36][R2.64] ;  /* 0x0000002402027981 */ /* 0x0000a4000c1e1100 */
[----:B0-----:R-:W-:Y:S02]  /*1990*/  PRMT R3, RZ, 0x7610, R3 ;  /* 0x00007610ff037816 */ /* 0x001fe40000000003 */
[----:B--2---:R-:W-:-:S04]  /*19a0*/  ISETP.NE.AND P0, PT, R2, RZ, PT ;  /* 0x000000ff0200720c */ /* 0x004fc80003f05270 */
[----:B------:R-:W-:-:S04]  /*19b0*/  FSEL R0, RZ, 1, !P0 ;  /* 0x3f800000ff007808 */ /* 0x000fc80004000000 */
[----:B------:R-:W-:Y:S01]  /*19c0*/  F2FP.F16.F32.PACK_AB R0, RZ, R0 ;  /* 0x00000000ff00723e */ /* 0x000fe200000000ff */
[----:B------:R-:W-:Y:S06]  /*19d0*/  BRA `(.L_x_2527) ;  /* 0x0000000800c47947 */ /* 0x000fec0003800000 */
.L_x_2536:
[----:B------:R-:W2:Y:S01]  /*19e0*/  LDG.E.128 R4, desc[UR36][R2.64] ;  /* 0x0000002402047981 */ /* 0x000ea2000c1e1d00 */
[----:B------:R-:W-:Y:S01]  /*19f0*/  UMOV UR4, 0xf0000000 ;  /* 0xf000000000047882 */ /* 0x000fe20000000000 */
[----:B------:R-:W-:Y:S01]  /*1a00*/  UMOV UR5, 0x380fffff ;  /* 0x380fffff00057882 */ /* 0x000fe20000000000 */
[----:B--2---:R-:W0:Y:S01]  /*1a10*/  F2F.F32.F64 R8, R6 ;  /* 0x0000000600087310 */ /* 0x004e220000301000 */
[----:B------:R-:W-:Y:S02]  /*1a20*/  DSETP.GEU.AND P1, PT, |R6|, UR4, PT ;  /* 0x0000000406007e2a */ /* 0x000fe4000bf2e200 */
[----:B------:R-:W-:-:S05]  /*1a30*/  DSETP.GEU.AND P0, PT, |R4|, UR4, PT ;  /* 0x0000000404007e2a */ /* 0x000fca000bf0e200 */
[----:B------:R-:W1:Y:S07]  /*1a40*/  F2F.F32.F64 R0, R4 ;  /* 0x0000000400007310 */ /* 0x000e6e0000301000 */
[----:B0-----:R-:W-:-:S05]  /*1a50*/  @!P1 FMUL R8, R8, 1.175494350822287508e-38 ;  /* 0x0080000008089820 */ /* 0x001fca0000400000 */
[----:B------:R-:W-:Y:S01]  /*1a60*/  F2FP.F16.F32.PACK_AB R3, RZ, R8 ;  /* 0x00000008ff03723e */ /* 0x000fe200000000ff */
[----:B-1----:R-:W-:-:S05]  /*1a70*/  @!P0 FMUL R0, R0, 1.175494350822287508e-38 ;  /* 0x0080000000008820 */ /* 0x002fca0000400000 */
[----:B------:R-:W-:Y:S01]  /*1a80*/  F2FP.F16.F32.PACK_AB R0, RZ, R0 ;  /* 0x00000000ff00723e */ /* 0x000fe200000000ff */
[----:B------:R-:W-:Y:S06]  /*1a90*/  BRA `(.L_x_2527) ;  /* 0x0000000800947947 */ /* 0x000fec0003800000 */
.L_x_2535:
[----:B------:R-:W-:-:S13]  /*1aa0*/  ISETP.NE.AND P0, PT, R4, 0xf, PT ;  /* 0x0000000f0400780c */ /* 0x000fda0003f05270 */
[----:B------:R-:W-:Y:S05]  /*1ab0*/  @!P0 BRA `(.L_x_2537) ;  /* 0x0000000000a48947 */ /* 0x000fea0003800000 */
[----:B------:R-:W-:-:S13]  /*1ac0*/  ISETP.NE.AND P0, PT, R4, 0x17, PT ;  /* 0x000000170400780c */ /* 0x000fda0003f05270 */
[----:B------:R-:W-:Y:S05]  /*1ad0*/  @!P0 BRA `(.L_x_2538) ;  /* 0x0000000000608947 */ /* 0x000fea0003800000 */
[----:B------:R-:W-:-:S13]  /*1ae0*/  ISETP.NE.AND P0, PT, R4, 0x18, PT ;  /* 0x000000180400780c */ /* 0x000fda0003f05270 */
[----:B------:R-:W-:Y:S05]  /*1af0*/  @P0 BRA `(.L_x_2526) ;  /* 0x00000008000c0947 */ /* 0x000fea0003800000 */
[----:B------:R0:W2:Y:S01]  /*1b00*/  LDG.E.U8 R0, desc[UR36][R2.64] ;  /* 0x0000002402007981 */ /* 0x0000a2000c1e1100 */
[----:B------:R-:W-:Y:S01]  /*1b10*/  IMAD.MOV.U32 R8, RZ, RZ, -0x800000 ;  /* 0xff800000ff087424 */ /* 0x000fe200078e00ff */
[----:B0-----:R-:W-:Y:S01]  /*1b20*/  PRMT R3, RZ, 0x7610, R3 ;  /* 0x00007610ff037816 */ /* 0x001fe20000000003 */
        /* <DEDUP_REMOVED lines=17> */
[----:B------:R-:W-:Y:S01]  /*1c40*/  F2FP.F16.F32.PACK_AB R0, RZ, R0 ;  /* 0x00000000ff00723e */ /* 0x000fe200000000ff */
[----:B------:R-:W-:Y:S06]  /*1c50*/  BRA `(.L_x_2527) ;  /* 0x0000000800247947 */ /* 0x000fec0003800000 */
.L_x_2538:
[----:B------:R0:W2:Y:S02]  /*1c60*/  LDG.E.U8 R2, desc[UR36][R2.64] ;  /* 0x0000002402027981 */ /* 0x0000a4000c1e1100 */
[----:B0-----:R-:W-:Y:S01]  /*1c70*/  PRMT R3, RZ, 0x7610, R3 ;  /* 0x00007610ff037816 */ /* 0x001fe20000000003 */
        /* <DEDUP_REMOVED lines=11> */
[----:B------:R-:W-:Y:S01]  /*1d30*/  F2FP.F16.F32.PACK_AB R0, RZ, R0 ;  /* 0x00000000ff00723e */ /* 0x000fe200000000ff */
[----:B------:R-:W-:Y:S06]  /*1d40*/  BRA `(.L_x_2527) ;  /* 0x0000000400e87947 */ /* 0x000fec0003800000 */
.L_x_2537:
[----:B------:R0:W2:Y:S02]  /*1d50*/  LDG.E.U16 R0, desc[UR36][R2.64] ;  /* 0x0000002402007981 */ /* 0x0000a4000c1e1500 */
[----:B0-----:R-:W-:Y:S01]  /*1d60*/  PRMT R3, RZ, 0x7610, R3 ;  /* 0x00007610ff037816 */ /* 0x001fe20000000003 */
[----:B--2---:R-:W-:-:S05]  /*1d70*/  IMAD.U32 R0, R0, 0x10000, RZ ;  /* 0x0001000000007824 */ /* 0x004fca00078e00ff */
[----:B------:R-:W-:Y:S01]  /*1d80*/  F2FP.F16.F32.PACK_AB R0, RZ, R0 ;  /* 0x00000000ff00723e */ /* 0x000fe200000000ff */
[----:B------:R-:W-:Y:S06]  /*1d90*/  BRA `(.L_x_2527) ;  /* 0x0000000400d47947 */ /* 0x000fec0003800000 */
.L_x_2534:
        /* <DEDUP_REMOVED lines=8> */
[----:B------:R0:W2:Y:S02]  /*1e20*/  LDG.E.U16 R0, desc[UR36][R2.64] ;  /* 0x0000002402007981 */ /* 0x0000a4000c1e1500 */
[----:B0-----:R-:W-:Y:S02]  /*1e30*/  PRMT R3, RZ, 0x7610, R3 ;  /* 0x00007610ff037816 */ /* 0x001fe40000000003 */
[----:B--2---:R-:W-:-:S04]  /*1e40*/  I2FP.F32.U32 R0, R0 ;  /* 0x0000000000007245 */ /* 0x004fc80000201000 */
[----:B------:R-:W-:Y:S01]  /*1e50*/  F2FP.F16.F32.PACK_AB R0, RZ, R0 ;  /* 0x00000000ff00723e */ /* 0x000fe200000000ff */
[----:B------:R-:W-:Y:S06]  /*1e60*/  BRA `(.L_x_2527) ;  /* 0x0000000400a07947 */ /* 0x000fec0003800000 */
.L_x_2541:
        /* <DEDUP_REMOVED lines=21> */
.L_x_2545:
[----:B------:R-:W-:Y:S05]  /*1fc0*/  BSYNC B1 ;  /* 0x0000000000017941 */ /* 0x000fea0003800000 */
.L_x_2544:
[----:B------:R-:W-:Y:S01]  /*1fd0*/  LEA R3, R0, 0x3b800000, 0x17 ;  /* 0x3b80000000037811 */ /* 0x000fe200078eb8ff */
[----:B------:R-:W-:-:S05]  /*1fe0*/  IMAD.SHL.U32 R0, R2, 0x100000, RZ ;  /* 0x0010000002007824 */ /* 0x000fca00078e00ff */
[----:B------:R-:W-:-:S07]  /*1ff0*/  LOP3.LUT R0, R3, R0, R4, 0xfe, !PT ;  /* 0x0000000003007212 */ /* 0x000fce00078efe04 */
.L_x_2543:
[----:B------:R-:W-:Y:S05]  /*2000*/  BSYNC B0 ;  /* 0x0000000000007941 */ /* 0x000fea0003800000 */
.L_x_2542:
[----:B------:R-:W-:Y:S02]  /*2010*/  F2FP.F16.F32.PACK_AB R0, RZ, R0 ;  /* 0x00000000ff00723e */ /* 0x000fe400000000ff */
[----:B------:R-:W-:Y:S01]  /*2020*/  PRMT R3, RZ, 0x7610, R3 ;  /* 0x00007610ff037816 */ /* 0x000fe20000000003 */
[----:B------:R-:W-:Y:S06]  /*2030*/  BRA `(.L_x_2527) ;  /* 0x00000004002c7947 */ /* 0x000fec0003800000 */
.L_x_2540:
        /* <DEDUP_REMOVED lines=21> */
.L_x_2549:
[----:B------:R-:W-:Y:S05]  /*2190*/  BSYNC B1 ;  /* 0x0000000000017941 */ /* 0x000fea0003800000 */
.L_x_2548:
[----:B------:R-:W-:Y:S01]  /*21a0*/  LEA R3, R0, 0x37800000, 0x17 ;  /* 0x3780000000037811 */ /* 0x000fe200078eb8ff */
[----:B------:R-:W-:-:S05]  /*21b0*/  IMAD.SHL.U32 R0, R2, 0x200000, RZ ;  /* 0x0020000002007824 */ /* 0x000fca00078e00ff */
[----:B------:R-:W-:-:S07]  /*21c0*/  LOP3.LUT R0, R3, R0, R4, 0xfe, !PT ;  /* 0x0000000003007212 */ /* 0x000fce00078efe04 */
.L_x_2547:
[----:B------:R-:W-:Y:S05]  /*21d0*/  BSYNC B0 ;  /* 0x0000000000007941 */ /* 0x000fea0003800000 */
.L_x_2546:
[----:B------:R-:W-:Y:S02]  /*21e0*/  F2FP.F16.F32.PACK_AB R0, RZ, R0 ;  /* 0x00000000ff00723e */ /* 0x000fe400000000ff */
[----:B------:R-:W-:Y:S01]  /*21f0*/  PRMT R3, RZ, 0x7610, R3 ;  /* 0x00007610ff037816 */ /* 0x000fe20000000003 */
[----:B------:R-:W-:Y:S06]  /*2200*/  BRA `(.L_x_2527) ;  /* 0x0000000000b87947 */ /* 0x000fec0003800000 */
.L_x_2539:
        /* <DEDUP_REMOVED lines=14> */
.L_x_2553:
[----:B------:R-:W-:Y:S05]  /*22f0*/  BSYNC B0 ;  /* 0x0000000000007941 */ /* 0x000fea0003800000 */
.L_x_2552:
[----:B------:R-:W-:Y:S02]  /*2300*/  PRMT R3, RZ, 0x7610, R3 ;  /* 0x00007610ff037816 */ /* 0x000fe40000000003 */
[----:B------:R-:W-:Y:S01]  /*2310*/  F2FP.F16.F32.PACK_AB R0, RZ, R0 ;  /* 0x00000000ff00723e */ /* 0x000fe200000000ff */
[----:B------:R-:W-:Y:S06]  /*2320*/  BRA `(.L_x_2527) ;  /* 0x0000000000707947 */ /* 0x000fec0003800000 */
.L_x_2526:
        /* <DEDUP_REMOVED lines=16> */
.L_x_2554:
[----:B------:R-:W-:Y:S02]  /*2430*/  PRMT R3, RZ, 0x7610, R3 ;  /* 0x00007610ff037816 */ /* 0x000fe40000000003 */
[----:B------:R-:W-:Y:S01]  /*2440*/  PRMT R0, RZ, 0x7610, R0 ;  /* 0x00007610ff007816 */ /* 0x000fe20000000000 */
[----:B------:R-:W-:Y:S06]  /*2450*/  BRA `(.L_x_2527) ;  /* 0x0000000000247947 */ /* 0x000fec0003800000 */
.L_x_2551:
[----:B------:R-:W2:Y:S02]  /*2460*/  LDG.E.64 R2, desc[UR36][R2.64] ;  /* 0x0000002402027981 */ /* 0x000ea4000c1e1b00 */
[----:B--2---:R0:W1:Y:S02]  /*2470*/  I2F.U64 R0, R2 ;  /* 0x0000000200007312 */ /* 0x0040640000301000 */
[----:B0-----:R-:W-:Y:S02]  /*2480*/  PRMT R3, RZ, 0x7610, R3 ;  /* 0x00007610ff037816 */ /* 0x001fe40000000003 */
[----:B-1----:R-:W-:Y:S01]  /*2490*/  F2FP.F16.F32.PACK_AB R0, RZ, R0 ;  /* 0x00000000ff00723e */ /* 0x002fe200000000ff */
[----:B------:R-:W-:Y:S06]  /*24a0*/  BRA `(.L_x_2527) ;  /* 0x0000000000107947 */ /* 0x000fec0003800000 */
.L_x_2550:
[----:B------:R0:W2:Y:S02]  /*24b0*/  LDG.E R2, desc[UR36][R2.64] ;  /* 0x0000002402027981 */ /* 0x0000a4000c1e1900 */
[----:B0-----:R-:W-:Y:S02]  /*24c0*/  PRMT R3, RZ, 0x7610, R3 ;  /* 0x00007610ff037816 */ /* 0x001fe40000000003 */
[----:B--2---:R-:W-:-:S04]  /*24d0*/  I2FP.F32.U32 R0, R2 ;  /* 0x0000000200007245 */ /* 0x004fc80000201000 */
[----:B------:R-:W-:-:S07]  /*24e0*/  F2FP.F16.F32.PACK_AB R0, RZ, R0 ;  /* 0x00000000ff00723e */ /* 0x000fce00000000ff */
.L_x_2527:
[----:B------:R-:W-:Y:S01]  /*24f0*/  HADD2.F32 R0, -RZ, R0.H0_H0 ;  /* 0x20000000ff007230 */ /* 0x000fe20000004100 */
[----:B------:R-:W-:Y:S01]  /*2500*/  BSSY B0, `(.L_x_2555) ;  /* 0x000004d000007945 */ /* 0x000fe20003800000 */
[----:B------:R-:W-:-:S03]  /*2510*/  HADD2.F32 R3, -RZ, R3.H0_H0 ;  /* 0x20000003ff037230 */ /* 0x000fc60000004100 */
[----:B------:R-:W-:-:S04]  /*2520*/  LOP3.LUT R2, R0, 0x7fffffff, RZ, 0xc0, !PT ;  /* 0x7fffffff00027812 */ /* 0x000fc800078ec0ff */
[----:B------:R-:W-:-:S13]  /*2530*/  ISETP.GT.U32.AND P0, PT, R2, 0x7f7fffff, PT ;  /* 0x7f7fffff0200780c */ /* 0x000fda0003f04070 */
[----:B------:R-:W-:Y:S05]  /*2540*/  @P0 BRA `(.L_x_2556) ;  /* 0x0000000000f00947 */ /* 0x000fea0003800000 */
[----:B------:R-:W-:-:S13]  /*2550*/  FSETP.GEU.FTZ.AND P0, PT, |R3|, +INF , PT ;  /* 0x7f8000000300780b */ /* 0x000fda0003f1e200 */
[----:B------:R-:W-:Y:S05]  /*2560*/  @P0 BRA `(.L_x_2557) ;  /* 0x0000000000dc0947 */ /* 0x000fea0003800000 */
[----:B------:R-:W-:-:S13]  /*2570*/  ISETP.GT.U32.AND P0, PT, R2, 0x412fffff, PT ;  /* 0x412fffff0200780c */ /* 0x000fda0003f04070 */
[----:B------:R-:W-:Y:S05]  /*2580*/  @P0 BRA `(.L_x_2558) ;  /* 0x0000000000a40947 */ /* 0x000fea0003800000 */
[C---:B------:R-:W-:Y:S01]  /*2590*/  FMUL.FTZ R2, |R0|.reuse, 1.4426950216293334961 ;  /* 0x3fb8aa3b00027820 */ /* 0x040fe20000410200 */
[----:B------:R-:W-:Y:S02]  /*25a0*/  IMAD.MOV.U32 R5, RZ, RZ, 0x42fc0000 ;  /* 0x42fc0000ff057424 */ /* 0x000fe400078e00ff */
[----:B------:R-:W-:Y:S01]  /*25b0*/  FMUL.RZ R10, R3, 0.15915493667125701904 ;  /* 0x3e22f983030a7820 */ /* 0x000fe2000040c000 */
[----:B------:R-:W-:Y:S02]  /*25c0*/  IMAD.MOV.U32 R7, RZ, RZ, 0x363d0ada ;  /* 0x363d0adaff077424 */ /* 0x000fe400078e00ff */
[----:B------:R-:W-:Y:S01]  /*25d0*/  FMUL.FTZ R6, R0, R0 ;  /* 0x0000000000067220 */ /* 0x000fe20000410000 */
[----:B------:R-:W0:Y:S03]  /*25e0*/  FRND.TRUNC R2, R2 ;  /* 0x0000000200027307 */ /* 0x000e26000020d000 */
[----:B------:R-:W-:-:S04]  /*25f0*/  FFMA.FTZ R7, R6, R7, 0.00019836159481201320887 ;  /* 0x394fff4906077423 */ /* 0x000fc80000010007 */
[C---:B------:R-:W-:Y:S01]  /*2600*/  FFMA.FTZ R9, R6.reuse, R7, 0.0083333496004343032837 ;  /* 0x3c08889a06097423 */ /* 0x040fe20000010007 */
[----:B------:R-:W1:Y:S03]  /*2610*/  MUFU.COS R3, R10 ;  /* 0x0000000a00037308 */ /* 0x000e660000000000 */
[----:B------:R-:W-:-:S04]  /*2620*/  FFMA.FTZ R9, R6, R9, 0.16666667163372039795 ;  /* 0x3e2aaaab06097423 */ /* 0x000fc80000010009 */
[----:B------:R-:W-:Y:S01]  /*2630*/  FMUL.FTZ R9, R6, R9 ;  /* 0x0000000906097220 */ /* 0x000fe20000410000 */
[----:B0-----:R-:W-:Y:S02]  /*2640*/  FSETP.GT.FTZ.AND P0, PT, |R2|, 126, PT ;  /* 0x42fc00000200780b */ /* 0x001fe40003f14200 */
[----:B------:R-:W-:-:S04]  /*2650*/  LOP3.LUT R5, R5, 0x80000000, R2, 0xb8, !PT ;  /* 0x8000000005057812 */ /* 0x000fc800078eb802 */
[----:B------:R-:W-:Y:S02]  /*2660*/  FSEL R5, R5, R2, P0 ;  /* 0x0000000205057208 */ /* 0x000fe40000000000 */
[----:B------:R-:W-:Y:S01]  /*2670*/  MUFU.SIN R2, R10 ;  /* 0x0000000a00027308 */ /* 0x000fe20000000400 */
[----:B------:R-:W-:Y:S02]  /*2680*/  FSETP.GE.FTZ.AND P0, PT, |R0|, 1, PT ;  /* 0x3f8000000000780b */ /* 0x000fe40003f16200 */
[----:B------:R-:W-:-:S04]  /*2690*/  FFMA.FTZ R4, R5, -0.69314718246459960938, |R0| ;  /* 0xbf31721805047823 */ /* 0x000fc80000010400 */
[C---:B------:R-:W-:Y:S01]  /*26a0*/  FFMA.FTZ R4, R5.reuse, 1.9046542121259335545e-09, R4 ;  /* 0x3102e30805047823 */ /* 0x040fe20000010004 */
[----:B------:R-:W-:Y:S01]  /*26b0*/  FADD.FTZ R5, R5, 12583037 ;  /* 0x4b40007d05057421 */ /* 0x000fe20000010000 */
[----:B-1----:R-:W0:Y:S02]  /*26c0*/  MUFU.RCP R3, R3 ;  /* 0x0000000300037308 */ /* 0x002e240000001000 */
[----:B------:R-:W-:Y:S01]  /*26d0*/  FMUL.FTZ R4, R4, 1.4426950216293334961 ;  /* 0x3fb8aa3b04047820 */ /* 0x000fe20000410000 */
[----:B------:R-:W-:-:S05]  /*26e0*/  IMAD.SHL.U32 R5, R5, 0x800000, RZ ;  /* 0x0080000005057824 */ /* 0x000fca00078e00ff */
[----:B------:R-:W1:Y:S01]  /*26f0*/  MUFU.EX2 R4, R4 ;  /* 0x0000000400047308 */ /* 0x000e620000000800 */
[----:B0-----:R-:W-:Y:S01]  /*2700*/  FMUL.FTZ R2, R2, R3 ;  /* 0x0000000302027220 */ /* 0x001fe20000410000 */
[----:B-1----:R-:W-:-:S06]  /*2710*/  FMUL.FTZ R5, R5, R4 ;  /* 0x0000000405057220 */ /* 0x002fcc0000410000 */
[----:B------:R-:W0:Y:S02]  /*2720*/  MUFU.RCP R8, R5 ;  /* 0x0000000500087308 */ /* 0x000e240000001000 */
[----:B0-----:R-:W-:-:S04]  /*2730*/  FMUL.FTZ R4, R8, -0.125 ;  /* 0xbe00000008047820 */ /* 0x001fc80000410000 */
[----:B------:R-:W-:-:S05]  /*2740*/  FFMA.FTZ R7, R5, 2, R4 ;  /* 0x4000000005077823 */ /* 0x000fca0000010004 */
[--C-:B------:R-:W-:Y:S01]  /*2750*/  LOP3.LUT R7, R7, 0x80000000, R0.reuse, 0xb8, !PT ;  /* 0x8000000007077812 */ /* 0x100fe200078eb800 */
[----:B------:R-:W-:Y:S01]  /*2760*/  @!P0 FFMA.FTZ R7, R0, R9, R0 ;  /* 0x0000000900078223 */ /* 0x000fe20000010000 */
[----:B------:R-:W-:-:S03]  /*2770*/  FFMA.FTZ R0, R2, R2, 1 ;  /* 0x3f80000002007423 */ /* 0x000fc60000010002 */
[-C--:B------:R-:W-:Y:S01]  /*2780*/  FFMA.FTZ R3, R7, R7.reuse, 1 ;  /* 0x3f80000007037423 */ /* 0x080fe20000010007 */
[----:B------:R-:W-:-:S04]  /*2790*/  FMUL.FTZ R4, R0, R7 ;  /* 0x0000000700047220 */ /* 0x000fc80000410000 */
[----:B------:R-:W-:Y:S01]  /*27a0*/  FFMA.FTZ R4, R7, R4, 1 ;  /* 0x3f80000007047423 */ /* 0x000fe20000010004 */
[----:B------:R-:W0:Y:S08]  /*27b0*/  MUFU.SQRT R3, R3 ;  /* 0x0000000300037308 */ /* 0x000e300000002000 */
[----:B------:R-:W1:Y:S01]  /*27c0*/  MUFU.RCP R9, R4 ;  /* 0x0000000400097308 */ /* 0x000e620000001000 */
[----:B0-----:R-:W-:-:S04]  /*27d0*/  FMUL.FTZ R0, R0, R3 ;  /* 0x0000000300007220 */ /* 0x001fc80000410000 */
[----:B------:R-:W-:Y:S01]  /*27e0*/  FMUL.FTZ R0, R7, R0 ;  /* 0x0000000007007220 */ /* 0x000fe20000410000 */
[----:B-1----:R-:W-:-:S03]  /*27f0*/  FMUL.FTZ R5, R2, R9 ;  /* 0x0000000902057220 */ /* 0x002fc60000410000 */
[----:B------:R-:W-:Y:S01]  /*2800*/  FMUL.FTZ R0, R0, R9 ;  /* 0x0000000900007220 */ /* 0x000fe20000410000 */
[----:B------:R-:W-:Y:S06]  /*2810*/  BRA `(.L_x_2559) ;  /* 0x00000000006c7947 */ /* 0x000fec0003800000 */
.L_x_2558:
[----:B------:R-:W-:Y:S01]  /*2820*/  FMUL.RZ R4, R3, 0.15915493667125701904 ;  /* 0x3e22f98303047820 */ /* 0x000fe2000040c000 */
[----:B------:R-:W-:Y:S01]  /*2830*/  FMUL.FTZ R2, |R0|, -1.4426950216293334961 ;  /* 0xbfb8aa3b00027820 */ /* 0x000fe20000410200 */
[----:B------:R-:W-:Y:S02]  /*2840*/  IMAD.MOV.U32 R5, RZ, RZ, 0x3f800000 ;  /* 0x3f800000ff057424 */ /* 0x000fe400078e00ff */
[----:B------:R-:W0:Y:S03]  /*2850*/  MUFU.SIN R3, R4 ;  /* 0x0000000400037308 */ /* 0x000e260000000400 */
[----:B------:R-:W-:-:S05]  /*2860*/  LOP3.LUT R0, R5, 0x80000000, R0, 0xb8, !PT ;  /* 0x8000000005007812 */ /* 0x000fca00078eb800 */
[----:B------:R-:W1:Y:S08]  /*2870*/  MUFU.COS R6, R4 ;  /* 0x0000000400067308 */ /* 0x000e700000000000 */
[----:B------:R-:W2:Y:S01]  /*2880*/  MUFU.EX2 R2, R2 ;  /* 0x0000000200027308 */ /* 0x000ea20000000800 */
[----:B0-----:R-:W-:-:S04]  /*2890*/  FMUL.FTZ R3, R3, 4 ;  /* 0x4080000003037820 */ /* 0x001fc80000410000 */
[----:B-1----:R-:W-:-:S04]  /*28a0*/  FMUL.FTZ R3, R3, R6 ;  /* 0x0000000603037220 */ /* 0x002fc80000410000 */
[----:B--2---:R-:W-:-:S04]  /*28b0*/  FMUL.FTZ R3, R2, R3 ;  /* 0x0000000302037220 */ /* 0x004fc80000410000 */
[----:B------:R-:W-:Y:S01]  /*28c0*/  FMUL.FTZ R5, R2, R3 ;  /* 0x0000000302057220 */ /* 0x000fe20000410000 */
[----:B------:R-:W-:Y:S06]  /*28d0*/  BRA `(.L_x_2559) ;  /* 0x00000000003c7947 */ /* 0x000fec0003800000 */
.L_x_2557:
[----:B------:R-:W-:-:S04]  /*28e0*/  FADD.FTZ R0, R3, -R3 ;  /* 0x8000000303007221 */ /* 0x000fc80000010000 */
[----:B------:R-:W-:Y:S01]  /*28f0*/  IMAD.MOV.U32 R5, RZ, RZ, R0 ;  /* 0x000000ffff057224 */ /* 0x000fe200078e0000 */
[----:B------:R-:W-:Y:S06]  /*2900*/  BRA `(.L_x_2559) ;  /* 0x0000000000307947 */ /* 0x000fec0003800000 */
.L_x_2556:
[----:B------:R-:W-:-:S13]  /*2910*/  LOP3.LUT P0, RZ, R0, 0x7fffff, RZ, 0xc0, !PT ;  /* 0x007fffff00ff7812 */ /* 0x000fda000780c0ff */
[----:B------:R-:W-:Y:S01]  /*2920*/  @P0 FMUL.FTZ R2, R0, R3 ;  /* 0x0000000300020220 */ /* 0x000fe20000410000 */
[----:B------:R-:W-:-:S04]  /*2930*/  @P0 FSETP.NEU.FTZ.AND P1, PT, R3, RZ, PT ;  /* 0x000000ff0300020b */ /* 0x000fc80003f3d000 */
[----:B------:R-:W-:Y:S01]  /*2940*/  @P0 FSEL R5, R3, R2, !P1 ;  /* 0x0000000203050208 */ /* 0x000fe20004800000 */
[----:B------:R-:W-:Y:S08]  /*2950*/  @P0 BRA `(.L_x_2559) ;  /* 0x00000000001c0947 */ /* 0x000ff00003800000 */
[----:B------:R-:W-:Y:S01]  /*2960*/  FSETP.NEU.FTZ.AND P0, PT, |R3|, +INF , PT ;  /* 0x7f8000000300780b */ /* 0x000fe20003f1d200 */
[----:B------:R-:W-:-:S12]  /*2970*/  VIADD R0, R0, 0xc0000000 ;  /* 0xc000000000007836 */ /* 0x000fd80000000000 */
[----:B------:R-:W-:-:S04]  /*2980*/  @P0 FMUL.RZ R2, R3, 0.15915493667125701904 ;  /* 0x3e22f98303020820 */ /* 0x000fc8000040c000 */
[----:B------:R-:W-:Y:S08]  /*2990*/  @P0 MUFU.SIN R4, R2 ;  /* 0x0000000200040308 */ /* 0x000ff00000000400 */
[----:B------:R-:W0:Y:S02]  /*29a0*/  @P0 MUFU.COS R5, R2 ;  /* 0x0000000200050308 */ /* 0x000e240000000000 */
[----:B0-----:R-:W-:-:S05]  /*29b0*/  @P0 FMUL.FTZ R3, R4, R5 ;  /* 0x0000000504030220 */ /* 0x001fca0000410000 */
[----:B------:R-:W-:-:S07]  /*29c0*/  LOP3.LUT R5, RZ, 0x80000000, R3, 0xb8, !PT ;  /* 0x80000000ff057812 */ /* 0x000fce00078eb803 */
.L_x_2559:
[----:B------:R-:W-:Y:S05]  /*29d0*/  BSYNC B0 ;  /* 0x0000000000007941 */ /* 0x000fea0003800000 */
.L_x_2555:
[----:B------:R-:W0:Y:S01]  /*29e0*/  LDC.U8 R4, c[0x0][0x421] ;  /* 0x00010840ff047b82 */ /* 0x000e220000000000 */
[----:B------:R-:W-:Y:S02]  /*29f0*/  F2FP.F16.F32.PACK_AB R3, R5, R0 ;  /* 0x000000000503723e */ /* 0x000fe400000000ff */
        /* <DEDUP_REMOVED lines=15> */
.L_x_2563:
[----:B------:R-:W-:-:S06]  /*2af0*/  HADD2.F32 R3, -RZ, R3.H0_H0 ;  /* 0x20000003ff037230 */ /* 0x000fcc0000004100 */
[----:B------:R-:W0:Y:S02]  /*2b00*/  F2I.S64.TRUNC R2, R3 ;  /* 0x0000000300027311 */ /* 0x000e24000020d900 */
[----:B0-----:R0:W-:Y:S01]  /*2b10*/  STG.E.U8 desc[UR36][R16.64], R2 ;  /* 0x0000000210007986 */ /* 0x0011e2000c101124 */
[----:B------:R-:W-:Y:S05]  /*2b20*/  BRA `(.L_x_2565) ;  /* 0x0000000c00907947 */ /* 0x000fea0003800000 */
.L_x_2562:
        /* <DEDUP_REMOVED lines=10> */
.L_x_2567:
[----:B------:R-:W-:-:S06]  /*2bd0*/  HADD2.F32 R3, -RZ, R3.H0_H0 ;  /* 0x20000003ff037230 */ /* 0x000fcc0000004100 */
[----:B------:R-:W0:Y:S02]  /*2be0*/  F2I.FTZ.TRUNC.NTZ R3, R3 ;  /* 0x0000000300037305 */ /* 0x000e24000021f100 */
[----:B0-----:R0:W-:Y:S01]  /*2bf0*/  STG.E desc[UR36][R16.64], R3 ;  /* 0x0000000310007986 */ /* 0x0011e2000c101924 */
[----:B------:R-:W-:Y:S05]  /*2c00*/  BRA `(.L_x_2565) ;  /* 0x0000000c00587947 */ /* 0x000fea0003800000 */
.L_x_2566:
[----:B------:R-:W-:-:S06]  /*2c10*/  HADD2.F32 R3, -RZ, R3.H0_H0 ;  /* 0x20000003ff037230 */ /* 0x000fcc0000004100 */
[----:B------:R-:W0:Y:S02]  /*2c20*/  F2I.FTZ.TRUNC.NTZ R3, R3 ;  /* 0x0000000300037305 */ /* 0x000e24000021f100 */
[----:B0-----:R0:W-:Y:S01]  /*2c30*/  STG.E.U16 desc[UR36][R16.64], R3 ;  /* 0x0000000310007986 */ /* 0x0011e2000c101524 */
[----:B------:R-:W-:Y:S05]  /*2c40*/  BRA `(.L_x_2565) ;  /* 0x0000000c00487947 */ /* 0x000fea0003800000 */
.L_x_2561:
        /* <DEDUP_REMOVED lines=9> */
.L_x_2569:
[----:B------:R0:W-:Y:S01]  /*2ce0*/  STG.E.U16 desc[UR36][R16.64], R3 ;  /* 0x0000000310007986 */ /* 0x0001e2000c101524 */
[----:B------:R-:W-:Y:S05]  /*2cf0*/  BRA `(.L_x_2565) ;  /* 0x0000000c001c7947 */ /* 0x000fea0003800000 */
.L_x_2568:
[----:B------:R-:W-:-:S13]  /*2d00*/  ISETP.NE.AND P0, PT, R2, 0x7, PT ;  /* 0x000000070200780c */ /* 0x000fda0003f05270 */
[----:B------:R-:W-:Y:S05]  /*2d10*/  @!P0 BRA `(.L_x_2570) ;  /* 0x0000000000288947 */ /* 0x000fea0003800000 */
[----:B------:R-:W-:-:S13]  /*2d20*/  ISETP.NE.AND P0, PT, R2, 0x8, PT ;  /* 0x000000080200780c */ /* 0x000fda0003f05270 */
[----:B------:R-:W-:Y:S05]  /*2d30*/  @!P0 BRA `(.L_x_2571) ;  /* 0x0000000000188947 */ /* 0x000fea0003800000 */
[----:B------:R-:W-:-:S13]  /*2d40*/  ISETP.NE.AND P0, PT, R2, 0x9, PT ;  /* 0x000000090200780c */ /* 0x000fda0003f05270 */
[----:B------:R-:W-:Y:S05]  /*2d50*/  @P0 BRA `(.L_x_2564) ;  /* 0x0000000800a40947 */ /* 0x000fea0003800000 */
[--C-:B------:R-:W-:Y:S02]  /*2d60*/  HADD2.F32 R5, -RZ, R3.reuse.H1_H1 ;  /* 0x30000003ff057230 */ /* 0x100fe40000004100 */
[----:B------:R-:W-:-:S05]  /*2d70*/  HADD2.F32 R4, -RZ, R3.H0_H0 ;  /* 0x20000003ff047230 */ /* 0x000fca0000004100 */
[----:B------:R0:W-:Y:S01]  /*2d80*/  STG.E.64 desc[UR36][R16.64], R4 ;  /* 0x0000000410007986 */ /* 0x0001e2000c101b24 */
[----:B------:R-:W-:Y:S05]  /*2d90*/  BRA `(.L_x_2565) ;  /* 0x0000000800f47947 */ /* 0x000fea0003800000 */
.L_x_2571:
[----:B------:R0:W-:Y:S01]  /*2da0*/  STG.E desc[UR36][R16.64], R3 ;  /* 0x0000000310007986 */ /* 0x0001e2000c101924 */
[----:B------:R-:W-:Y:S05]  /*2db0*/  BRA `(.L_x_2565) ;  /* 0x0000000800ec7947 */ /* 0x000fea0003800000 */
.L_x_2570:
[----:B------:R-:W-:-:S05]  /*2dc0*/  HADD2.F32 R2, -RZ, R3.H0_H0 ;  /* 0x20000003ff027230 */ /* 0x000fca0000004100 */
[----:B------:R-:W-:-:S06]  /*2dd0*/  FMUL.FTZ R2, R2, 1 ;  /* 0x3f80000002027820 */ /* 0x000fcc0000410000 */
[----:B------:R-:W0:Y:S02]  /*2de0*/  F2F.F64.F32 R2, R2 ;  /* 0x0000000200027310 */ /* 0x000e240000201800 */
[----:B0-----:R0:W-:Y:S01]  /*2df0*/  STG.E.64 desc[UR36][R16.64], R2 ;  /* 0x0000000210007986 */ /* 0x0011e2000c101b24 */
[----:B------:R-:W-:Y:S05]  /*2e00*/  BRA `(.L_x_2565) ;  /* 0x0000000800d87947 */ /* 0x000fea0003800000 */
.L_x_2560:
        /* <DEDUP_REMOVED lines=9> */
[----:B------:R-:W-:-:S03]  /*2ea0*/  IMAD.MOV.U32 R2, RZ, RZ, 0x1 ;  /* 0x00000001ff027424 */ /* 0x000fc600078e00ff */
[----:B------:R-:W-:-:S13]  /*2eb0*/  FSETP.NEU.FTZ.AND P0, PT, R0, RZ, PT ;  /* 0x000000ff0000720b */ /* 0x000fda0003f1d000 */
[----:B------:R-:W-:Y:S01]  /*2ec0*/  @!P0 HADD2.F32 R0, -RZ, R3.H1_H1 ;  /* 0x30000003ff008230 */ /* 0x000fe20000004100 */
[----:B------:R-:W-:-:S04]  /*2ed0*/  PRMT R3, R2, 0x7610, R3 ;  /* 0x0000761002037816 */ /* 0x000fc80000000003 */
[----:B------:R-:W-:-:S04]  /*2ee0*/  @!P0 FSETP.NEU.FTZ.AND P1, PT, R0, RZ, PT ;  /* 0x000000ff0000820b */ /* 0x000fc80003f3d000 */
[----:B------:R-:W-:-:S05]  /*2ef0*/  @!P0 SEL R3, RZ, 0x1, !P1 ;  /* 0x00000001ff038807 */ /* 0x000fca0004800000 */
[----:B------:R4:W-:Y:S01]  /*2f00*/  STG.E.U8 desc[UR36][R16.64], R3 ;  /* 0x0000000310007986 */ /* 0x0009e2000c101124 */
[----:B------:R-:W-:Y:S05]  /*2f10*/  BRA `(.L_x_2565) ;  /* 0x0000000800947947 */ /* 0x000fea0003800000 */
.L_x_2574:
[--C-:B------:R-:W-:Y:S02]  /*2f20*/  HADD2.F32 R6, -RZ, R3.reuse.H1_H1 ;  /* 0x30000003ff067230 */ /* 0x100fe40000004100 */
[----:B------:R-:W-:-:S03]  /*2f30*/  HADD2.F32 R3, -RZ, R3.H0_H0 ;  /* 0x20000003ff037230 */ /* 0x000fc60000004100 */
[----:B------:R-:W-:Y:S02]  /*2f40*/  FMUL.FTZ R6, R6, 1 ;  /* 0x3f80000006067820 */ /* 0x000fe40000410000 */
[----:B------:R-:W-:-:S04]  /*2f50*/  FMUL.FTZ R3, R3, 1 ;  /* 0x3f80000003037820 */ /* 0x000fc80000410000 */
[----:B------:R-:W-:Y:S08]  /*2f60*/  F2F.F64.F32 R6, R6 ;  /* 0x0000000600067310 */ /* 0x000ff00000201800 */
[----:B------:R-:W0:Y:S02]  /*2f70*/  F2F.F64.F32 R4, R3 ;  /* 0x0000000300047310 */ /* 0x000e240000201800 */
[----:B0-----:R3:W-:Y:S01]  /*2f80*/  STG.E.128 desc[UR36][R16.64], R4 ;  /* 0x0000000410007986 */ /* 0x0017e2000c101d24 */
[----:B------:R-:W-:Y:S05]  /*2f90*/  BRA `(.L_x_2565) ;  /* 0x0000000800747947 */ /* 0x000fea0003800000 */
.L_x_2573:
        /* <DEDUP_REMOVED lines=21> */
.L_x_2578:
[----:B------:R-:W-:Y:S05]  /*30f0*/  BSYNC B0 ;  /* 0x0000000000007941 */ /* 0x000fea0003800000 */
.L_x_2577:
[----:B------:R-:W-:-:S05]  /*3100*/  LOP3.LUT R3, R0, R3, RZ, 0xfc, !PT ;  /* 0x0000000300037212 */ /* 0x000fca00078efcff */
[----:B------:R0:W-:Y:S01]  /*3110*/  STG.E.U8 desc[UR36][R16.64], R3 ;  /* 0x0000000310007986 */ /* 0x0001e2000c101124 */
[----:B------:R-:W-:Y:S05]  /*3120*/  BRA `(.L_x_2565) ;  /* 0x0000000800107947 */ /* 0x000fea0003800000 */
.L_x_2576:
        /* <DEDUP_REMOVED lines=13> */
.L_x_2580:
[----:B------:R-:W-:Y:S01]  /*3200*/  IMAD.MOV.U32 R0, RZ, RZ, 0x7f ;  /* 0x0000007fff007424 */ /* 0x000fe200078e00ff */
[----:B------:R-:W-:-:S04]  /*3210*/  ISETP.GT.U32.AND P0, PT, R2, 0x7f800000, PT ;  /* 0x7f8000000200780c */ /* 0x000fc80003f04070 */
[----:B------:R-:W-:-:S09]  /*3220*/  SEL R0, R0, 0x7c, P0 ;  /* 0x0000007c00007807 */ /* 0x000fd20000000000 */
.L_x_2581:
[----:B------:R-:W-:Y:S05]  /*3230*/  BSYNC B0 ;  /* 0x0000000000007941 */ /* 0x000fea0003800000 */
.L_x_2579:
[----:B------:R-:W-:-:S04]  /*3240*/  LOP3.LUT R2, R3, 0x80000000, RZ, 0xc0, !PT ;  /* 0x8000000003027812 */ /* 0x000fc800078ec0ff */
[----:B------:R-:W-:-:S04]  /*3250*/  SHF.R.U32.HI R3, RZ, 0x18, R2 ;  /* 0x00000018ff037819 */ /* 0x000fc80000011602 */
[----:B------:R-:W-:-:S05]  /*3260*/  LOP3.LUT R3, R0, R3, RZ, 0xfc, !PT ;  /* 0x0000000300037212 */ /* 0x000fca00078efcff */
[----:B------:R1:W-:Y:S01]  /*3270*/  STG.E.U8 desc[UR36][R16.64], R3 ;  /* 0x0000000310007986 */ /* 0x0003e2000c101124 */
[----:B------:R-:W-:Y:S05]  /*3280*/  BRA `(.L_x_2565) ;  /* 0x0000000400b87947 */ /* 0x000fea0003800000 */
.L_x_2575:
[----:B------:R-:W-:-:S05]  /*3290*/  HADD2.F32 R0, -RZ, R3.H0_H0 ;  /* 0x20000003ff007230 */ /* 0x000fca0000004100 */
[----:B------:R-:W-:-:S05]  /*32a0*/  F2FP.BF16.F32.PACK_AB R0, RZ, R0 ;  /* 0x00000000ff00723e */ /* 0x000fca00000010ff */
[----:B------:R2:W-:Y:S01]  /*32b0*/  STG.E.U16 desc[UR36][R16.64], R0 ;  /* 0x0000000010007986 */ /* 0x0005e2000c101524 */
[----:B------:R-:W-:Y:S05]  /*32c0*/  BRA `(.L_x_2565) ;  /* 0x0000000400a87947 */ /* 0x000fea0003800000 */
.L_x_2572:
        /* <DEDUP_REMOVED lines=12> */
.L_x_2584:
        /* <DEDUP_REMOVED lines=17> */
.L_x_2587:
[----:B------:R-:W-:-:S04]  /*34a0*/  LOP3.LUT R2, R3, 0x80000000, RZ, 0xc0, !PT ;  /* 0x8000000003027812 */ /* 0x000fc800078ec0ff */
[----:B------:R-:W-:-:S04]  /*34b0*/  SHF.R.U32.HI R3, RZ, 0x18, R2 ;  /* 0x00000018ff037819 */ /* 0x000fc80000011602 */
[----:B------:R-:W-:-:S04]  /*34c0*/  LOP3.LUT R0, R0, R3, RZ, 0xfc, !PT ;  /* 0x0000000300007212 */ /* 0x000fc800078efcff */
[----:B------:R-:W-:-:S07]  /*34d0*/  PRMT R8, R0, 0x7610, R8 ;  /* 0x0000761000087816 */ /* 0x000fce0000000008 */
.L_x_2586:
[----:B------:R-:W-:Y:S05]  /*34e0*/  BSYNC B0 ;  /* 0x0000000000007941 */ /* 0x000fea0003800000 */
.L_x_2585:
[----:B------:R0:W-:Y:S01]  /*34f0*/  STG.E.U8 desc[UR36][R16.64], R8 ;  /* 0x0000000810007986 */ /* 0x0001e2000c101124 */
[----:B------:R-:W-:Y:S05]  /*3500*/  BRA `(.L_x_2565) ;  /* 0x0000000400187947 */ /* 0x000fea0003800000 */
.L_x_2583:
        /* <DEDUP_REMOVED lines=17> */
.L_x_2590:
[----:B------:R-:W-:-:S04]  /*3620*/  LOP3.LUT R2, R3, 0x80000000, RZ, 0xc0, !PT ;  /* 0x8000000003027812 */ /* 0x000fc800078ec0ff */
[----:B------:R-:W-:-:S04]  /*3630*/  SHF.R.U32.HI R3, RZ, 0x18, R2 ;  /* 0x00000018ff037819 */ /* 0x000fc80000011602 */
[----:B------:R-:W-:-:S04]  /*3640*/  LOP3.LUT R0, R0, R3, RZ, 0xfc, !PT ;  /* 0x0000000300007212 */ /* 0x000fc800078efcff */
[----:B------:R-:W-:-:S07]  /*3650*/  PRMT R8, R0, 0x7610, R8 ;  /* 0x0000761000087816 */ /* 0x000fce0000000008 */
.L_x_2589:
[----:B------:R-:W-:Y:S05]  /*3660*/  BSYNC B0 ;  /* 0x0000000000007941 */ /* 0x000fea0003800000 */
.L_x_2588:
[----:B------:R0:W-:Y:S01]  /*3670*/  STG.E.U8 desc[UR36][R16.64], R8 ;  /* 0x0000000810007986 */ /* 0x0001e2000c101124 */
[----:B------:R-:W-:Y:S05]  /*3680*/  BRA `(.L_x_2565) ;  /* 0x0000000000b87947 */ /* 0x000fea0003800000 */
.L_x_2582:
        /* <DEDUP_REMOVED lines=22> */
.L_x_2564:
        /* <DEDUP_REMOVED lines=16> */
.L_x_2593:
[----:B------:R-:W-:Y:S05]  /*38f0*/  BRA `(.L_x_2565) ;  /* 0x00000000001c7947 */ /* 0x000fea0003800000 */
.L_x_2592:
[----:B------:R-:W-:-:S06]  /*3900*/  HADD2.F32 R3, -RZ, R3.H0_H0 ;  /* 0x20000003ff037230 */ /* 0x000fcc0000004100 */
[----:B------:R-:W0:Y:S02]  /*3910*/  F2I.U64.TRUNC R2, R3 ;  /* 0x0000000300027311 */ /* 0x000e24000020d800 */
[----:B0-----:R0:W-:Y:S01]  /*3920*/  STG.E.64 desc[UR36][R16.64], R2 ;  /* 0x0000000210007986 */ /* 0x0011e2000c101b24 */
[----:B------:R-:W-:Y:S05]  /*3930*/  BRA `(.L_x_2565) ;  /* 0x00000000000c7947 */ /* 0x000fea0003800000 */
.L_x_2591:
[----:B------:R-:W-:-:S06]  /*3940*/  HADD2.F32 R3, -RZ, R3.H0_H0 ;  /* 0x20000003ff037230 */ /* 0x000fcc0000004100 */
[----:B------:R-:W0:Y:S02]  /*3950*/  F2I.FTZ.U32.TRUNC.NTZ R3, R3 ;  /* 0x0000000300037305 */ /* 0x000e24000021f000 */
[----:B0-----:R0:W-:Y:S02]  /*3960*/  STG.E desc[UR36][R16.64], R3 ;  /* 0x0000000310007986 */ /* 0x0011e4000c101924 */
.L_x_2565:
[----:B------:R-:W-:-:S04]  /*3970*/  IMAD R18, R23, 0x200, R18 ;  /* 0x0000020017127824 */ /* 0x000fc800078e0212 */
[----:B------:R-:W-:-:S07]  /*3980*/  VIADD R19, R18, 0x80 ;  /* 0x0000008012137836 */ /* 0x000fce0000000000 */
.L_x_2520:
[----:B------:R-:W-:Y:S05]  /*3990*/  BSYNC B6 ;  /* 0x0000000000067941 */ /* 0x000fea0003800000 */
.L_x_2519:
[----:B------:R-:W-:Y:S01]  /*39a0*/  ULDC UR4, c[0x0][0x210] ;  /* 0x0000840000047ab9 */ /* 0x000fe20000000800 */
[----:B------:R-:W-:Y:S01]  /*39b0*/  BSSY B6, `(.L_x_2594) ;  /* 0x0000391000067945 */ /* 0x000fe20003800000 */
[----:B------:R-:W-:-:S13]  /*39c0*/  ISETP.GE.AND P0, PT, R19, UR4, PT ;  /* 0x0000000413007c0c */ /* 0x000fda000bf06270 */
[----:B------:R-:W-:Y:S05]  /*39d0*/  @P0 BRA `(.L_x_2595) ;  /* 0x0000003800380947 */ /* 0x000fea0003800000 */
[----:B---3--:R-:W3:Y:S01]  /*39e0*/  LDC R6, c[0x0][0x218] ;  /* 0x00008600ff067b82 */ /* 0x008ee20000000800 */
[----:B--2---:R-:W-:Y:S02]  /*39f0*/  IMAD.MOV.U32 R0, RZ, RZ, RZ ;  /* 0x000000ffff007224 */ /* 0x004fe400078e00ff */
[----:B01--4-:R-:W-:Y:S01]  /*3a00*/  IMAD.MOV.U32 R16, RZ, RZ, RZ ;  /* 0x000000ffff107224 */ /* 0x013fe200078e00ff */
[----:B---3--:R-:W-:-:S13]  /*3a10*/  ISETP.NE.AND P0, PT, R6, RZ, PT ;  /* 0x000000ff0600720c */ /* 0x008fda0003f05270 */
        /* <DEDUP_REMOVED lines=299> */
.L_x_2596:
        /* <DEDUP_REMOVED lines=23> */
.L_x_2600:
[----:B------:R0:W2:Y:S02]  /*4e40*/  LDG.E.U8 R2, desc[UR36][R2.64] ;  /* 0x0000002402027981 */ /* 0x0000a4000c1e1100 */
[----:B0-----:R-:W-:Y:S02]  /*4e50*/  PRMT R3, RZ, 0x7610, R3 ;  /* 0x00007610ff037816 */ /* 0x001fe40000000003 */
[----:B--2---:R-:W-:-:S04]  /*4e60*/  I2FP.F32.U32 R0, R2 ;  /* 0x0000000200007245 */ /* 0x004fc80000201000 */
[----:B------:R-:W-:Y:S01]  /*4e70*/  F2FP.F16.F32.PACK_AB R0, RZ, R0 ;  /* 0x00000000ff00723e */ /* 0x000fe200000000ff */
[----:B------:R-:W-:Y:S06]  /*4e80*/  BRA `(.L_x_2602) ;  /* 0x0000000c00e87947 */ /* 0x000fec0003800000 */
.L_x_2599:
        /* <DEDUP_REMOVED lines=11> */
.L_x_2604:
[----:B------:R0:W2:Y:S02]  /*4f40*/  LDG.E R2, desc[UR36][R2.64] ;  /* 0x0000002402027981 */ /* 0x0000a4000c1e1900 */
[----:B0-----:R-:W-:Y:S02]  /*4f50*/  PRMT R3, RZ, 0x7610, R3 ;  /* 0x00007610ff037816 */ /* 0x001fe40000000003 */
[----:B--2---:R-:W-:-:S04]  /*4f60*/  I2FP.F32.S32 R0, R2 ;  /* 0x0000000200007245 */ /* 0x004fc80000201400 */
[----:B------:R-:W-:Y:S01]  /*4f70*/  F2FP.F16.F32.PACK_AB R0, RZ, R0 ;  /* 0x00000000ff00723e */ /* 0x000fe200000000ff */
[----:B------:R-:W-:Y:S06]  /*4f80*/  BRA `(.L_x_2602) ;  /* 0x0000000c00a87947 */ /* 0x000fec0003800000 */
.L_x_2603:
[----:B------:R0:W2:Y:S02]  /*4f90*/  LDG.E.U16 R2, desc[UR36][R2.64] ;  /* 0x0000002402027981 */ /* 0x0000a4000c1e1500 */
[----:B0-----:R-:W-:Y:S01]  /*4fa0*/  PRMT R3, RZ, 0x7610, R3 ;  /* 0x00007610ff037816 */ /* 0x001fe20000000003 */
[----:B--2---:R-:W0:Y:S02]  /*4fb0*/  I2F.S16 R0, R2 ;  /* 0x0000000200007306 */ /* 0x004e240000101400 */
[----:B0-----:R-:W-:Y:S01]  /*4fc0*/  F2FP.F16.F32.PACK_AB R0, RZ, R0 ;  /* 0x00000000ff00723e */ /* 0x001fe200000000ff */
[----:B------:R-:W-:Y:S06]  /*4fd0*/  BRA `(.L_x_2602) ;  /* 0x0000000c00947947 */ /* 0x000fec0003800000 */
.L_x_2598:
        /* <DEDUP_REMOVED lines=10> */
.L_x_2606:
[----:B------:R0:W2:Y:S02]  /*5080*/  LDG.E.U16 R0, desc[UR36][R2.64] ;  /* 0x0000002402007981 */ /* 0x0000a4000c1e1500 */
[----:B0-----:R-:W-:Y:S01]  /*5090*/  PRMT R3, RZ, 0x7610, R3 ;  /* 0x00007610ff037816 */ /* 0x001fe20000000003 */
[----:B--2---:R-:W-:-:S05]  /*50a0*/  HADD2.F32 R0, -RZ, R0.H0_H0 ;  /* 0x20000000ff007230 */ /* 0x004fca0000004100 */
[----:B------:R-:W-:Y:S01]  /*50b0*/  F2FP.F16.F32.PACK_AB R0, RZ, R0 ;  /* 0x00000000ff00723e */ /* 0x000fe200000000ff */
[----:B------:R-:W-:Y:S06]  /*50c0*/  BRA `(.L_x_2602) ;  /* 0x0000000c00587947 */ /* 0x000fec0003800000 */
.L_x_2605:
        /* <DEDUP_REMOVED lines=10> */
.L_x_2608:
[----:B------:R-:W2:Y:S02]  /*5170*/  LDG.E R3, desc[UR36][R2.64] ;  /* 0x0000002402037981 */ /* 0x000ea4000c1e1900 */
[C---:B--2---:R-:W-:Y:S02]  /*5180*/  PRMT R0, R3.reuse, 0x7610, R0 ;  /* 0x0000761003007816 */ /* 0x044fe40000000000 */
[----:B------:R-:W-:Y:S01]  /*5190*/  PRMT R3, R3, 0x7632, R3 ;  /* 0x0000763203037816 */ /* 0x000fe20000000003 */
[----:B------:R-:W-:Y:S06]  /*51a0*/  BRA `(.L_x_2602) ;  /* 0x0000000c00207947 */ /* 0x000fec0003800000 */
.L_x_2607:
        /* <DEDUP_REMOVED lines=9> */
.L_x_2597:
        /* <DEDUP_REMOVED lines=14> */
.L_x_2611:
        /* <DEDUP_REMOVED lines=12> */
.L_x_2610:
        /* <DEDUP_REMOVED lines=28> */
.L_x_2613:
        /* <DEDUP_REMOVED lines=15> */
.L_x_2612:
[----:B------:R0:W2:Y:S02]  /*5690*/  LDG.E.U16 R0, desc[UR36][R2.64] ;  /* 0x0000002402007981 */ /* 0x0000a4000c1e1500 */
[----:B0-----:R-:W-:Y:S01]  /*56a0*/  PRMT R3, RZ, 0x7610, R3 ;  /* 0x00007610ff037816 */ /* 0x001fe20000000003 */
[----:B--2---:R-:W-:-:S05]  /*56b0*/  IMAD.U32 R0, R0, 0x10000, RZ ;  /* 0x0001000000007824 */ /* 0x004fca00078e00ff */
[----:B------:R-:W-:Y:S01]  /*56c0*/  F2FP.F16.F32.PACK_AB R0, RZ, R0 ;  /* 0x00000000ff00723e */ /* 0x000fe200000000ff */
[----:B------:R-:W-:Y:S06]  /*56d0*/  BRA `(.L_x_2602) ;  /* 0x0000000400d47947 */ /* 0x000fec0003800000 */
.L_x_2609:
        /* <DEDUP_REMOVED lines=13> */
.L_x_2616:
        /* <DEDUP_REMOVED lines=21> */
.L_x_2620:
[----:B------:R-:W-:Y:S05]  /*5900*/  BSYNC B1 ;  /* 0x0000000000017941 */ /* 0x000fea0003800000 */
.L_x_2619:
[----:B------:R-:W-:Y:S01]  /*5910*/  LEA R3, R0, 0x3b800000, 0x17 ;  /* 0x3b80000000037811 */ /* 0x000fe200078eb8ff */
[----:B------:R-:W-:-:S05]  /*5920*/  IMAD.SHL.U32 R0, R2, 0x100000, RZ ;  /* 0x0010000002007824 */ /* 0x000fca00078e00ff */
[----:B------:R-:W-:-:S07]  /*5930*/  LOP3.LUT R0, R3, R0, R4, 0xfe, !PT ;  /* 0x0000000003007212 */ /* 0x000fce00078efe04 */
.L_x_2618:
[----:B------:R-:W-:Y:S05]  /*5940*/  BSYNC B0 ;  /* 0x0000000000007941 */ /* 0x000fea0003800000 */
.L_x_2617:
[----:B------:R-:W-:Y:S02]  /*5950*/  F2FP.F16.F32.PACK_AB R0, RZ, R0 ;  /* 0x00000000ff00723e */ /* 0x000fe400000000ff */
[----:B------:R-:W-:Y:S01]  /*5960*/  PRMT R3, RZ, 0x7610, R3 ;  /* 0x00007610ff037816 */ /* 0x000fe20000000003 */
[----:B------:R-:W-:Y:S06]  /*5970*/  BRA `(.L_x_2602) ;  /* 0x00000004002c7947 */ /* 0x000fec0003800000 */
.L_x_2615:
        /* <DEDUP_REMOVED lines=21> */
.L_x_2624:
[----:B------:R-:W-:Y:S05]  /*5ad0*/  BSYNC B1 ;  /* 0x0000000000017941 */ /* 0x000fea0003800000 */
.L_x_2623:
[----:B------:R-:W-:Y:S01]  /*5ae0*/  LEA R3, R0, 0x37800000, 0x17 ;  /* 0x3780000000037811 */ /* 0x000fe200078eb8ff */
[----:B------:R-:W-:-:S05]  /*5af0*/  IMAD.SHL.U32 R0, R2, 0x200000, RZ ;  /* 0x0020000002007824 */ /* 0x000fca00078e00ff */
[----:B------:R-:W-:-:S07]  /*5b00*/  LOP3.LUT R0, R3, R0, R4, 0xfe, !PT ;  /* 0x0000000003007212 */ /* 0x000fce00078efe04 */
.L_x_2622:
[----:B------:R-:W-:Y:S05]  /*5b10*/  BSYNC B0 ;  /* 0x0000000000007941 */ /* 0x000fea0003800000 */
.L_x_2621:
[----:B------:R-:W-:Y:S02]  /*5b20*/  F2FP.F16.F32.PACK_AB R0, RZ, R0 ;  /* 0x00000000ff00723e */ /* 0x000fe400000000ff */
[----:B------:R-:W-:Y:S01]  /*5b30*/  PRMT R3, RZ, 0x7610, R3 ;  /* 0x00007610ff037816 */ /* 0x000fe20000000003 */
[----:B------:R-:W-:Y:S06]  /*5b40*/  BRA `(.L_x_2602) ;  /* 0x0000000000b87947 */ /* 0x000fec0003800000 */
.L_x_2614:
        /* <DEDUP_REMOVED lines=14> */
.L_x_2628:
[----:B------:R-:W-:Y:S05]  /*5c30*/  BSYNC B0 ;  /* 0x0000000000007941 */ /* 0x000fea0003800000 */
.L_x_2627:
[----:B------:R-:W-:Y:S02]  /*5c40*/  PRMT R3, RZ, 0x7610, R3 ;  /* 0x00007610ff037816 */ /* 0x000fe40000000003 */
[----:B------:R-:W-:Y:S01]  /*5c50*/  F2FP.F16.F32.PACK_AB R0, RZ, R0 ;  /* 0x00000000ff00723e */ /* 0x000fe200000000ff */
[----:B------:R-:W-:Y:S06]  /*5c60*/  BRA `(.L_x_2602) ;  /* 0x0000000000707947 */ /* 0x000fec0003800000 */
.L_x_2601:
        /* <DEDUP_REMOVED lines=16> */
.L_x_2629:
[----:B------:R-:W-:Y:S02]  /*5d70*/  PRMT R3, RZ, 0x7610, R3 ;  /* 0x00007610ff037816 */ /* 0x000fe40000000003 */
[----:B------:R-:W-:Y:S01]  /*5d80*/  PRMT R0, RZ, 0x7610, R0 ;  /* 0x00007610ff007816 */ /* 0x000fe20000000000 */
[----:B------:R-:W-:Y:S06]  /*5d90*/  BRA `(.L_x_2602) ;  /* 0x0000000000247947 */ /* 0x000fec0003800000 */
.L_x_2626:
[----:B------:R-:W2:Y:S02]  /*5da0*/  LDG.E.64 R2, desc[UR36][R2.64] ;  /* 0x0000002402027981 */ /* 0x000ea4000c1e1b00 */
[----:B--2---:R0:W1:Y:S02]  /*5db0*/  I2F.U64 R0, R2 ;  /* 0x0000000200007312 */ /* 0x0040640000301000 */
[----:B0-----:R-:W-:Y:S02]  /*5dc0*/  PRMT R3, RZ, 0x7610, R3 ;  /* 0x00007610ff037816 */ /* 0x001fe40000000003 */
[----:B-1----:R-:W-:Y:S01]  /*5dd0*/  F2FP.F16.F32.PACK_AB R0, RZ, R0 ;  /* 0x00000000ff00723e */ /* 0x002fe200000000ff */
[----:B------:R-:W-:Y:S06]  /*5de0*/  BRA `(.L_x_2602) ;  /* 0x0000000000107947 */ /* 0x000fec0003800000 */
.L_x_2625:
[----:B------:R0:W2:Y:S02]  /*5df0*/  LDG.E R2, desc[UR36][R2.64] ;  /* 0x0000002402027981 */ /* 0x0000a4000c1e1900 */
[----:B0-----:R-:W-:Y:S02]  /*5e00*/  PRMT R3, RZ, 0x7610, R3 ;  /* 0x00007610ff037816 */ /* 0x001fe40000000003 */
[----:B--2---:R-:W-:-:S04]  /*5e10*/  I2FP.F32.U32 R0, R2 ;  /* 0x0000000200007245 */ /* 0x004fc80000201000 */
[----:B------:R-:W-:-:S07]  /*5e20*/  F2FP.F16.F32.PACK_AB R0, RZ, R0 ;  /* 0x00000000ff00723e */ /* 0x000fce00000000ff */
.L_x_2602:
        /* <DEDUP_REMOVED lines=51> */
.L_x_2633:
        /* <DEDUP_REMOVED lines=12> */
.L_x_2632:
[----:B------:R-:W-:-:S04]  /*6220*/  FADD.FTZ R0, R3, -R3 ;  /* 0x8000000303007221 */ /* 0x000fc80000010000 */
[----:B------:R-:W-:Y:S01]  /*6230*/  IMAD.MOV.U32 R5, RZ, RZ, R0 ;  /* 0x000000ffff057224 */ /* 0x000fe200078e0000 */
[----:B------:R-:W-:Y:S06]  /*6240*/  BRA `(.L_x_2634) ;  /* 0x0000000000307947 */ /* 0x000fec0003800000 */
.L_x_2631:
        /* <DEDUP_REMOVED lines=12> */
.L_x_2634:
[----:B------:R-:W-:Y:S05]  /*6310*/  BSYNC B0 ;  /* 0x0000000000007941 */ /* 0x000fea0003800000 */
.L_x_2630:
        /* <DEDUP_REMOVED lines=17> */
.L_x_2638:
[----:B------:R-:W-:-:S06]  /*6430*/  HADD2.F32 R3, -RZ, R3.H0_H0 ;  /* 0x20000003ff037230 */ /* 0x000fcc0000004100 */
[----:B------:R-:W0:Y:S02]  /*6440*/  F2I.S64.TRUNC R2, R3 ;  /* 0x0000000300027311 */ /* 0x000e24000020d900 */
[----:B0-----:R0:W-:Y:S01]  /*6450*/  STG.E.U8 desc[UR36][R16.64], R2 ;  /* 0x0000000210007986 */ /* 0x0011e2000c101124 */
[----:B------:R-:W-:Y:S05]  /*6460*/  BRA `(.L_x_2640) ;  /* 0x0000000c00907947 */ /* 0x000fea0003800000 */
.L_x_2637:
        /* <DEDUP_REMOVED lines=10> */
.L_x_2642:
[----:B------:R-:W-:-:S06]  /*6510*/  HADD2.F32 R3, -RZ, R3.H0_H0 ;  /* 0x20000003ff037230 */ /* 0x000fcc0000004100 */
[----:B------:R-:W0:Y:S02]  /*6520*/  F2I.FTZ.TRUNC.NTZ R3, R3 ;  /* 0x0000000300037305 */ /* 0x000e24000021f100 */
[----:B0-----:R0:W-:Y:S01]  /*6530*/  STG.E desc[UR36][R16.64], R3 ;  /* 0x0000000310007986 */ /* 0x0011e2000c101924 */
[----:B------:R-:W-:Y:S05]  /*6540*/  BRA `(.L_x_2640) ;  /* 0x0000000c00587947 */ /* 0x000fea0003800000 */
.L_x_2641:
[----:B------:R-:W-:-:S06]  /*6550*/  HADD2.F32 R3, -RZ, R3.H0_H0 ;  /* 0x20000003ff037230 */ /* 0x000fcc0000004100 */
[----:B------:R-:W0:Y:S02]  /*6560*/  F2I.FTZ.TRUNC.NTZ R3, R3 ;  /* 0x0000000300037305 */ /* 0x000e24000021f100 */
[----:B0-----:R0:W-:Y:S01]  /*6570*/  STG.E.U16 desc[UR36][R16.64], R3 ;  /* 0x0000000310007986 */ /* 0x0011e2000c101524 */
[----:B------:R-:W-:Y:S05]  /*6580*/  BRA `(.L_x_2640) ;  /* 0x0000000c00487947 */ /* 0x000fea0003800000 */
.L_x_2636:
        /* <DEDUP_REMOVED lines=9> */
.L_x_2644:
[----:B------:R0:W-:Y:S01]  /*6620*/  STG.E.U16 desc[UR36][R16.64], R3 ;  /* 0x0000000310007986 */ /* 0x0001e2000c101524 */
[----:B------:R-:W-:Y:S05]  /*6630*/  BRA `(.L_x_2640) ;  /* 0x0000000c001c7947 */ /* 0x000fea0003800000 */
.L_x_2643:
        /* <DEDUP_REMOVED lines=10> */
.L_x_2646:
[----:B------:R0:W-:Y:S01]  /*66e0*/  STG.E desc[UR36][R16.64], R3 ;  /* 0x0000000310007986 */ /* 0x0001e2000c101924 */
[----:B------:R-:W-:Y:S05]  /*66f0*/  BRA `(.L_x_2640) ;  /* 0x0000000800ec7947 */ /* 0x000fea0003800000 */
.L_x_2645:
[----:B------:R-:W-:-:S05]  /*6700*/  HADD2.F32 R2, -RZ, R3.H0_H0 ;  /* 0x20000003ff027230 */ /* 0x000fca0000004100 */
[----:B------:R-:W-:-:S06]  /*6710*/  FMUL.FTZ R2, R2, 1 ;  /* 0x3f80000002027820 */ /* 0x000fcc0000410000 */
[----:B------:R-:W0:Y:S02]  /*6720*/  F2F.F64.F32 R2, R2 ;  /* 0x0000000200027310 */ /* 0x000e240000201800 */
[----:B0-----:R0:W-:Y:S01]  /*6730*/  STG.E.64 desc[UR36][R16.64], R2 ;  /* 0x0000000210007986 */ /* 0x0011e2000c101b24 */
[----:B------:R-:W-:Y:S05]  /*6740*/  BRA `(.L_x_2640) ;  /* 0x0000000800d87947 */ /* 0x000fea0003800000 */
.L_x_2635:
        /* <DEDUP_REMOVED lines=17> */
.L_x_2649:
        /* <DEDUP_REMOVED lines=8> */
.L_x_2648:
        /* <DEDUP_REMOVED lines=21> */
.L_x_2653:
[----:B------:R-:W-:Y:S05]  /*6a30*/  BSYNC B0 ;  /* 0x0000000000007941 */ /* 0x000fea0003800000 */
.L_x_2652:
[----:B------:R-:W-:-:S05]  /*6a40*/  LOP3.LUT R3, R0, R3, RZ, 0xfc, !PT ;  /* 0x0000000300037212 */ /* 0x000fca00078efcff */
[----:B------:R0:W-:Y:S01]  /*6a50*/  STG.E.U8 desc[UR36][R16.64], R3 ;  /* 0x0000000310007986 */ /* 0x0001e2000c101124 */
[----:B------:R-:W-:Y:S05]  /*6a60*/  BRA `(.L_x_2640) ;  /* 0x0000000800107947 */ /* 0x000fea0003800000 */
.L_x_2651:
        /* <DEDUP_REMOVED lines=13> */
.L_x_2655:
[----:B------:R-:W-:Y:S01]  /*6b40*/  IMAD.MOV.U32 R0, RZ, RZ, 0x7f ;  /* 0x0000007fff007424 */ /* 0x000fe200078e00ff */
[----:B------:R-:W-:-:S04]  /*6b50*/  ISETP.GT.U32.AND P0, PT, R2, 0x7f800000, PT ;  /* 0x7f8000000200780c */ /* 0x000fc80003f04070 */
[----:B------:R-:W-:-:S09]  /*6b60*/  SEL R0, R0, 0x7c, P0 ;  /* 0x0000007c00007807 */ /* 0x000fd20000000000 */
.L_x_2656:
[----:B------:R-:W-:Y:S05]  /*6b70*/  BSYNC B0 ;  /* 0x0000000000007941 */ /* 0x000fea0003800000 */
.L_x_2654:
[----:B------:R-:W-:-:S04]  /*6b80*/  LOP3.LUT R2, R3, 0x80000000, RZ, 0xc0, !PT ;  /* 0x8000000003027812 */ /* 0x000fc800078ec0ff */
[----:B------:R-:W-:-:S04]  /*6b90*/  SHF.R.U32.HI R3, RZ, 0x18, R2 ;  /* 0x00000018ff037819 */ /* 0x000fc80000011602 */
[----:B------:R-:W-:-:S05]  /*6ba0*/  LOP3.LUT R3, R0, R3, RZ, 0xfc, !PT ;  /* 0x0000000300037212 */ /* 0x000fca00078efcff */
[----:B------:R0:W-:Y:S01]  /*6bb0*/  STG.E.U8 desc[UR36][R16.64], R3 ;  /* 0x0000000310007986 */ /* 0x0001e2000c101124 */
[----:B------:R-:W-:Y:S05]  /*6bc0*/  BRA `(.L_x_2640) ;  /* 0x0000000400b87947 */ /* 0x000fea0003800000 */
.L_x_2650:
[----:B------:R-:W-:-:S05]  /*6bd0*/  HADD2.F32 R0, -RZ, R3.H0_H0 ;  /* 0x20000003ff007230 */ /* 0x000fca0000004100 */
[----:B------:R-:W-:-:S05]  /*6be0*/  F2FP.BF16.F32.PACK_AB R0, RZ, R0 ;  /* 0x00000000ff00723e */ /* 0x000fca00000010ff */
[----:B------:R0:W-:Y:S01]  /*6bf0*/  STG.E.U16 desc[UR36][R16.64], R0 ;  /* 0x0000000010007986 */ /* 0x0001e2000c101524 */
[----:B------:R-:W-:Y:S05]  /*6c00*/  BRA `(.L_x_2640) ;  /* 0x0000000400a87947 */ /* 0x000fea0003800000 */
.L_x_2647:
        /* <DEDUP_REMOVED lines=12> */
.L_x_2659:
        /* <DEDUP_REMOVED lines=17> */
.L_x_2662:
[----:B------:R-:W-:-:S04]  /*6de0*/  LOP3.LUT R2, R3, 0x80000000, RZ, 0xc0, !PT ;  /* 0x8000000003027812 */ /* 0x000fc800078ec0ff */
[----:B------:R-:W-:-:S04]  /*6df0*/  SHF.R.U32.HI R3, RZ, 0x18, R2 ;  /* 0x00000018ff037819 */ /* 0x000fc80000011602 */
[----:B------:R-:W-:-:S04]  /*6e00*/  LOP3.LUT R0, R0, R3, RZ, 0xfc, !PT ;  /* 0x0000000300007212 */ /* 0x000fc800078efcff */
[----:B------:R-:W-:-:S07]  /*6e10*/  PRMT R8, R0, 0x7610, R8 ;  /* 0x0000761000087816 */ /* 0x000fce0000000008 */
.L_x_2661:
[----:B------:R-:W-:Y:S05]  /*6e20*/  BSYNC B0 ;  /* 0x0000000000007941 */ /* 0x000fea0003800000 */
.L_x_2660:
[----:B------:R3:W-:Y:S01]  /*6e30*/  STG.E.U8 desc[UR36][R16.64], R8 ;  /* 0x0000000810007986 */ /* 0x0007e2000c101124 */
[----:B------:R-:W-:Y:S05]  /*6e40*/  BRA `(.L_x_2640) ;  /* 0x0000000400187947 */ /* 0x000fea0003800000 */
.L_x_2658:
        /* <DEDUP_REMOVED lines=17> */
.L_x_2665:
[----:B------:R-:W-:-:S04]  /*6f60*/  LOP3.LUT R2, R3, 0x80000000, RZ, 0xc0, !PT ;  /* 0x8000000003027812 */ /* 0x000fc800078ec0ff */
[----:B------:R-:W-:-:S04]  /*6f70*/  SHF.R.U32.HI R3, RZ, 0x18, R2 ;  /* 0x00000018ff037819 */ /* 0x000fc80000011602 */
[----:B------:R-:W-:-:S04]  /*6f80*/  LOP3.LUT R0, R0, R3, RZ, 0xfc, !PT ;  /* 0x0000000300007212 */ /* 0x000fc800078efcff */
[----:B------:R-:W-:-:S07]  /*6f90*/  PRMT R8, R0, 0x7610, R8 ;  /* 0x0000761000087816 */ /* 0x000fce0000000008 */
.L_x_2664:
[----:B------:R-:W-:Y:S05]  /*6fa0*/  BSYNC B0 ;  /* 0x0000000000007941 */ /* 0x000fea0003800000 */
.L_x_2663:
[----:B------:R0:W-:Y:S01]  /*6fb0*/  STG.E.U8 desc[UR36][R16.64], R8 ;  /* 0x0000000810007986 */ /* 0x0001e2000c101124 */
[----:B------:R-:W-:Y:S05]  /*6fc0*/  BRA `(.L_x_2640) ;  /* 0x0000000000b87947 */ /* 0x000fea0003800000 */
.L_x_2657:
        /* <DEDUP_REMOVED lines=22> */
.L_x_2639:
        /* <DEDUP_REMOVED lines=16> */
.L_x_2668:
[----:B------:R-:W-:Y:S05]  /*7230*/  BRA `(.L_x_2640) ;  /* 0x00000000001c7947 */ /* 0x000fea0003800000 */
.L_x_2667:
[----:B------:R-:W-:-:S06]  /*7240*/  HADD2.F32 R3, -RZ, R3.H0_H0 ;  /* 0x20000003ff037230 */ /* 0x000fcc0000004100 */
[----:B------:R-:W0:Y:S02]  /*7250*/  F2I.U64.TRUNC R2, R3 ;  /* 0x0000000300027311 */ /* 0x000e24000020d800 */
[----:B0-----:R2:W-:Y:S01]  /*7260*/  STG.E.64 desc[UR36][R16.64], R2 ;  /* 0x0000000210007986 */ /* 0x0015e2000c101b24 */
[----:B------:R-:W-:Y:S05]  /*7270*/  BRA `(.L_x_2640) ;  /* 0x00000000000c7947 */ /* 0x000fea0003800000 */
.L_x_2666:
[----:B------:R-:W-:-:S06]  /*7280*/  HADD2.F32 R3, -RZ, R3.H0_H0 ;  /* 0x20000003ff037230 */ /* 0x000fcc0000004100 */
[----:B------:R-:W0:Y:S02]  /*7290*/  F2I.FTZ.U32.TRUNC.NTZ R3, R3 ;  /* 0x0000000300037305 */ /* 0x000e24000021f000 */
[----:B0-----:R0:W-:Y:S02]  /*72a0*/  STG.E desc[UR36][R16.64], R3 ;  /* 0x0000000310007986 */ /* 0x0011e4000c101924 */
.L_x_2640:
[----:B------:R-:W-:-:S07]  /*72b0*/  VIADD R19, R19, 0x80 ;  /* 0x0000008013137836 */ /* 0x000fce0000000000 */
.L_x_2595:
[----:B------:R-:W-:Y:S05]  /*72c0*/  BSYNC B6 ;  /* 0x0000000000067941 */ /* 0x000fea0003800000 */
.L_x_2594:
[----:B------:R-:W-:Y:S01]  /*72d0*/  ULDC UR4, c[0x0][0x210] ;  /* 0x0000840000047ab9 */ /* 0x000fe20000000800 */
[----:B------:R-:W-:Y:S01]  /*72e0*/  BSSY B6, `(.L_x_2669) ;  /* 0x0000391000067945 */ /* 0x000fe20003800000 */
[----:B------:R-:W-:-:S13]  /*72f0*/  ISETP.GE.AND P0, PT, R19, UR4, PT ;  /* 0x0000000413007c0c */ /* 0x000fda000bf06270 */
[----:B------:R-:W-:Y:S05]  /*7300*/  @P0 BRA `(.L_x_2670) ;  /* 0x0000003800380947 */ /* 0x000fea0003800000 */
[----:B0--3--:R-:W0:Y:S01]  /*7310*/  LDC R6, c[0x0][0x218] ;  /* 0x00008600ff067b82 */ /* 0x009e220000000800 */
[----:B--2---:R-:W-:Y:S02]  /*7320*/  IMAD.MOV.U32 R0, RZ, RZ, RZ ;  /* 0x000000ffff007224 */ /* 0x004fe400078e00ff */
[----:B-1--4-:R-:W-:Y:S01]  /*7330*/  IMAD.MOV.U32 R16, RZ, RZ, RZ ;  /* 0x000000ffff107224 */ /* 0x012fe200078e00ff */
        /* <DEDUP_REMOVED lines=300> */
.L_x_2671:
        /* <DEDUP_REMOVED lines=23> */
.L_x_2675:
[----:B------:R0:W2:Y:S02]  /*8770*/  LDG.E.U8 R2, desc[UR36][R2.64] ;  /* 0x0000002402027981 */ /* 0x0000a4000c1e1100 */
[----:B0-----:R-:W-:Y:S02]  /*8780*/  PRMT R3, RZ, 0x7610, R3 ;  /* 0x00007610ff037816 */ /* 0x001fe40000000003 */
[----:B--2---:R-:W-:-:S04]  /*8790*/  I2FP.F32.U32 R0, R2 ;  /* 0x0000000200007245 */ /* 0x004fc80000201000 */
[----:B------:R-:W-:Y:S01]  /*87a0*/  F2FP.F16.F32.PACK_AB R0, RZ, R0 ;  /* 0x00000000ff00723e */ /* 0x000fe200000000ff */
[----:B------:R-:W-:Y:S06]  /*87b0*/  BRA `(.L_x_2677) ;  /* 0x0000000c00e87947 */ /* 0x000fec0003800000 */
.L_x_2674:
        /* <DEDUP_REMOVED lines=11> */
.L_x_2679:
[----:B------:R0:W2:Y:S02]  /*8870*/  LDG.E R2, desc[UR36][R2.64] ;  /* 0x0000002402027981 */ /* 0x0000a4000c1e1900 */
[----:B0-----:R-:W-:Y:S02]  /*8880*/  PRMT R3, RZ, 0x7610, R3 ;  /* 0x00007610ff037816 */ /* 0x001fe40000000003 */
[----:B--2---:R-:W-:-:S04]  /*8890*/  I2FP.F32.S32 R0, R2 ;  /* 0x0000000200007245 */ /* 0x004fc80000201400 */
[----:B------:R-:W-:Y:S01]  /*88a0*/  F2FP.F16.F32.PACK_AB R0, RZ, R0 ;  /* 0x00000000ff00723e */ /* 0x000fe200000000ff */
[----:B------:R-:W-:Y:S06]  /*88b0*/  BRA `(.L_x_2677) ;  /* 0x0000000c00a87947 */ /* 0x000fec0003800000 */
.L_x_2678:
[----:B------:R0:W2:Y:S02]  /*88c0*/  LDG.E.U16 R2, desc[UR36][R2.64] ;  /* 0x0000002402027981 */ /* 0x0000a4000c1e1500 */
[----:B0-----:R-:W-:Y:S01]  /*88d0*/  PRMT R3, RZ, 0x7610, R3 ;  /* 0x00007610ff037816 */ /* 0x001fe20000000003 */
[----:B--2---:R-:W0:Y:S02]  /*88e0*/  I2F.S16 R0, R2 ;  /* 0x0000000200007306 */ /* 0x004e240000101400 */
[----:B0-----:R-:W-:Y:S01]  /*88f0*/  F2FP.F16.F32.PACK_AB R0, RZ, R0 ;  /* 0x00000000ff00723e */ /* 0x001fe200000000ff */
[----:B------:R-:W-:Y:S06]  /*8900*/  BRA `(.L_x_2677) ;  /* 0x0000000c00947947 */ /* 0x000fec0003800000 */
.L_x_2673:
        /* <DEDUP_REMOVED lines=10> */
.L_x_2681:
[----:B------:R0:W2:Y:S02]  /*89b0*/  LDG.E.U16 R0, desc[UR36][R2.64] ;  /* 0x0000002402007981 */ /* 0x0000a4000c1e1500 */
[----:B0-----:R-:W-:Y:S01]  /*89c0*/  PRMT R3, RZ, 0x7610, R3 ;  /* 0x00007610ff037816 */ /* 0x001fe20000000003 */
[----:B--2---:R-:W-:-:S05]  /*89d0*/  HADD2.F32 R0, -RZ, R0.H0_H0 ;  /* 0x20000000ff007230 */ /* 0x004fca0000004100 */
[----:B------:R-:W-:Y:S01]  /*89e0*/  F2FP.F16.F32.PACK_AB R0, RZ, R0 ;  /* 0x00000000ff00723e */ /* 0x000fe200000000ff */
[----:B------:R-:W-:Y:S06]  /*89f0*/  BRA `(.L_x_2677) ;  /* 0x0000000c00587947 */ /* 0x000fec0003800000 */
.L_x_2680:
        /* <DEDUP_REMOVED lines=10> */
.L_x_2683:
[----:B------:R-:W2:Y:S02]  /*8aa0*/  LDG.E R3, desc[UR36][R2.64] ;  /* 0x0000002402037981 */ /* 0x000ea4000c1e1900 */
[C---:B--2---:R-:W-:Y:S02]  /*8ab0*/  PRMT R0, R3.reuse, 0x7610, R0 ;  /* 0x0000761003007816 */ /* 0x044fe40000000000 */
[----:B------:R-:W-:Y:S01]  /*8ac0*/  PRMT R3, R3, 0x7632, R3 ;  /* 0x0000763203037816 */ /* 0x000fe20000000003 */
[----:B------:R-:W-:Y:S06]  /*8ad0*/  BRA `(.L_x_2677) ;  /* 0x0000000c00207947 */ /* 0x000fec0003800000 */
.L_x_2682:
        /* <DEDUP_REMOVED lines=9> */
.L_x_2672:
        /* <DEDUP_REMOVED lines=14> */
.L_x_2686:
        /* <DEDUP_REMOVED lines=12> */
.L_x_2685:
        /* <DEDUP_REMOVED lines=28> */
.L_x_2688:
        /* <DEDUP_REMOVED lines=15> */
.L_x_2687:
[----:B------:R0:W2:Y:S02]  /*8fc0*/  LDG.E.U16 R0, desc[UR36][R2.64] ;  /* 0x0000002402007981 */ /* 0x0000a4000c1e1500 */
[----:B0-----:R-:W-:Y:S01]  /*8fd0*/  PRMT R3, RZ, 0x7610, R3 ;  /* 0x00007610ff037816 */ /* 0x001fe20000000003 */
[----:B--2---:R-:W-:-:S05]  /*8fe0*/  IMAD.U32 R0, R0, 0x10000, RZ ;  /* 0x0001000000007824 */ /* 0x004fca00078e00ff */
[----:B------:R-:W-:Y:S01]  /*8ff0*/  F2FP.F16.F32.PACK_AB R0, RZ, R0 ;  /* 0x00000000ff00723e */ /* 0x000fe200000000ff */
[----:B------:R-:W-:Y:S06]  /*9000*/  BRA `(.L_x_2677) ;  /* 0x0000000400d47947 */ /* 0x000fec0003800000 */
.L_x_2684:
        /* <DEDUP_REMOVED lines=13> */
.L_x_2691:
        /* <DEDUP_REMOVED lines=21> */
.L_x_2695:
[----:B------:R-:W-:Y:S05]  /*9230*/  BSYNC B1 ;  /* 0x0000000000017941 */ /* 0x000fea0003800000 */
.L_x_2694:
[----:B------:R-:W-:Y:S01]  /*9240*/  LEA R3, R0, 0x3b800000, 0x17 ;  /* 0x3b80000000037811 */ /* 0x000fe200078eb8ff */
[----:B------:R-:W-:-:S05]  /*9250*/  IMAD.SHL.U32 R0, R2, 0x100000, RZ ;  /* 0x0010000002007824 */ /* 0x000fca00078e00ff */
[----:B------:R-:W-:-:S07]  /*9260*/  LOP3.LUT R0, R3, R0, R4, 0xfe, !PT ;  /* 0x0000000003007212 */ /* 0x000fce00078efe04 */
.L_x_2693:
[----:B------:R-:W-:Y:S05]  /*9270*/  BSYNC B0 ;  /* 0x0000000000007941 */ /* 0x000fea0003800000 */
.L_x_2692:
[----:B------:R-:W-:Y:S02]  /*9280*/  F2FP.F16.F32.PACK_AB R0, RZ, R0 ;  /* 0x00000000ff00723e */ /* 0x000fe400000000ff */
[----:B------:R-:W-:Y:S01]  /*9290*/  PRMT R3, RZ, 0x7610, R3 ;  /* 0x00007610ff037816 */ /* 0x000fe20000000003 */
[----:B------:R-:W-:Y:S06]  /*92a0*/  BRA `(.L_x_2677) ;  /* 0x00000004002c7947 */ /* 0x000fec0003800000 */
.L_x_2690:
        /* <DEDUP_REMOVED lines=21> */
.L_x_2699:
[----:B------:R-:W-:Y:S05]  /*9400*/  BSYNC B1 ;  /* 0x0000000000017941 */ /* 0x000fea0003800000 */
.L_x_2698:
[----:B------:R-:W-:Y:S01]  /*9410*/  LEA R3, R0, 0x37800000, 0x17 ;  /* 0x3780000000037811 */ /* 0x000fe200078eb8ff */
[----:B------:R-:W-:-:S05]  /*9420*/  IMAD.SHL.U32 R0, R2, 0x200000, RZ ;  /* 0x0020000002007824 */ /* 0x000fca00078e00ff */
[----:B------:R-:W-:-:S07]  /*9430*/  LOP3.LUT R0, R3, R0, R4, 0xfe, !PT ;  /* 0x0000000003007212 */ /* 0x000fce00078efe04 */
.L_x_2697:
[----:B------:R-:W-:Y:S05]  /*9440*/  BSYNC B0 ;  /* 0x0000000000007941 */ /* 0x000fea0003800000 */
.L_x_2696:
[----:B------:R-:W-:Y:S02]  /*9450*/  F2FP.F16.F32.PACK_AB R0, RZ, R0 ;  /* 0x00000000ff00723e */ /* 0x000fe400000000ff */
[----:B------:R-:W-:Y:S01]  /*9460*/  PRMT R3, RZ, 0x7610, R3 ;  /* 0x00007610ff037816 */ /* 0x000fe20000000003 */
[----:B------:R-:W-:Y:S06]  /*9470*/  BRA `(.L_x_2677) ;  /* 0x0000000000b87947 */ /* 0x000fec0003800000 */
.L_x_2689:
        /* <DEDUP_REMOVED lines=14> */
.L_x_2703:
[----:B------:R-:W-:Y:S05]  /*9560*/  BSYNC B0 ;  /* 0x0000000000007941 */ /* 0x000fea0003800000 */
.L_x_2702:
[----:B------:R-:W-:Y:S02]  /*9570*/  PRMT R3, RZ, 0x7610, R3 ;  /* 0x00007610ff037816 */ /* 0x000fe40000000003 */
[----:B------:R-:W-:Y:S01]  /*9580*/  F2FP.F16.F32.PACK_AB R0, RZ, R0 ;  /* 0x00000000ff00723e */ /* 0x000fe200000000ff */
[----:B------:R-:W-:Y:S06]  /*9590*/  BRA `(.L_x_2677) ;  /* 0x0000000000707947 */ /* 0x000fec0003800000 */
.L_x_2676:
        /* <DEDUP_REMOVED lines=16> */
.L_x_2704:
[----:B------:R-:W-:Y:S02]  /*96a0*/  PRMT R3, RZ, 0x7610, R3 ;  /* 0x00007610ff037816 */ /* 0x000fe40000000003 */
[----:B------:R-:W-:Y:S01]  /*96b0*/  PRMT R0, RZ, 0x7610, R0 ;  /* 0x00007610ff007816 */ /* 0x000fe20000000000 */
[----:B------:R-:W-:Y:S06]  /*96c0*/  BRA `(.L_x_2677) ;  /* 0x0000000000247947 */ /* 0x000fec0003800000 */
.L_x_2701:
[----:B------:R-:W2:Y:S02]  /*96d0*/  LDG.E.64 R2, desc[UR36][R2.64] ;  /* 0x0000002402027981 */ /* 0x000ea4000c1e1b00 */
[----:B--2---:R0:W1:Y:S02]  /*96e0*/  I2F.U64 R0, R2 ;  /* 0x0000000200007312 */ /* 0x0040640000301000 */
[----:B0-----:R-:W-:Y:S02]  /*96f0*/  PRMT R3, RZ, 0x7610, R3 ;  /* 0x00007610ff037816 */ /* 0x001fe40000000003 */
[----:B-1----:R-:W-:Y:S01]  /*9700*/  F2FP.F16.F32.PACK_AB R0, RZ, R0 ;  /* 0x00000000ff00723e */ /* 0x002fe200000000ff */
[----:B------:R-:W-:Y:S06]  /*9710*/  BRA `(.L_x_2677) ;  /* 0x0000000000107947 */ /* 0x000fec0003800000 */
.L_x_2700:
[----:B------:R0:W2:Y:S02]  /*9720*/  LDG.E R2, desc[UR36][R2.64] ;  /* 0x0000002402027981 */ /* 0x0000a4000c1e1900 */
[----:B0-----:R-:W-:Y:S02]  /*9730*/  PRMT R3, RZ, 0x7610, R3 ;  /* 0x00007610ff037816 */ /* 0x001fe40000000003 */
[----:B--2---:R-:W-:-:S04]  /*9740*/  I2FP.F32.U32 R0, R2 ;  /* 0x0000000200007245 */ /* 0x004fc80000201000 */
[----:B------:R-:W-:-:S07]  /*9750*/  F2FP.F16.F32.PACK_AB R0, RZ, R0 ;  /* 0x00000000ff00723e */ /* 0x000fce00000000ff */
.L_x_2677:
        /* <DEDUP_REMOVED lines=51> */
.L_x_2708:
        /* <DEDUP_REMOVED lines=12> */
.L_x_2707:
[----:B------:R-:W-:-:S04]  /*9b50*/  FADD.FTZ R0, R3, -R3 ;  /* 0x8000000303007221 */ /* 0x000fc80000010000 */
[----:B------:R-:W-:Y:S01]  /*9b60*/  IMAD.MOV.U32 R5, RZ, RZ, R0 ;  /* 0x000000ffff057224 */ /* 0x000fe200078e0000 */
[----:B------:R-:W-:Y:S06]  /*9b70*/  BRA `(.L_x_2709) ;  /* 0x0000000000307947 */ /* 0x000fec0003800000 */
.L_x_2706:
        /* <DEDUP_REMOVED lines=12> */
.L_x_2709:
[----:B------:R-:W-:Y:S05]  /*9c40*/  BSYNC B0 ;  /* 0x0000000000007941 */ /* 0x000fea0003800000 */
.L_x_2705:
        /* <DEDUP_REMOVED lines=17> */
.L_x_2713:
[----:B------:R-:W-:-:S06]  /*9d60*/  HADD2.F32 R3, -RZ, R3.H0_H0 ;  /* 0x20000003ff037230 */ /* 0x000fcc0000004100 */
[----:B------:R-:W0:Y:S02]  /*9d70*/  F2I.S64.TRUNC R2, R3 ;  /* 0x0000000300027311 */ /* 0x000e24000020d900 */
[----:B0-----:R0:W-:Y:S01]  /*9d80*/  STG.E.U8 desc[UR36][R16.64], R2 ;  /* 0x0000000210007986 */ /* 0x0011e2000c101124 */
[----:B------:R-:W-:Y:S05]  /*9d90*/  BRA `(.L_x_2715) ;  /* 0x0000000c00907947 */ /* 0x000fea0003800000 */
.L_x_2712:
        /* <DEDUP_REMOVED lines=10> */
.L_x_2717:
[----:B------:R-:W-:-:S06]  /*9e40*/  HADD2.F32 R3, -RZ, R3.H0_H0 ;  /* 0x20000003ff037230 */ /* 0x000fcc0000004100 */
[----:B------:R-:W0:Y:S02]  /*9e50*/  F2I.FTZ.TRUNC.NTZ R3, R3 ;  /* 0x0000000300037305 */ /* 0x000e24000021f100 */
[----:B0-----:R3:W-:Y:S01]  /*9e60*/  STG.E desc[UR36][R16.64], R3 ;  /* 0x0000000310007986 */ /* 0x0017e2000c101924 */
[----:B------:R-:W-:Y:S05]  /*9e70*/  BRA `(.L_x_2715) ;  /* 0x0000000c00587947 */ /* 0x000fea0003800000 */
.L_x_2716:
[----:B------:R-:W-:-:S06]  /*9e80*/  HADD2.F32 R3, -RZ, R3.H0_H0 ;  /* 0x20000003ff037230 */ /* 0x000fcc0000004100 */
[----:B------:R-:W0:Y:S02]  /*9e90*/  F2I.FTZ.TRUNC.NTZ R3, R3 ;  /* 0x0000000300037305 */ /* 0x000e24000021f100 */
[----:B0-----:R2:W-:Y:S01]  /*9ea0*/  STG.E.U16 desc[UR36][R16.64], R3 ;  /* 0x0000000310007986 */ /* 0x0015e2000c101524 */
[----:B------:R-:W-:Y:S05]  /*9eb0*/  BRA `(.L_x_2715) ;  /* 0x0000000c00487947 */ /* 0x000fea0003800000 */
.L_x_2711:
        /* <DEDUP_REMOVED lines=9> */
.L_x_2719:
[----:B------:R0:W-:Y:S01]  /*9f50*/  STG.E.U16 desc[UR36][R16.64], R3 ;  /* 0x0000000310007986 */ /* 0x0001e2000c101524 */
[----:B------:R-:W-:Y:S05]  /*9f60*/  BRA `(.L_x_2715) ;  /* 0x0000000c001c7947 */ /* 0x000fea0003800000 */
.L_x_2718:
        /* <DEDUP_REMOVED lines=10> */
.L_x_2721:
[----:B------:R0:W-:Y:S01]  /*a010*/  STG.E desc[UR36][R16.64], R3 ;  /* 0x0000000310007986 */ /* 0x0001e2000c101924 */
[----:B------:R-:W-:Y:S05]  /*a020*/  BRA `(.L_x_2715) ;  /* 0x0000000800ec7947 */ /* 0x000fea0003800000 */
.L_x_2720:
[----:B------:R-:W-:-:S05]  /*a030*/  HADD2.F32 R2, -RZ, R3.H0_H0 ;  /* 0x20000003ff027230 */ /* 0x000fca0000004100 */
[----:B------:R-:W-:-:S06]  /*a040*/  FMUL.FTZ R2, R2, 1 ;  /* 0x3f80000002027820 */ /* 0x000fcc0000410000 */
[----:B------:R-:W0:Y:S02]  /*a050*/  F2F.F64.F32 R2, R2 ;  /* 0x0000000200027310 */ /* 0x000e240000201800 */
[----:B0-----:R0:W-:Y:S01]  /*a060*/  STG.E.64 desc[UR36][R16.64], R2 ;  /* 0x0000000210007986 */ /* 0x0011e2000c101b24 */
[----:B------:R-:W-:Y:S05]  /*a070*/  BRA `(.L_x_2715) ;  /* 0x0000000800d87947 */ /* 0x000fea0003800000 */
.L_x_2710:
        /* <DEDUP_REMOVED lines=17> */
.L_x_2724:
        /* <DEDUP_REMOVED lines=8> */
.L_x_2723:
        /* <DEDUP_REMOVED lines=21> */
.L_x_2728:
[----:B------:R-:W-:Y:S05]  /*a360*/  BSYNC B0 ;  /* 0x0000000000007941 */ /* 0x000fea0003800000 */
.L_x_2727:
[----:B------:R-:W-:-:S05]  /*a370*/  LOP3.LUT R3, R0, R3, RZ, 0xfc, !PT ;  /* 0x0000000300037212 */ /* 0x000fca00078efcff */
[----:B------:R0:W-:Y:S01]  /*a380*/  STG.E.U8 desc[UR36][R16.64], R3 ;  /* 0x0000000310007986 */ /* 0x0001e2000c101124 */
[----:B------:R-:W-:Y:S05]  /*a390*/  BRA `(.L_x_2715) ;  /* 0x0000000800107947 */ /* 0x000fea0003800000 */
.L_x_2726:
        /* <DEDUP_REMOVED lines=13> */
.L_x_2730:
[----:B------:R-:W-:Y:S01]  /*a470*/  IMAD.MOV.U32 R0, RZ, RZ, 0x7f ;  /* 0x0000007fff007424 */ /* 0x000fe200078e00ff */
[----:B------:R-:W-:-:S04]  /*a480*/  ISETP.GT.U32.AND P0, PT, R2, 0x7f800000, PT ;  /* 0x7f8000000200780c */ /* 0x000fc80003f04070 */
[----:B------:R-:W-:-:S09]  /*a490*/  SEL R0, R0, 0x7c, P0 ;  /* 0x0000007c00007807 */ /* 0x000fd20000000000 */
.L_x_2731:
[----:B------:R-:W-:Y:S05]  /*a4a0*/  BSYNC B0 ;  /* 0x0000000000007941 */ /* 0x000fea0003800000 */
.L_x_2729:
[----:B------:R-:W-:-:S04]  /*a4b0*/  LOP3.LUT R2, R3, 0x80000000, RZ, 0xc0, !PT ;  /* 0x8000000003027812 */ /* 0x000fc800078ec0ff */
[----:B------:R-:W-:-:S04]  /*a4c0*/  SHF.R.U32.HI R3, RZ, 0x18, R2 ;  /* 0x00000018ff037819 */ /* 0x000fc80000011602 */
[----:B------:R-:W-:-:S05]  /*a4d0*/  LOP3.LUT R3, R0, R3, RZ, 0xfc, !PT ;  /* 0x0000000300037212 */ /* 0x000fca00078efcff */
[----:B------:R0:W-:Y:S01]  /*a4e0*/  STG.E.U8 desc[UR36][R16.64], R3 ;  /* 0x0000000310007986 */ /* 0x0001e2000c101124 */
[----:B------:R-:W-:Y:S05]  /*a4f0*/  BRA `(.L_x_2715) ;  /* 0x0000000400b87947 */ /* 0x000fea0003800000 */
.L_x_2725:
[----:B------:R-:W-:-:S05]  /*a500*/  HADD2.F32 R0, -RZ, R3.H0_H0 ;  /* 0x20000003ff007230 */ /* 0x000fca0000004100 */
[----:B------:R-:W-:-:S05]  /*a510*/  F2FP.BF16.F32.PACK_AB R0, RZ, R0 ;  /* 0x00000000ff00723e */ /* 0x000fca00000010ff */
[----:B------:R0:W-:Y:S01]  /*a520*/  STG.E.U16 desc[UR36][R16.64], R0 ;  /* 0x0000000010007986 */ /* 0x0001e2000c101524 */
[----:B------:R-:W-:Y:S05]  /*a530*/  BRA `(.L_x_2715) ;  /* 0x0000000400a87947 */ /* 0x000fea0003800000 */
.L_x_2722:
        /* <DEDUP_REMOVED lines=12> */
.L_x_2734:
        /* <DEDUP_REMOVED lines=17> */
.L_x_2737:
[----:B------:R-:W-:-:S04]  /*a710*/  LOP3.LUT R2, R3, 0x80000000, RZ, 0xc0, !PT ;  /* 0x8000000003027812 */ /* 0x000fc800078ec0ff */
[----:B------:R-:W-:-:S04]  /*a720*/  SHF.R.U32.HI R3, RZ, 0x18, R2 ;  /* 0x00000018ff037819 */ /* 0x000fc80000011602 */
[----:B------:R-:W-:-:S04]  /*a730*/  LOP3.LUT R0, R0, R3, RZ, 0xfc, !PT ;  /* 0x0000000300007212 */ /* 0x000fc800078efcff */
[----:B------:R-:W-:-:S07]  /*a740*/  PRMT R8, R0, 0x7610, R8 ;  /* 0x0000761000087816 */ /* 0x000fce0000000008 */
.L_x_2736:
[----:B------:R-:W-:Y:S05]  /*a750*/  BSYNC B0 ;  /* 0x0000000000007941 */ /* 0x000fea0003800000 */
.L_x_2735:
[----:B------:R0:W-:Y:S01]  /*a760*/  STG.E.U8 desc[UR36][R16.64], R8 ;  /* 0x0000000810007986 */ /* 0x0001e2000c101124 */
[----:B------:R-:W-:Y:S05]  /*a770*/  BRA `(.L_x_2715) ;  /* 0x0000000400187947 */ /* 0x000fea0003800000 */
.L_x_2733:
        /* <DEDUP_REMOVED lines=17> */
.L_x_2740:
[----:B------:R-:W-:-:S04]  /*a890*/  LOP3.LUT R2, R3, 0x80000000, RZ, 0xc0, !PT ;  /* 0x8000000003027812 */ /* 0x000fc800078ec0ff */
[----:B------:R-:W-:-:S04]  /*a8a0*/  SHF.R.U32.HI R3, RZ, 0x18, R2 ;  /* 0x00000018ff037819 */ /* 0x000fc80000011602 */
[----:B------:R-:W-:-:S04]  /*a8b0*/  LOP3.LUT R0, R0, R3, RZ, 0xfc, !PT ;  /* 0x0000000300007212 */ /* 0x000fc800078efcff */
[----:B------:R-:W-:-:S07]  /*a8c0*/  PRMT R8, R0, 0x7610, R8 ;  /* 0x0000761000087816 */ /* 0x000fce0000000008 */
.L_x_2739:
[----:B------:R-:W-:Y:S05]  /*a8d0*/  BSYNC B0 ;  /* 0x0000000000007941 */ /* 0x000fea0003800000 */
.L_x_2738:
[----:B------:R0:W-:Y:S01]  /*a8e0*/  STG.E.U8 desc[UR36][R16.64], R8 ;  /* 0x0000000810007986 */ /* 0x0001e2000c101124 */
[----:B------:R-:W-:Y:S05]  /*a8f0*/  BRA `(.L_x_2715) ;  /* 0x0000000000b87947 */ /* 0x000fea0003800000 */
.L_x_2732:
        /* <DEDUP_REMOVED lines=22> */
.L_x_2714:
        /* <DEDUP_REMOVED lines=16> */
.L_x_2743:
[----:B------:R-:W-:Y:S05]  /*ab60*/  BRA `(.L_x_2715) ;  /* 0x00000000001c7947 */ /* 0x000fea0003800000 */
.L_x_2742:
[----:B------:R-:W-:-:S06]  /*ab70*/  HADD2.F32 R3, -RZ, R3.H0_H0 ;  /* 0x20000003ff037230 */ /* 0x000fcc0000004100 */
[----:B------:R-:W0:Y:S02]  /*ab80*/  F2I.U64.TRUNC R2, R3 ;  /* 0x0000000300027311 */ /* 0x000e24000020d800 */
[----:B0-----:R0:W-:Y:S01]  /*ab90*/  STG.E.64 desc[UR36][R16.64], R2 ;  /* 0x0000000210007986 */ /* 0x0011e2000c101b24 */
[----:B------:R-:W-:Y:S05]  /*aba0*/  BRA `(.L_x_2715) ;  /* 0x00000000000c7947 */ /* 0x000fea0003800000 */
.L_x_2741:
[----:B------:R-:W-:-:S06]  /*abb0*/  HADD2.F32 R3, -RZ, R3.H0_H0 ;  /* 0x20000003ff037230 */ /* 0x000fcc0000004100 */
[----:B------:R-:W0:Y:S02]  /*abc0*/  F2I.FTZ.U32.TRUNC.NTZ R3, R3 ;  /* 0x0000000300037305 */ /* 0x000e24000021f000 */
[----:B0-----:R0:W-:Y:S02]  /*abd0*/  STG.E desc[UR36][R16.64], R3 ;  /* 0x0000000310007986 */ /* 0x0011e4000c101924 */
.L_x_2715:
[----:B------:R-:W-:-:S07]  /*abe0*/  VIADD R19, R19, 0x80 ;  /* 0x0000008013137836 */ /* 0x000fce0000000000 */
.L_x_2670:
[----:B------:R-:W-:Y:S05]  /*abf0*/  BSYNC B6 ;  /* 0x0000000000067941 */ /* 0x000fea0003800000 */
.L_x_2669:
[----:B------:R-:W-:Y:S02]  /*ac00*/  ULDC UR4, c[0x0][0x210] ;  /* 0x0000840000047ab9 */ /* 0x000fe40000000800 */
[----:B------:R-:W-:-:S13]  /*ac10*/  ISETP.GE.AND P0, PT, R19, UR4, PT ;  /* 0x0000000413007c0c */ /* 0x000fda000bf06270 */
[----:B------:R-:W-:Y:S05]  /*ac20*/  @P0 EXIT ;  /* 0x000000000000094d */ /* 0x000fea0003800000 */
        /* <DEDUP_REMOVED lines=303> */
.L_x_2744:
        /* <DEDUP_REMOVED lines=23> */
.L_x_2748:
[----:B------:R0:W2:Y:S02]  /*c090*/  LDG.E.U8 R2, desc[UR36][R2.64] ;  /* 0x0000002402027981 */ /* 0x0000a4000c1e1100 */
[----:B0-----:R-:W-:Y:S02]  /*c0a0*/  PRMT R3, RZ, 0x7610, R3 ;  /* 0x00007610ff037816 */ /* 0x001fe40000000003 */
[----:B--2---:R-:W-:-:S04]  /*c0b0*/  I2FP.F32.U32 R0, R2 ;  /* 0x0000000200007245 */ /* 0x004fc80000201000 */
[----:B------:R-:W-:Y:S01]  /*c0c0*/  F2FP.F16.F32.PACK_AB R0, RZ, R0 ;  /* 0x00000000ff00723e */ /* 0x000fe200000000ff */
[----:B------:R-:W-:Y:S06]  /*c0d0*/  BRA `(.L_x_2750) ;  /* 0x0000000c00e87947 */ /* 0x000fec0003800000 */
.L_x_2747:
        /* <DEDUP_REMOVED lines=11> */
.L_x_2752:
[----:B------:R0:W2:Y:S02]  /*c190*/  LDG.E R2, desc[UR36][R2.64] ;  /* 0x0000002402027981 */ /* 0x0000a4000c1e1900 */
[----:B0-----:R-:W-:Y:S02]  /*c1a0*/  PRMT R3, RZ, 0x7610, R3 ;  /* 0x00007610ff037816 */ /* 0x001fe40000000003 */
[----:B--2---:R-:W-:-:S04]  /*c1b0*/  I2FP.F32.S32 R0, R2 ;  /* 0x0000000200007245 */ /* 0x004fc80000201400 */
[----:B------:R-:W-:Y:S01]  /*c1c0*/  F2FP.F16.F32.PACK_AB R0, RZ, R0 ;  /* 0x00000000ff00723e */ /* 0x000fe200000000ff */
[----:B------:R-:W-:Y:S06]  /*c1d0*/  BRA `(.L_x_2750) ;  /* 0x0000000c00a87947 */ /* 0x000fec0003800000 */
.L_x_2751:
[----:B------:R0:W2:Y:S02]  /*c1e0*/  LDG.E.U16 R2, desc[UR36][R2.64] ;  /* 0x0000002402027981 */ /* 0x0000a4000c1e1500 */
[----:B0-----:R-:W-:Y:S01]  /*c1f0*/  PRMT R3, RZ, 0x7610, R3 ;  /* 0x00007610ff037816 */ /* 0x001fe20000000003 */
[----:B--2---:R-:W0:Y:S02]  /*c200*/  I2F.S16 R0, R2 ;  /* 0x0000000200007306 */ /* 0x004e240000101400 */
[----:B0-----:R-:W-:Y:S01]  /*c210*/  F2FP.F16.F32.PACK_AB R0, RZ, R0 ;  /* 0x00000000ff00723e */ /* 0x001fe200000000ff */
[----:B------:R-:W-:Y:S06]  /*c220*/  BRA `(.L_x_2750) ;  /* 0x0000000c00947947 */ /* 0x000fec0003800000 */
.L_x_2746:
        /* <DEDUP_REMOVED lines=10> */
.L_x_2754:
[----:B------:R0:W2:Y:S02]  /*c2d0*/  LDG.E.U16 R0, desc[UR36][R2.64] ;  /* 0x0000002402007981 */ /* 0x0000a4000c1e1500 */
[----:B0-----:R-:W-:Y:S01]  /*c2e0*/  PRMT R3, RZ, 0x7610, R3 ;  /* 0x00007610ff037816 */ /* 0x001fe20000000003 */
[----:B--2---:R-:W-:-:S05]  /*c2f0*/  HADD2.F32 R0, -RZ, R0.H0_H0 ;  /* 0x20000000ff007230 */ /* 0x004fca0000004100 */
[----:B------:R-:W-:Y:S01]  /*c300*/  F2FP.F16.F32.PACK_AB R0, RZ, R0 ;  /* 0x00000000ff00723e */ /* 0x000fe200000000ff */
[----:B------:R-:W-:Y:S06]  /*c310*/  BRA `(.L_x_2750) ;  /* 0x0000000c00587947 */ /* 0x000fec0003800000 */
.L_x_2753:
        /* <DEDUP_REMOVED lines=10> */
.L_x_2756:
[----:B------:R-:W2:Y:S02]  /*c3c0*/  LDG.E R3, desc[UR36][R2.64] ;  /* 0x0000002402037981 */ /* 0x000ea4000c1e1900 */
[C---:B--2---:R-:W-:Y:S02]  /*c3d0*/  PRMT R0, R3.reuse, 0x7610, R0 ;  /* 0x0000761003007816 */ /* 0x044fe40000000000 */
[----:B------:R-:W-:Y:S01]  /*c3e0*/  PRMT R3, R3, 0x7632, R3 ;  /* 0x0000763203037816 */ /* 0x000fe20000000003 */
[----:B------:R-:W-:Y:S06]  /*c3f0*/  BRA `(.L_x_2750) ;  /* 0x0000000c00207947 */ /* 0x000fec0003800000 */
.L_x_2755:
        /* <DEDUP_REMOVED lines=9> */
.L_x_2745:
        /* <DEDUP_REMOVED lines=14> */
.L_x_2759:
        /* <DEDUP_REMOVED lines=12> */
.L_x_2758:
        /* <DEDUP_REMOVED lines=28> */
.L_x_2761:
        /* <DEDUP_REMOVED lines=15> */
.L_x_2760:
[----:B------:R0:W2:Y:S02]  /*c8e0*/  LDG.E.U16 R0, desc[UR36][R2.64] ;  /* 0x0000002402007981 */ /* 0x0000a4000c1e1500 */
[----:B0-----:R-:W-:Y:S01]  /*c8f0*/  PRMT R3, RZ, 0x7610, R3 ;  /* 0x00007610ff037816 */ /* 0x001fe20000000003 */
[----:B--2---:R-:W-:-:S05]  /*c900*/  IMAD.U32 R0, R0, 0x10000, RZ ;  /* 0x0001000000007824 */ /* 0x004fca00078e00ff */
[----:B------:R-:W-:Y:S01]  /*c910*/  F2FP.F16.F32.PACK_AB R0, RZ, R0 ;  /* 0x00000000ff00723e */ /* 0x000fe200000000ff */
[----:B------:R-:W-:Y:S06]  /*c920*/  BRA `(.L_x_2750) ;  /* 0x0000000400d47947 */ /* 0x000fec0003800000 */
.L_x_2757:
        /* <DEDUP_REMOVED lines=13> */
.L_x_2764:
        /* <DEDUP_REMOVED lines=21> */
.L_x_2768:
[----:B------:R-:W-:Y:S05]  /*cb50*/  BSYNC B1 ;  /* 0x0000000000017941 */ /* 0x000fea0003800000 */
.L_x_2767:
[----:B------:R-:W-:Y:S01]  /*cb60*/  LEA R3, R0, 0x3b800000, 0x17 ;  /* 0x3b80000000037811 */ /* 0x000fe200078eb8ff */
[----:B------:R-:W-:-:S05]  /*cb70*/  IMAD.SHL.U32 R0, R2, 0x100000, RZ ;  /* 0x0010000002007824 */ /* 0x000fca00078e00ff */
[----:B------:R-:W-:-:S07]  /*cb80*/  LOP3.LUT R0, R3, R0, R4, 0xfe, !PT ;  /* 0x0000000003007212 */ /* 0x000fce00078efe04 */
.L_x_2766:
[----:B------:R-:W-:Y:S05]  /*cb90*/  BSYNC B0 ;  /* 0x0000000000007941 */ /* 0x000fea0003800000 */
.L_x_2765:
[----:B------:R-:W-:Y:S02]  /*cba0*/  F2FP.F16.F32.PACK_AB R0, RZ, R0 ;  /* 0x00000000ff00723e */ /* 0x000fe400000000ff */
[----:B------:R-:W-:Y:S01]  /*cbb0*/  PRMT R3, RZ, 0x7610, R3 ;  /* 0x00007610ff037816 */ /* 0x000fe20000000003 */
[----:B------:R-:W-:Y:S06]  /*cbc0*/  BRA `(.L_x_2750) ;  /* 0x00000004002c7947 */ /* 0x000fec0003800000 */
.L_x_2763:
        /* <DEDUP_REMOVED lines=21> */
.L_x_2772:
[----:B------:R-:W-:Y:S05]  /*cd20*/  BSYNC B1 ;  /* 0x0000000000017941 */ /* 0x000fea0003800000 */
.L_x_2771:
[----:B------:R-:W-:Y:S01]  /*cd30*/  LEA R3, R0, 0x37800000, 0x17 ;  /* 0x3780000000037811 */ /* 0x000fe200078eb8ff */
[----:B------:R-:W-:-:S05]  /*cd40*/  IMAD.SHL.U32 R0, R2, 0x200000, RZ ;  /* 0x0020000002007824 */ /* 0x000fca00078e00ff */
[----:B------:R-:W-:-:S07]  /*cd50*/  LOP3.LUT R0, R3, R0, R4, 0xfe, !PT ;  /* 0x0000000003007212 */ /* 0x000fce00078efe04 */
.L_x_2770:
[----:B------:R-:W-:Y:S05]  /*cd60*/  BSYNC B0 ;  /* 0x0000000000007941 */ /* 0x000fea0003800000 */
.L_x_2769:
[----:B------:R-:W-:Y:S02]  /*cd70*/  F2FP.F16.F32.PACK_AB R0, RZ, R0 ;  /* 0x00000000ff00723e */ /* 0x000fe400000000ff */
[----:B------:R-:W-:Y:S01]  /*cd80*/  PRMT R3, RZ, 0x7610, R3 ;  /* 0x00007610ff037816 */ /* 0x000fe20000000003 */
[----:B------:R-:W-:Y:S06]  /*cd90*/  BRA `(.L_x_2750) ;  /* 0x0000000000b87947 */ /* 0x000fec0003800000 */
.L_x_2762:
        /* <DEDUP_REMOVED lines=14> */
.L_x_2776:
[----:B------:R-:W-:Y:S05]  /*ce80*/  BSYNC B0 ;  /* 0x0000000000007941 */ /* 0x000fea0003800000 */
.L_x_2775:
[----:B------:R-:W-:Y:S02]  /*ce90*/  PRMT R3, RZ, 0x7610, R3 ;  /* 0x00007610ff037816 */ /* 0x000fe40000000003 */
[----:B------:R-:W-:Y:S01]  /*cea0*/  F2FP.F16.F32.PACK_AB R0, RZ, R0 ;  /* 0x00000000ff00723e */ /* 0x000fe200000000ff */
[----:B------:R-:W-:Y:S06]  /*ceb0*/  BRA `(.L_x_2750) ;  /* 0x0000000000707947 */ /* 0x000fec0003800000 */
.L_x_2749:
        /* <DEDUP_REMOVED lines=16> */
.L_x_2777:
[----:B------:R-:W-:Y:S02]  /*cfc0*/  PRMT R3, RZ, 0x7610, R3 ;  /* 0x00007610ff037816 */ /* 0x000fe40000000003 */
[----:B------:R-:W-:Y:S01]  /*cfd0*/  PRMT R0, RZ, 0x7610, R0 ;  /* 0x00007610ff007816 */ /* 0x000fe20000000000 */
[----:B------:R-:W-:Y:S06]  /*cfe0*/  BRA `(.L_x_2750) ;  /* 0x0000000000247947 */ /* 0x000fec0003800000 */
.L_x_2774:
[----:B------:R-:W2:Y:S02]  /*cff0*/  LDG.E.64 R2, desc[UR36][R2.64] ;  /* 0x0000002402027981 */ /* 0x000ea4000c1e1b00 */
[----:B--2---:R0:W1:Y:S02]  /*d000*/  I2F.U64 R0, R2 ;  /* 0x0000000200007312 */ /* 0x0040640000301000 */
[----:B0-----:R-:W-:Y:S02]  /*d010*/  PRMT R3, RZ, 0x7610, R3 ;  /* 0x00007610ff037816 */ /* 0x001fe40000000003 */
[----:B-1----:R-:W-:Y:S01]  /*d020*/  F2FP.F16.F32.PACK_AB R0, RZ, R0 ;  /* 0x00000000ff00723e */ /* 0x002fe200000000ff */
[----:B------:R-:W-:Y:S06]  /*d030*/  BRA `(.L_x_2750) ;  /* 0x0000000000107947 */ /* 0x000fec0003800000 */
.L_x_2773:
[----:B------:R0:W2:Y:S02]  /*d040*/  LDG.E R2, desc[UR36][R2.64] ;  /* 0x0000002402027981 */ /* 0x0000a4000c1e1900 */
[----:B0-----:R-:W-:Y:S02]  /*d050*/  PRMT R3, RZ, 0x7610, R3 ;  /* 0x00007610ff037816 */ /* 0x001fe40000000003 */
[----:B--2---:R-:W-:-:S04]  /*d060*/  I2FP.F32.U32 R0, R2 ;  /* 0x0000000200007245 */ /* 0x004fc80000201000 */
[----:B------:R-:W-:-:S07]  /*d070*/  F2FP.F16.F32.PACK_AB R0, RZ, R0 ;  /* 0x00000000ff00723e */ /* 0x000fce00000000ff */
.L_x_2750:
        /* <DEDUP_REMOVED lines=51> */
.L_x_2781:
        /* <DEDUP_REMOVED lines=12> */
.L_x_2780:
[----:B------:R-:W-:-:S04]  /*d470*/  FADD.FTZ R0, R3, -R3 ;  /* 0x8000000303007221 */ /* 0x000fc80000010000 */
[----:B------:R-:W-:Y:S01]  /*d480*/  IMAD.MOV.U32 R5, RZ, RZ, R0 ;  /* 0x000000ffff057224 */ /* 0x000fe200078e0000 */
[----:B------:R-:W-:Y:S06]  /*d490*/  BRA `(.L_x_2782) ;  /* 0x0000000000307947 */ /* 0x000fec0003800000 */
.L_x_2779:
        /* <DEDUP_REMOVED lines=12> */
.L_x_2782:
[----:B------:R-:W-:Y:S05]  /*d560*/  BSYNC B0 ;  /* 0x0000000000007941 */ /* 0x000fea0003800000 */
.L_x_2778:
        /* <DEDUP_REMOVED lines=17> */
.L_x_2786:
[----:B------:R-:W-:-:S06]  /*d680*/  HADD2.F32 R3, -RZ, R3.H0_H0 ;  /* 0x20000003ff037230 */ /* 0x000fcc0000004100 */
[----:B------:R-:W0:Y:S02]  /*d690*/  F2I.S64.TRUNC R2, R3 ;  /* 0x0000000300027311 */ /* 0x000e24000020d900 */
[----:B0-----:R-:W-:Y:S01]  /*d6a0*/  STG.E.U8 desc[UR36][R16.64], R2 ;  /* 0x0000000210007986 */ /* 0x001fe2000c101124 */
[----:B------:R-:W-:Y:S05]  /*d6b0*/  EXIT ;  /* 0x000000000000794d */ /* 0x000fea0003800000 */
.L_x_2785:
        /* <DEDUP_REMOVED lines=10> */
.L_x_2789:
[----:B------:R-:W-:-:S06]  /*d760*/  HADD2.F32 R3, -RZ, R3.H0_H0 ;  /* 0x20000003ff037230 */ /* 0x000fcc0000004100 */
[----:B------:R-:W0:Y:S02]  /*d770*/  F2I.FTZ.TRUNC.NTZ R3, R3 ;  /* 0x0000000300037305 */ /* 0x000e24000021f100 */
[----:B0-----:R-:W-:Y:S01]  /*d780*/  STG.E desc[UR36][R16.64], R3 ;  /* 0x0000000310007986 */ /* 0x001fe2000c101924 */
[----:B------:R-:W-:Y:S05]  /*d790*/  EXIT ;  /* 0x000000000000794d */ /* 0x000fea0003800000 */
.L_x_2788:
[----:B------:R-:W-:-:S06]  /*d7a0*/  HADD2.F32 R3, -RZ, R3.H0_H0 ;  /* 0x20000003ff037230 */ /* 0x000fcc0000004100 */
[----:B------:R-:W0:Y:S02]  /*d7b0*/  F2I.FTZ.TRUNC.NTZ R3, R3 ;  /* 0x0000000300037305 */ /* 0x000e24000021f100 */
[----:B0-----:R-:W-:Y:S01]  /*d7c0*/  STG.E.U16 desc[UR36][R16.64], R3 ;  /* 0x0000000310007986 */ /* 0x001fe2000c101524 */
[----:B------:R-:W-:Y:S05]  /*d7d0*/  EXIT ;  /* 0x000000000000794d */ /* 0x000fea0003800000 */
.L_x_2784:
        /* <DEDUP_REMOVED lines=9> */
.L_x_2791:
[----:B------:R-:W-:Y:S01]  /*d870*/  STG.E.U16 desc[UR36][R16.64], R3 ;  /* 0x0000000310007986 */ /* 0x000fe2000c101524 */
[----:B------:R-:W-:Y:S05]  /*d880*/  EXIT ;  /* 0x000000000000794d */ /* 0x000fea0003800000 */
.L_x_2790:
        /* <DEDUP_REMOVED lines=8> */
[----:B------:R-:W-:Y:S01]  /*d910*/  STG.E.64 desc[UR36][R16.64], R4 ;  /* 0x0000000410007986 */ /* 0x000fe2000c101b24 */
[----:B------:R-:W-:Y:S05]  /*d920*/  EXIT ;  /* 0x000000000000794d */ /* 0x000fea0003800000 */
.L_x_2793:
[----:B------:R-:W-:Y:S01]  /*d930*/  STG.E desc[UR36][R16.64], R3 ;  /* 0x0000000310007986 */ /* 0x000fe2000c101924 */
[----:B------:R-:W-:Y:S05]  /*d940*/  EXIT ;  /* 0x000000000000794d */ /* 0x000fea0003800000 */
.L_x_2792:
[----:B------:R-:W-:-:S05]  /*d950*/  HADD2.F32 R2, -RZ, R3.H0_H0 ;  /* 0x20000003ff027230 */ /* 0x000fca0000004100 */
[----:B------:R-:W-:-:S06]  /*d960*/  FMUL.FTZ R2, R2, 1 ;  /* 0x3f80000002027820 */ /* 0x000fcc0000410000 */
[----:B------:R-:W0:Y:S02]  /*d970*/  F2F.F64.F32 R2, R2 ;  /* 0x0000000200027310 */ /* 0x000e240000201800 */
[----:B0-----:R-:W-:Y:S01]  /*d980*/  STG.E.64 desc[UR36][R16.64], R2 ;  /* 0x0000000210007986 */ /* 0x001fe2000c101b24 */
[----:B------:R-:W-:Y:S05]  /*d990*/  EXIT ;  /* 0x000000000000794d */ /* 0x000fea0003800000 */
.L_x_2783:
        /* <DEDUP_REMOVED lines=15> */
[----:B------:R-:W-:Y:S01]  /*da90*/  STG.E.U8 desc[UR36][R16.64], R3 ;  /* 0x0000000310007986 */ /* 0x000fe2000c101124 */
[----:B------:R-:W-:Y:S05]  /*daa0*/  EXIT ;  /* 0x000000000000794d */ /* 0x000fea0003800000 */
.L_x_2796:
[--C-:B------:R-:W-:Y:S02]  /*dab0*/  HADD2.F32 R6, -RZ, R3.reuse.H1_H1 ;  /* 0x30000003ff067230 */ /* 0x100fe40000004100 */
[----:B------:R-:W-:-:S03]  /*dac0*/  HADD2.F32 R3, -RZ, R3.H0_H0 ;  /* 0x20000003ff037230 */ /* 0x000fc60000004100 */
[----:B------:R-:W-:Y:S02]  /*dad0*/  FMUL.FTZ R6, R6, 1 ;  /* 0x3f80000006067820 */ /* 0x000fe40000410000 */
[----:B------:R-:W-:-:S04]  /*dae0*/  FMUL.FTZ R3, R3, 1 ;  /* 0x3f80000003037820 */ /* 0x000fc80000410000 */
[----:B------:R-:W-:Y:S08]  /*daf0*/  F2F.F64.F32 R6, R6 ;  /* 0x0000000600067310 */ /* 0x000ff00000201800 */
[----:B------:R-:W0:Y:S02]  /*db00*/  F2F.F64.F32 R4, R3 ;  /* 0x0000000300047310 */ /* 0x000e240000201800 */
[----:B0-----:R-:W-:Y:S01]  /*db10*/  STG.E.128 desc[UR36][R16.64], R4 ;  /* 0x0000000410007986 */ /* 0x001fe2000c101d24 */
[----:B------:R-:W-:Y:S05]  /*db20*/  EXIT ;  /* 0x000000000000794d */ /* 0x000fea0003800000 */
.L_x_2795:
        /* <DEDUP_REMOVED lines=21> */
.L_x_2800:
[----:B------:R-:W-:Y:S05]  /*dc80*/  BSYNC B0 ;  /* 0x0000000000007941 */ /* 0x000fea0003800000 */
.L_x_2799:
[----:B------:R-:W-:-:S05]  /*dc90*/  LOP3.LUT R3, R0, R3, RZ, 0xfc, !PT ;  /* 0x0000000300037212 */ /* 0x000fca00078efcff */
[----:B------:R-:W-:Y:S01]  /*dca0*/  STG.E.U8 desc[UR36][R16.64], R3 ;  /* 0x0000000310007986 */ /* 0x000fe2000c101124 */
[----:B------:R-:W-:Y:S05]  /*dcb0*/  EXIT ;  /* 0x000000000000794d */ /* 0x000fea0003800000 */
.L_x_2798:
        /* <DEDUP_REMOVED lines=13> */
.L_x_2802:
[----:B------:R-:W-:Y:S01]  /*dd90*/  IMAD.MOV.U32 R0, RZ, RZ, 0x7f ;  /* 0x0000007fff007424 */ /* 0x000fe200078e00ff */
[----:B------:R-:W-:-:S04]  /*dda0*/  ISETP.GT.U32.AND P0, PT, R2, 0x7f800000, PT ;  /* 0x7f8000000200780c */ /* 0x000fc80003f04070 */
[----:B------:R-:W-:-:S09]  /*ddb0*/  SEL R0, R0, 0x7c, P0 ;  /* 0x0000007c00007807 */ /* 0x000fd20000000000 */
.L_x_2803:
[----:B------:R-:W-:Y:S05]  /*ddc0*/  BSYNC B0 ;  /* 0x0000000000007941 */ /* 0x000fea0003800000 */
.L_x_2801:
[----:B------:R-:W-:-:S04]  /*ddd0*/  LOP3.LUT R2, R3, 0x80000000, RZ, 0xc0, !PT ;  /* 0x8000000003027812 */ /* 0x000fc800078ec0ff */
[----:B------:R-:W-:-:S04]  /*dde0*/  SHF.R.U32.HI R3, RZ, 0x18, R2 ;  /* 0x00000018ff037819 */ /* 0x000fc80000011602 */
[----:B------:R-:W-:-:S05]  /*ddf0*/  LOP3.LUT R3, R0, R3, RZ, 0xfc, !PT ;  /* 0x0000000300037212 */ /* 0x000fca00078efcff */
[----:B------:R-:W-:Y:S01]  /*de00*/  STG.E.U8 desc[UR36][R16.64], R3 ;  /* 0x0000000310007986 */ /* 0x000fe2000c101124 */
[----:B------:R-:W-:Y:S05]  /*de10*/  EXIT ;  /* 0x000000000000794d */ /* 0x000fea0003800000 */
.L_x_2797:
[----:B------:R-:W-:-:S05]  /*de20*/  HADD2.F32 R0, -RZ, R3.H0_H0 ;  /* 0x20000003ff007230 */ /* 0x000fca0000004100 */
[----:B------:R-:W-:-:S05]  /*de30*/  F2FP.BF16.F32.PACK_AB R0, RZ, R0 ;  /* 0x00000000ff00723e */ /* 0x000fca00000010ff */
[----:B------:R-:W-:Y:S01]  /*de40*/  STG.E.U16 desc[UR36][R16.64], R0 ;  /* 0x0000000010007986 */ /* 0x000fe2000c101524 */
[----:B------:R-:W-:Y:S05]  /*de50*/  EXIT ;  /* 0x000000000000794d */ /* 0x000fea0003800000 */
.L_x_2794:
        /* <DEDUP_REMOVED lines=12> */
.L_x_2806:
        /* <DEDUP_REMOVED lines=17> */
.L_x_2809:
[----:B------:R-:W-:-:S04]  /*e030*/  LOP3.LUT R2, R3, 0x80000000, RZ, 0xc0, !PT ;  /* 0x8000000003027812 */ /* 0x000fc800078ec0ff */
[----:B------:R-:W-:-:S04]  /*e040*/  SHF.R.U32.HI R3, RZ, 0x18, R2 ;  /* 0x00000018ff037819 */ /* 0x000fc80000011602 */
[----:B------:R-:W-:-:S04]  /*e050*/  LOP3.LUT R0, R0, R3, RZ, 0xfc, !PT ;  /* 0x0000000300007212 */ /* 0x000fc800078efcff */
[----:B------:R-:W-:-:S07]  /*e060*/  PRMT R8, R0, 0x7610, R8 ;  /* 0x0000761000087816 */ /* 0x000fce0000000008 */
.L_x_2808:
[----:B------:R-:W-:Y:S05]  /*e070*/  BSYNC B0 ;  /* 0x0000000000007941 */ /* 0x000fea0003800000 */
.L_x_2807:
[----:B------:R-:W-:Y:S01]  /*e080*/  STG.E.U8 desc[UR36][R16.64], R8 ;  /* 0x0000000810007986 */ /* 0x000fe2000c101124 */
[----:B------:R-:W-:Y:S05]  /*e090*/  EXIT ;  /* 0x000000000000794d */ /* 0x000fea0003800000 */
.L_x_2805:
        /* <DEDUP_REMOVED lines=17> */
.L_x_2812:
[----:B------:R-:W-:-:S04]  /*e1b0*/  LOP3.LUT R2, R3, 0x80000000, RZ, 0xc0, !PT ;  /* 0x8000000003027812 */ /* 0x000fc800078ec0ff */
[----:B------:R-:W-:-:S04]  /*e1c0*/  SHF.R.U32.HI R3, RZ, 0x18, R2 ;  /* 0x00000018ff037819 */ /* 0x000fc80000011602 */
[----:B------:R-:W-:-:S04]  /*e1d0*/  LOP3.LUT R0, R0, R3, RZ, 0xfc, !PT ;  /* 0x0000000300007212 */ /* 0x000fc800078efcff */
[----:B------:R-:W-:-:S07]  /*e1e0*/  PRMT R8, R0, 0x7610, R8 ;  /* 0x0000761000087816 */ /* 0x000fce0000000008 */
.L_x_2811:
[----:B------:R-:W-:Y:S05]  /*e1f0*/  BSYNC B0 ;  /* 0x0000000000007941 */ /* 0x000fea0003800000 */
.L_x_2810:
[----:B------:R-:W-:Y:S01]  /*e200*/  STG.E.U8 desc[UR36][R16.64], R8 ;  /* 0x0000000810007986 */ /* 0x000fe2000c101124 */
[----:B------:R-:W-:Y:S05]  /*e210*/  EXIT ;  /* 0x000000000000794d */ /* 0x000fea0003800000 */
.L_x_2804:
        /* <DEDUP_REMOVED lines=22> */
.L_x_2787:
        /* <DEDUP_REMOVED lines=16> */
.L_x_2815:
[----:B------:R-:W-:Y:S05]  /*e480*/  EXIT ;  /* 0x000000000000794d */ /* 0x000fea0003800000 */
.L_x_2814:
[----:B------:R-:W-:-:S06]  /*e490*/  HADD2.F32 R3, -RZ, R3.H0_H0 ;  /* 0x20000003ff037230 */ /* 0x000fcc0000004100 */
[----:B------:R-:W0:Y:S02]  /*e4a0*/  F2I.U64.TRUNC R2, R3 ;  /* 0x0000000300027311 */ /* 0x000e24000020d800 */
[----:B0-----:R-:W-:Y:S01]  /*e4b0*/  STG.E.64 desc[UR36][R16.64], R2 ;  /* 0x0000000210007986 */ /* 0x001fe2000c101b24 */
[----:B------:R-:W-:Y:S05]  /*e4c0*/  EXIT ;  /* 0x000000000000794d */ /* 0x000fea0003800000 */
.L_x_2813:
[----:B------:R-:W-:-:S06]  /*e4d0*/  HADD2.F32 R3, -RZ, R3.H0_H0 ;  /* 0x20000003ff037230 */ /* 0x000fcc0000004100 */
[----:B------:R-:W0:Y:S02]  /*e4e0*/  F2I.FTZ.U32.TRUNC.NTZ R3, R3 ;  /* 0x0000000300037305 */ /* 0x000e24000021f000 */
[----:B0-----:R-:W-:Y:S01]  /*e4f0*/  STG.E desc[UR36][R16.64], R3 ;  /* 0x0000000310007986 */ /* 0x001fe2000c101924 */
[----:B------:R-:W-:Y:S05]  /*e500*/  EXIT ;  /* 0x000000000000794d */ /* 0x000fea0003800000 */
.L_x_2816:
        /* <DEDUP_REMOVED lines=15> */
.L_x_7209:


//--------------------- .text._ZN2at6native27unrolled_elementwise_kernelIZZZNS0_16tanh_kernel_cudaERNS_18TensorIteratorBaseEENKUlvE_clEvENKUlvE1_clEvEUlN3c107complexINS6_4HalfEEEE_St5arrayIPcLm2EELi4E23TrivialOffsetCalculatorILi1EjESF_NS0_6memory12LoadWithCastILi1EEENSG_13StoreWithCastILi1EEEEEviT_T0_T2_T3_T4_T5_ --------------------------
	.section	.text._ZN2at6native27unrolled_elementwise_kernelIZZZNS0_16tanh_kernel_cudaERNS_18TensorIteratorBaseEENKUlvE_clEvENKUlvE1_clEvEUlN3c107complexINS6_4HalfEEEE_St5arrayIPcLm2EELi4E23TrivialOffsetCalculatorILi1EjESF_NS0_6memory12LoadWithCastILi1EEENSG_13StoreWithCastILi1EEEEEviT_T0_T2_T3_T4_T5_,"ax",@progbits
	.align	128
        .global         _ZN2at6native27unrolled_elementwise_kernelIZZZNS0_16tanh_kernel_cudaERNS_18TensorIteratorBaseEENKUlvE_clEvENKUlvE1_clEvEUlN3c107complexINS6_4HalfEEEE_St5arrayIPcLm2EELi4E23TrivialOffsetCalculatorILi1EjESF_NS0_6memory12LoadWithCastILi1EEENSG_13StoreWithCastILi1EEEEEviT_T0_T2_T3_T4_T5_
        .type           _ZN2at6native27unrolled_elementwise_kernelIZZZNS0_16tanh_kernel_cudaERNS_18TensorIteratorBaseEENKUlvE_clEvENKUlvE1_clEvEUlN3c107complexINS6_4HalfEEEE_St5arrayIPcLm2EELi4E23TrivialOffsetCalculatorILi1EjESF_NS0_6memory12LoadWithCastILi1EEENSG_13StoreWithCastILi1EEEEEviT_T0_T2_T3_T4_T5_,@function
        .size           _ZN2at6native27unrolled_elementwise_kernelIZZZNS0_16tanh_kernel_cudaERNS_18TensorIteratorBaseEENKUlvE_clEvENKUlvE1_clEvEUlN3c107complexINS6_4HalfEEEE_St5arrayIPcLm2EELi4E23TrivialOffsetCalculatorILi1EjESF_NS0_6memory12LoadWithCastILi1EEENSG_13StoreWithCastILi1EEEEEviT_T0_T2_T3_T4_T5_,(.L_x_7210 - _ZN2at6native27unrolled_elementwise_kernelIZZZNS0_16tanh_kernel_cudaERNS_18TensorIteratorBaseEENKUlvE_clEvENKUlvE1_clEvEUlN3c107complexINS6_4HalfEEEE_St5arrayIPcLm2EELi4E23TrivialOffsetCalculatorILi1EjESF_NS0_6memory12LoadWithCastILi1EEENSG_13StoreWithCastILi1EEEEEviT_T0_T2_T3_T4_T5_)
        .other          _ZN2at6native27unrolled_elementwise_kernelIZZZNS0_16tanh_kernel_cudaERNS_18TensorIteratorBaseEENKUlvE_clEvENKUlvE1_clEvEUlN3c107complexINS6_4HalfEEEE_St5arrayIPcLm2EELi4E23TrivialOffsetCalculatorILi1EjESF_NS0_6memory12LoadWithCastILi1EEENSG_13StoreWithCastILi1EEEEEviT_T0_T2_T3_T4_T5_,@"STO_CUDA_ENTRY STV_DEFAULT"
_ZN2at6native27unrolled_elementwise_kernelIZZZNS0_16tanh_kernel_cudaERNS_18TensorIteratorBaseEENKUlvE_clEvENKUlvE1_clEvEUlN3c107complexINS6_4HalfEEEE_St5arrayIPcLm2EELi4E23TrivialOffsetCalculatorILi1EjESF_NS0_6memory12LoadWithCastILi1EEENSG_13StoreWithCastILi1EEEEEviT_T0_T2_T3_T4_T5_:
.text._ZN2at6native27unrolled_elementwise_kernelIZZZNS0_16tanh_kernel_cudaERNS_18TensorIteratorBaseEENKUlvE_clEvENKUlvE1_clEvEUlN3c107complexINS6_4HalfEEEE_St5arrayIPcLm2EELi4E23TrivialOffsetCalculatorILi1EjESF_NS0_6memory12LoadWithCastILi1EEENSG_13StoreWithCastILi1EEEEEviT_T0_T2_T3_T4_T5_:
        /* <DEDUP_REMOVED lines=9> */
[----:B------:R-:W-:Y:S01]  /*0090*/  PRMT R23, RZ, 0x7610, R23 ;  /* 0x00007610ff177816 */ /* 0x000fe20000000017 */
[----:B-1----:R-:W-:-:S05]  /*00a0*/  IMAD R22, R16, -0x200, R3 ;  /* 0xfffffe0010167824 */ /* 0x002fca00078e0203 */
[----:B--2---:R-:W-:-:S13]  /*00b0*/  ISETP.GE.AND P0, PT, R17, R22, PT ;  /* 0x000000161100720c */ /* 0x004fda0003f06270 */
[----:B0--3--:R-:W-:Y:S05]  /*00c0*/  @P0 BRA `(.L_x_2818) ;  /* 0x00000010005c0947 */ /* 0x009fea0003800000 */
        /* <DEDUP_REMOVED lines=18> */
[----:B------:R-:W2:Y:S01]  /*01f0*/  LDG.E.S8 R2, desc[UR36][R2.64] ;  /* 0x0000002402027981 */ /* 0x000ea2000c1e1300 */
[----:B------:R-:W-:Y:S01]  /*0200*/  PRMT R19, RZ, 0x7610, R19 ;  /* 0x00007610ff137816 */ /* 0x000fe20000000013 */
[----:B--2---:R-:W0:Y:S02]  /*0210*/  I2F.S16 R23, R2 ;  /* 0x0000000200177306 */ /* 0x004e240000101400 */
[----:B0-----:R-:W-:Y:S01]  /*0220*/  F2FP.F16.F32.PACK_AB R23, RZ, R23 ;  /* 0x00000017ff17723e */ /* 0x001fe200000000ff */
[----:B------:R-:W-:Y:S06]  /*0230*/  BRA `(.L_x_2824) ;  /* 0x0000000c00fc7947 */ /* 0x000fec0003800000 */
.L_x_2822:
[----:B------:R-:W2:Y:S01]  /*0240*/  LDG.E.U8 R2, desc[UR36][R2.64] ;  /* 0x0000002402027981 */ /* 0x000ea2000c1e1100 */
[----:B------:R-:W-:Y:S02]  /*0250*/  PRMT R19, RZ, 0x7610, R19 ;  /* 0x00007610ff137816 */ /* 0x000fe40000000013 */
[----:B--2---:R-:W-:-:S04]  /*0260*/  I2FP.F32.U32 R23, R2 ;  /* 0x0000000200177245 */ /* 0x004fc80000201000 */
[----:B------:R-:W-:Y:S01]  /*0270*/  F2FP.F16.F32.PACK_AB R23, RZ, R23 ;  /* 0x00000017ff17723e */ /* 0x000fe200000000ff */
[----:B------:R-:W-:Y:S06]  /*0280*/  BRA `(.L_x_2824) ;  /* 0x0000000c00e87947 */ /* 0x000fec0003800000 */
.L_x_2821:
[----:B------:R-:W-:-:S13]  /*0290*/  ISETP.NE.AND P0, PT, R0, 0x2, PT ;  /* 0x000000020000780c */ /* 0x000fda0003f05270 */
[----:B------:R-:W-:Y:S05]  /*02a0*/  @!P0 BRA `(.L_x_2825) ;  /* 0x0000000000388947 */ /* 0x000fea0003800000 */
[----:B------:R-:W-:-:S13]  /*02b0*/  ISETP.NE.AND P0, PT, R0, 0x3, PT ;  /* 0x000000030000780c */ /* 0x000fda0003f05270 */
[----:B------:R-:W-:Y:S05]  /*02c0*/  @!P0 BRA `(.L_x_2826) ;  /* 0x00000000001c8947 */ /* 0x000fea0003800000 */
[----:B------:R-:W-:-:S13]  /*02d0*/  ISETP.NE.AND P0, PT, R0, 0x4, PT ;  /* 0x000000040000780c */ /* 0x000fda0003f05270 */
[----:B------:R-:W-:Y:S05]  /*02e0*/  @P0 BRA `(.L_x_2823) ;  /* 0x0000000c00600947 */ /* 0x000fea0003800000 */
[----:B------:R-:W2:Y:S01]  /*02f0*/  LDG.E.64 R2, desc[UR36][R2.64] ;  /* 0x0000002402027981 */ /* 0x000ea2000c1e1b00 */
[----:B------:R-:W-:Y:S01]  /*0300*/  PRMT R19, RZ, 0x7610, R19 ;  /* 0x00007610ff137816 */ /* 0x000fe20000000013 */
[----:B--2---:R-:W0:Y:S02]  /*0310*/  I2F.S64 R23, R2 ;  /* 0x0000000200177312 */ /* 0x004e240000301400 */
[----:B0-----:R-:W-:Y:S01]  /*0320*/  F2FP.F16.F32.PACK_AB R23, RZ, R23 ;  /* 0x00000017ff17723e */ /* 0x001fe200000000ff */
[----:B------:R-:W-:Y:S06]  /*0330*/  BRA `(.L_x_2824) ;  /* 0x0000000c00bc7947 */ /* 0x000fec0003800000 */
.L_x_2826:
[----:B------:R-:W2:Y:S01]  /*0340*/  LDG.E R2, desc[UR36][R2.64] ;  /* 0x0000002402027981 */ /* 0x000ea2000c1e1900 */
[----:B------:R-:W-:Y:S02]  /*0350*/  PRMT R19, RZ, 0x7610, R19 ;  /* 0x00007610ff137816 */ /* 0x000fe40000000013 */
[----:B--2---:R-:W-:-:S04]  /*0360*/  I2FP.F32.S32 R23, R2 ;  /* 0x0000000200177245 */ /* 0x004fc80000201400 */
[----:B------:R-:W-:Y:S01]  /*0370*/  F2FP.F16.F32.PACK_AB R23, RZ, R23 ;  /* 0x00000017ff17723e */ /* 0x000fe200000000ff */
[----:B------:R-:W-:Y:S06]  /*0380*/  BRA `(.L_x_2824) ;  /* 0x0000000c00a87947 */ /* 0x000fec0003800000 */
.L_x_2825:
[----:B------:R-:W2:Y:S01]  /*0390*/  LDG.E.U16 R2, desc[UR36][R2.64] ;  /* 0x0000002402027981 */ /* 0x000ea2000c1e1500 */
[----:B------:R-:W-:Y:S01]  /*03a0*/  PRMT R19, RZ, 0x7610, R19 ;  /* 0x00007610ff137816 */ /* 0x000fe20000000013 */
[----:B--2---:R-:W0:Y:S02]  /*03b0*/  I2F.S16 R23, R2 ;  /* 0x0000000200177306 */ /* 0x004e240000101400 */
[----:B0-----:R-:W-:Y:S01]  /*03c0*/  F2FP.F16.F32.PACK_AB R23, RZ, R23 ;  /* 0x00000017ff17723e */ /* 0x001fe200000000ff */
[----:B------:R-:W-:Y:S06]  /*03d0*/  BRA `(.L_x_2824) ;  /* 0x0000000c00947947 */ /* 0x000fec0003800000 */
.L_x_2820:
[----:B------:R-:W-:-:S13]  /*03e0*/  ISETP.GT.AND P0, PT, R0, 0x6, PT ;  /* 0x000000060000780c */ /* 0x000fda0003f04270 */
[----:B------:R-:W-:Y:S05]  /*03f0*/  @P0 BRA `(.L_x_2827) ;  /* 0x0000000000340947 */ /* 0x000fea0003800000 */
[----:B------:R-:W-:-:S13]  /*0400*/  ISETP.NE.AND P0, PT, R0, 0x5, PT ;  /* 0x000000050000780c */ /* 0x000fda0003f05270 */
[----:B------:R-:W-:Y:S05]  /*0410*/  @!P0 BRA `(.L_x_2828) ;  /* 0x0000000000188947 */ /* 0x000fea0003800000 */
[----:B------:R-:W-:-:S13]  /*0420*/  ISETP.NE.AND P0, PT, R0, 0x6, PT ;  /* 0x000000060000780c */ /* 0x000fda0003f05270 */
[----:B------:R-:W-:Y:S05]  /*0430*/  @P0 BRA `(.L_x_2823) ;  /* 0x0000000c000c0947 */ /* 0x000fea0003800000 */
[----:B------:R-:W2:Y:S01]  /*0440*/  LDG.E R23, desc[UR36][R2.64] ;  /* 0x0000002402177981 */ /* 0x000ea2000c1e1900 */
[----:B------:R-:W-:Y:S02]  /*0450*/  PRMT R19, RZ, 0x7610, R19 ;  /* 0x00007610ff137816 */ /* 0x000fe40000000013 */
[----:B--2---:R-:W-:Y:S01]  /*0460*/  F2FP.F16.F32.PACK_AB R23, RZ, R23 ;  /* 0x00000017ff17723e */ /* 0x004fe200000000ff */
[----:B------:R-:W-:Y:S06]  /*0470*/  BRA `(.L_x_2824) ;  /* 0x0000000c006c7947 */ /* 0x000fec0003800000 */
.L_x_2828:
[----:B------:R-:W2:Y:S01]  /*0480*/  LDG.E.U16 R23, desc[UR36][R2.64] ;  /* 0x0000002402177981 */ /* 0x000ea2000c1e1500 */
[----:B------:R-:W-:Y:S01]  /*0490*/  PRMT R19, RZ, 0x7610, R19 ;  /* 0x00007610ff137816 */ /* 0x000fe20000000013 */
[----:B--2---:R-:W-:-:S05]  /*04a0*/  HADD2.F32 R23, -RZ, R23.H0_H0 ;  /* 0x20000017ff177230 */ /* 0x004fca0000004100 */
[----:B------:R-:W-:Y:S01]  /*04b0*/  F2FP.F16.F32.PACK_AB R23, RZ, R23 ;  /* 0x00000017ff17723e */ /* 0x000fe200000000ff */
[----:B------:R-:W-:Y:S06]  /*04c0*/  BRA `(.L_x_2824) ;  /* 0x0000000c00587947 */ /* 0x000fec0003800000 */
.L_x_2827:
        /* <DEDUP_REMOVED lines=10> */
.L_x_2830:
[----:B------:R-:W2:Y:S02]  /*0570*/  LDG.E R2, desc[UR36][R2.64] ;  /* 0x0000002402027981 */ /* 0x000ea4000c1e1900 */
[C---:B--2---:R-:W-:Y:S02]  /*0580*/  PRMT R23, R2.reuse, 0x7610, R23 ;  /* 0x0000761002177816 */ /* 0x044fe40000000017 */
[----:B------:R-:W-:Y:S01]  /*0590*/  PRMT R19, R2, 0x7632, R19 ;  /* 0x0000763202137816 */ /* 0x000fe20000000013 */
[----:B------:R-:W-:Y:S06]  /*05a0*/  BRA `(.L_x_2824) ;  /* 0x0000000c00207947 */ /* 0x000fec0003800000 */
.L_x_2829:
[----:B------:R-:W2:Y:S01]  /*05b0*/  LDG.E.64 R2, desc[UR36][R2.64] ;  /* 0x0000002402027981 */ /* 0x000ea2000c1e1b00 */
[----:B------:R-:W-:Y:S01]  /*05c0*/  UMOV UR4, 0xf0000000 ;  /* 0xf000000000047882 */ /* 0x000fe20000000000 */
[----:B------:R-:W-:Y:S01]  /*05d0*/  UMOV UR5, 0x380fffff ;  /* 0x380fffff00057882 */ /* 0x000fe20000000000 */
[----:B------:R-:W-:Y:S01]  /*05e0*/  PRMT R19, RZ, 0x7610, R19 ;  /* 0x00007610ff137816 */ /* 0x000fe20000000013 */
[----:B--2---:R-:W0:Y:S01]  /*05f0*/  F2F.F32.F64 R23, R2 ;  /* 0x0000000200177310 */ /* 0x004e220000301000 */
[----:B------:R-:W-:-:S14]  /*0600*/  DSETP.GEU.AND P0, PT, |R2|, UR4, PT ;  /* 0x0000000402007e2a */ /* 0x000fdc000bf0e200 */
[----:B0-----:R-:W-:-:S05]  /*0610*/  @!P0 FMUL R23, R23, 1.175494350822287508e-38 ;  /* 0x0080000017178820 */ /* 0x001fca0000400000 */
[----:B------:R-:W-:Y:S01]  /*0620*/  F2FP.F16.F32.PACK_AB R23, RZ, R23 ;  /* 0x00000017ff17723e */ /* 0x000fe200000000ff */
[----:B------:R-:W-:Y:S06]  /*0630*/  BRA `(.L_x_2824) ;  /* 0x0000000800fc7947 */ /* 0x000fec0003800000 */
.L_x_2819:
        /* <DEDUP_REMOVED lines=9> */
[----:B------:R-:W-:Y:S02]  /*06d0*/  PRMT R19, RZ, 0x7610, R19 ;  /* 0x00007610ff137816 */ /* 0x000fe40000000013 */
[----:B--2---:R-:W-:-:S04]  /*06e0*/  ISETP.NE.AND P0, PT, R2, RZ, PT ;  /* 0x000000ff0200720c */ /* 0x004fc80003f05270 */
[----:B------:R-:W-:-:S04]  /*06f0*/  FSEL R23, RZ, 1, !P0 ;  /* 0x3f800000ff177808 */ /* 0x000fc80004000000 */
[----:B------:R-:W-:Y:S01]  /*0700*/  F2FP.F16.F32.PACK_AB R23, RZ, R23 ;  /* 0x00000017ff17723e */ /* 0x000fe200000000ff */
[----:B------:R-:W-:Y:S06]  /*0710*/  BRA `(.L_x_2824) ;  /* 0x0000000800c47947 */ /* 0x000fec0003800000 */
.L_x_2833:
        /* <DEDUP_REMOVED lines=12> */
.L_x_2832:
[----:B------:R-:W-:-:S13]  /*07e0*/  ISETP.NE.AND P0, PT, R0, 0xf, PT ;  /* 0x0000000f0000780c */ /* 0x000fda0003f05270 */
[----:B------:R-:W-:Y:S05]  /*07f0*/  @!P0 BRA `(.L_x_2834) ;  /* 0x0000000000a48947 */ /* 0x000fea0003800000 */
[----:B------:R-:W-:-:S13]  /*0800*/  ISETP.NE.AND P0, PT, R0, 0x17, PT ;  /* 0x000000170000780c */ /* 0x000fda0003f05270 */
[----:B------:R-:W-:Y:S05]  /*0810*/  @!P0 BRA `(.L_x_2835) ;  /* 0x0000000000608947 */ /* 0x000fea0003800000 */
[----:B------:R-:W-:-:S13]  /*0820*/  ISETP.NE.AND P0, PT, R0, 0x18, PT ;  /* 0x000000180000780c */ /* 0x000fda0003f05270 */
[----:B------:R-:W-:Y:S05]  /*0830*/  @P0 BRA `(.L_x_2823) ;  /* 0x00000008000c0947 */ /* 0x000fea0003800000 */
[----:B------:R-:W2:Y:S01]  /*0840*/  LDG.E.U8 R0, desc[UR36][R2.64] ;  /* 0x0000002402007981 */ /* 0x000ea2000c1e1100 */
[----:B------:R-:W-:Y:S01]  /*0850*/  IMAD.MOV.U32 R8, RZ, RZ, -0x800000 ;  /* 0xff800000ff087424 */ /* 0x000fe200078e00ff */
[----:B------:R-:W-:Y:S01]  /*0860*/  PRMT R19, RZ, 0x7610, R19 ;  /* 0x00007610ff137816 */ /* 0x000fe20000000013 */
        /* <DEDUP_REMOVED lines=19> */
.L_x_2835:
[----:B------:R-:W2:Y:S01]  /*09a0*/  LDG.E.U8 R2, desc[UR36][R2.64] ;  /* 0x0000002402027981 */ /* 0x000ea2000c1e1100 */
[----:B------:R-:W-:Y:S01]  /*09b0*/  PRMT R19, RZ, 0x7610, R19 ;  /* 0x00007610ff137816 */ /* 0x000fe20000000013 */
        /* <DEDUP_REMOVED lines=13> */
.L_x_2834:
[----:B------:R-:W2:Y:S01]  /*0a90*/  LDG.E.U16 R23, desc[UR36][R2.64] ;  /* 0x0000002402177981 */ /* 0x000ea2000c1e1500 */
[----:B------:R-:W-:Y:S01]  /*0aa0*/  PRMT R19, RZ, 0x7610, R19 ;  /* 0x00007610ff137816 */ /* 0x000fe20000000013 */
[----:B--2---:R-:W-:-:S05]  /*0ab0*/  IMAD.U32 R23, R23, 0x10000, RZ ;  /* 0x0001000017177824 */ /* 0x004fca00078e00ff */
[----:B------:R-:W-:Y:S01]  /*0ac0*/  F2FP.F16.F32.PACK_AB R23, RZ, R23 ;  /* 0x00000017ff17723e */ /* 0x000fe200000000ff */
[----:B------:R-:W-:Y:S06]  /*0ad0*/  BRA `(.L_x_2824) ;  /* 0x0000000400d47947 */ /* 0x000fec0003800000 */
.L_x_2831:
        /* <DEDUP_REMOVED lines=8> */
[----:B------:R-:W2:Y:S01]  /*0b60*/  LDG.E.U16 R23, desc[UR36][R2.64] ;  /* 0x0000002402177981 */ /* 0x000ea2000c1e1500 */
[----:B------:R-:W-:Y:S02]  /*0b70*/  PRMT R19, RZ, 0x7610, R19 ;  /* 0x00007610ff137816 */ /* 0x000fe40000000013 */
[----:B--2---:R-:W-:-:S04]  /*0b80*/  I2FP.F32.U32 R23, R23 ;  /* 0x0000001700177245 */ /* 0x004fc80000201000 */
[----:B------:R-:W-:Y:S01]  /*0b90*/  F2FP.F16.F32.PACK_AB R23, RZ, R23 ;  /* 0x00000017ff17723e */ /* 0x000fe200000000ff */
[----:B------:R-:W-:Y:S06]  /*0ba0*/  BRA `(.L_x_2824) ;  /* 0x0000000400a07947 */ /* 0x000fec0003800000 */
.L_x_2838:
        /* <DEDUP_REMOVED lines=21> */
.L_x_2842:
[----:B------:R-:W-:Y:S05]  /*0d00*/  BSYNC B1 ;  /* 0x0000000000017941 */ /* 0x000fea0003800000 */
.L_x_2841:
[----:B------:R-:W-:Y:S01]  /*0d10*/  IMAD.SHL.U32 R2, R2, 0x100000, RZ ;  /* 0x0010000002027824 */ /* 0x000fe200078e00ff */
[----:B------:R-:W-:-:S04]  /*0d20*/  LEA R0, R0, 0x3b800000, 0x17 ;  /* 0x3b80000000007811 */ /* 0x000fc800078eb8ff */
[----:B------:R-:W-:-:S07]  /*0d30*/  LOP3.LUT R23, R0, R2, R23, 0xfe, !PT ;  /* 0x0000000200177212 */ /* 0x000fce00078efe17 */
.L_x_2840:
[----:B------:R-:W-:Y:S05]  /*0d40*/  BSYNC B0 ;  /* 0x0000000000007941 */ /* 0x000fea0003800000 */
.L_x_2839:
[----:B------:R-:W-:Y:S02]  /*0d50*/  F2FP.F16.F32.PACK_AB R23, RZ, R23 ;  /* 0x00000017ff17723e */ /* 0x000fe400000000ff */
[----:B------:R-:W-:Y:S01]  /*0d60*/  PRMT R19, RZ, 0x7610, R19 ;  /* 0x00007610ff137816 */ /* 0x000fe20000000013 */
[----:B------:R-:W-:Y:S06]  /*0d70*/  BRA `(.L_x_2824) ;  /* 0x00000004002c7947 */ /* 0x000fec0003800000 */
.L_x_2837:
        /* <DEDUP_REMOVED lines=21> */
.L_x_2846:
[----:B------:R-:W-:Y:S05]  /*0ed0*/  BSYNC B1 ;  /* 0x0000000000017941 */ /* 0x000fea0003800000 */
.L_x_2845:
[----:B------:R-:W-:Y:S01]  /*0ee0*/  IMAD.SHL.U32 R2, R2, 0x200000, RZ ;  /* 0x0020000002027824 */ /* 0x000fe200078e00ff */
[----:B------:R-:W-:-:S04]  /*0ef0*/  LEA R0, R0, 0x37800000, 0x17 ;  /* 0x3780000000007811 */ /* 0x000fc800078eb8ff */
[----:B------:R-:W-:-:S07]  /*0f00*/  LOP3.LUT R23, R0, R2, R23, 0xfe, !PT ;  /* 0x0000000200177212 */ /* 0x000fce00078efe17 */
.L_x_2844:
[----:B------:R-:W-:Y:S05]  /*0f10*/  BSYNC B0 ;  /* 0x0000000000007941 */ /* 0x000fea0003800000 */
.L_x_2843:
[----:B------:R-:W-:Y:S02]  /*0f20*/  F2FP.F16.F32.PACK_AB R23, RZ, R23 ;  /* 0x00000017ff17723e */ /* 0x000fe400000000ff */
[----:B------:R-:W-:Y:S01]  /*0f30*/  PRMT R19, RZ, 0x7610, R19 ;  /* 0x00007610ff137816 */ /* 0x000fe20000000013 */
[----:B------:R-:W-:Y:S06]  /*0f40*/  BRA `(.L_x_2824) ;  /* 0x0000000000b87947 */ /* 0x000fec0003800000 */
.L_x_2836:
        /* <DEDUP_REMOVED lines=14> */
.L_x_2850:
[----:B------:R-:W-:Y:S05]  /*1030*/  BSYNC B0 ;  /* 0x0000000000007941 */ /* 0x000fea0003800000 */
.L_x_2849:
[----:B------:R-:W-:Y:S02]  /*1040*/  PRMT R19, RZ, 0x7610, R19 ;  /* 0x00007610ff137816 */ /* 0x000fe40000000013 */
[----:B------:R-:W-:Y:S01]  /*1050*/  F2FP.F16.F32.PACK_AB R23, RZ, R23 ;  /* 0x00000017ff17723e */ /* 0x000fe200000000ff */
[----:B------:R-:W-:Y:S06]  /*1060*/  BRA `(.L_x_2824) ;  /* 0x0000000000707947 */ /* 0x000fec0003800000 */
.L_x_2823:
        /* <DEDUP_REMOVED lines=16> */
.L_x_2851:
[----:B------:R-:W-:Y:S02]  /*1170*/  PRMT R19, RZ, 0x7610, R19 ;  /* 0x00007610ff137816 */ /* 0x000fe40000000013 */
[----:B------:R-:W-:Y:S01]  /*1180*/  PRMT R23, RZ, 0x7610, R23 ;  /* 0x00007610ff177816 */ /* 0x000fe20000000017 */
[----:B------:R-:W-:Y:S06]  /*1190*/  BRA `(.L_x_2824) ;  /* 0x0000000000247947 */ /* 0x000fec0003800000 */
.L_x_2848:
[----:B------:R-:W2:Y:S01]  /*11a0*/  LDG.E.64 R2, desc[UR36][R2.64] ;  /* 0x0000002402027981 */ /* 0x000ea2000c1e1b00 */
[----:B------:R-:W-:Y:S01]  /*11b0*/  PRMT R19, RZ, 0x7610, R19 ;  /* 0x00007610ff137816 */ /* 0x000fe20000000013 */
[----:B--2---:R-:W0:Y:S02]  /*11c0*/  I2F.U64 R23, R2 ;  /* 0x0000000200177312 */ /* 0x004e240000301000 */
[----:B0-----:R-:W-:Y:S01]  /*11d0*/  F2FP.F16.F32.PACK_AB R23, RZ, R23 ;  /* 0x00000017ff17723e */ /* 0x001fe200000000ff */
[----:B------:R-:W-:Y:S06]  /*11e0*/  BRA `(.L_x_2824) ;  /* 0x0000000000107947 */ /* 0x000fec0003800000 */
.L_x_2847:
[----:B------:R-:W2:Y:S01]  /*11f0*/  LDG.E R2, desc[UR36][R2.64] ;  /* 0x0000002402027981 */ /* 0x000ea2000c1e1900 */
[----:B------:R-:W-:Y:S02]  /*1200*/  PRMT R19, RZ, 0x7610, R19 ;  /* 0x00007610ff137816 */ /* 0x000fe40000000013 */
[----:B--2---:R-:W-:-:S04]  /*1210*/  I2FP.F32.U32 R23, R2 ;  /* 0x0000000200177245 */ /* 0x004fc80000201000 */
[----:B------:R-:W-:-:S07]  /*1220*/  F2FP.F16.F32.PACK_AB R23, RZ, R23 ;  /* 0x00000017ff17723e */ /* 0x000fce00000000ff */
.L_x_2824:
[----:B------:R-:W-:-:S07]  /*1230*/  VIADD R17, R17, 0x80 ;  /* 0x0000008011117836 */ /* 0x000fce0000000000 */
.L_x_2818:
[----:B------:R-:W-:Y:S05]  /*1240*/  BSYNC B6 ;  /* 0x0000000000067941 */ /* 0x000fea0003800000 */
.L_x_2817:
[----:B------:R-:W-:Y:S01]  /*1250*/  ISETP.GE.AND P0, PT, R17, R22, PT ;  /* 0x000000161100720c */ /* 0x000fe20003f06270 */
[----:B------:R-:W-:Y:S01]  /*1260*/  BSSY B6, `(.L_x_2852) ;  /* 0x000011b000067945 */ /* 0x000fe20003800000 */
[----:B------:R-:W-:-:S11]  /*1270*/  PRMT R24, RZ, 0x7610, R24 ;  /* 0x00007610ff187816 */ /* 0x000fd60000000018 */
[----:B------:R-:W-:Y:S05]  /*1280*/  @P0 BRA `(.L_x_2853) ;  /* 0x0000001000600947 */ /* 0x000fea0003800000 */
        /* <DEDUP_REMOVED lines=23> */
.L_x_2857:
[----:B------:R-:W2:Y:S01]  /*1400*/  LDG.E.U8 R2, desc[UR36][R2.64] ;  /* 0x0000002402027981 */ /* 0x000ea2000c1e1100 */
[----:B------:R-:W-:Y:S02]  /*1410*/  PRMT R25, RZ, 0x7610, R25 ;  /* 0x00007610ff197816 */ /* 0x000fe40000000019 */
[----:B--2---:R-:W-:-:S04]  /*1420*/  I2FP.F32.U32 R24, R2 ;  /* 0x0000000200187245 */ /* 0x004fc80000201000 */
[----:B------:R-:W-:Y:S01]  /*1430*/  F2FP.F16.F32.PACK_AB R24, RZ, R24 ;  /* 0x00000018ff18723e */ /* 0x000fe200000000ff */
[----:B------:R-:W-:Y:S06]  /*1440*/  BRA `(.L_x_2859) ;  /* 0x0000000c00ec7947 */ /* 0x000fec0003800000 */
.L_x_2856:
        /* <DEDUP_REMOVED lines=11> */
.L_x_2861:
[----:B------:R-:W2:Y:S01]  /*1500*/  LDG.E R2, desc[UR36][R2.64] ;  /* 0x0000002402027981 */ /* 0x000ea2000c1e1900 */
[----:B------:R-:W-:Y:S02]  /*1510*/  PRMT R25, RZ, 0x7610, R25 ;  /* 0x00007610ff197816 */ /* 0x000fe40000000019 */
[----:B--2---:R-:W-:-:S04]  /*1520*/  I2FP.F32.S32 R24, R2 ;  /* 0x0000000200187245 */ /* 0x004fc80000201400 */
[----:B------:R-:W-:Y:S01]  /*1530*/  F2FP.F16.F32.PACK_AB R24, RZ, R24 ;  /* 0x00000018ff18723e */ /* 0x000fe200000000ff */
[----:B------:R-:W-:Y:S06]  /*1540*/  BRA `(.L_x_2859) ;  /* 0x0000000c00ac7947 */ /* 0x000fec0003800000 */
.L_x_2860:
[----:B------:R-:W2:Y:S01]  /*1550*/  LDG.E.U16 R2, desc[UR36][R2.64] ;  /* 0x0000002402027981 */ /* 0x000ea2000c1e1500 */
[----:B------:R-:W-:Y:S01]  /*1560*/  PRMT R25, RZ, 0x7610, R25 ;  /* 0x00007610ff197816 */ /* 0x000fe20000000019 */
[----:B--2---:R-:W0:Y:S02]  /*1570*/  I2F.S16 R24, R2 ;  /* 0x0000000200187306 */ /* 0x004e240000101400 */
[----:B0-----:R-:W-:Y:S01]  /*1580*/  F2FP.F16.F32.PACK_AB R24, RZ, R24 ;  /* 0x00000018ff18723e */ /* 0x001fe200000000ff */
[----:B------:R-:W-:Y:S06]  /*1590*/  BRA `(.L_x_2859) ;  /* 0x0000000c00987947 */ /* 0x000fec0003800000 */
.L_x_2855:
        /* <DEDUP_REMOVED lines=10> */
.L_x_2863:
[----:B------:R-:W2:Y:S01]  /*1640*/  LDG.E.U16 R24, desc[UR36][R2.64] ;  /* 0x0000002402187981 */ /* 0x000ea2000c1e1500 */
[----:B------:R-:W-:Y:S01]  /*1650*/  PRMT R25, RZ, 0x7610, R25 ;  /* 0x00007610ff197816 */ /* 0x000fe20000000019 */
[----:B--2---:R-:W-:-:S05]  /*1660*/  HADD2.F32 R24, -RZ, R24.H0_H0 ;  /* 0x20000018ff187230 */ /* 0x004fca0000004100 */
[----:B------:R-:W-:Y:S01]  /*1670*/  F2FP.F16.F32.PACK_AB R24, RZ, R24 ;  /* 0x00000018ff18723e */ /* 0x000fe200000000ff */
[----:B------:R-:W-:Y:S06]  /*1680*/  BRA `(.L_x_2859) ;  /* 0x0000000c005c7947 */ /* 0x000fec0003800000 */
.L_x_2862:
        /* <DEDUP_REMOVED lines=10> */
.L_x_2865:
[----:B------:R-:W2:Y:S02]  /*1730*/  LDG.E R2, desc[UR36][R2.64] ;  /* 0x0000002402027981 */ /* 0x000ea4000c1e1900 */
[C---:B--2---:R-:W-:Y:S02]  /*1740*/  PRMT R24, R2.reuse, 0x7610, R24 ;  /* 0x0000761002187816 */ /* 0x044fe40000000018 */
[----:B------:R-:W-:Y:S01]  /*1750*/  PRMT R25, R2, 0x7632, R25 ;  /* 0x0000763202197816 */ /* 0x000fe20000000019 */
[----:B------:R-:W-:Y:S06]  /*1760*/  BRA `(.L_x_2859) ;  /* 0x0000000c00247947 */ /* 0x000fec0003800000 */
.L_x_2864:
        /* <DEDUP_REMOVED lines=9> */
.L_x_2854:
        /* <DEDUP_REMOVED lines=14> */
.L_x_2868:
        /* <DEDUP_REMOVED lines=12> */
.L_x_2867:
        /* <DEDUP_REMOVED lines=28> */
.L_x_2870:
[----:B------:R-:W2:Y:S01]  /*1b60*/  LDG.E.U8 R3, desc[UR36][R2.64] ;  /* 0x0000002402037981 */ /* 0x000ea2000c1e1100 */
[----:B------:R-:W-:Y:S01]  /*1b70*/  PRMT R25, RZ, 0x7610, R25 ;  /* 0x00007610ff197816 */ /* 0x000fe20000000019 */
        /* <DEDUP_REMOVED lines=14> */
.L_x_2869:
[----:B------:R-:W2:Y:S01]  /*1c60*/  LDG.E.U16 R24, desc[UR36][R2.64] ;  /* 0x0000002402187981 */ /* 0x000ea2000c1e1500 */
[----:B------:R-:W-:Y:S01]  /*1c70*/  PRMT R25, RZ, 0x7610, R25 ;  /* 0x00007610ff197816 */ /* 0x000fe20000000019 */
[----:B--2---:R-:W-:-:S05]  /*1c80*/  IMAD.U32 R24, R24, 0x10000, RZ ;  /* 0x0001000018187824 */ /* 0x004fca00078e00ff */
[----:B------:R-:W-:Y:S01]  /*1c90*/  F2FP.F16.F32.PACK_AB R24, RZ, R24 ;  /* 0x00000018ff18723e */ /* 0x000fe200000000ff */
[----:B------:R-:W-:Y:S06]  /*1ca0*/  BRA `(.L_x_2859) ;  /* 0x0000000400d47947 */ /* 0x000fec0003800000 */
.L_x_2866:
        /* <DEDUP_REMOVED lines=13> */
.L_x_2873:
        /* <DEDUP_REMOVED lines=21> */
.L_x_2877:
[----:B------:R-:W-:Y:S05]  /*1ed0*/  BSYNC B1 ;  /* 0x0000000000017941 */ /* 0x000fea0003800000 */
.L_x_2876:
[----:B------:R-:W-:Y:S01]  /*1ee0*/  IMAD.SHL.U32 R2, R2, 0x100000, RZ ;  /* 0x0010000002027824 */ /* 0x000fe200078e00ff */
[----:B------:R-:W-:-:S04]  /*1ef0*/  LEA R3, R0, 0x3b800000, 0x17 ;  /* 0x3b80000000037811 */ /* 0x000fc800078eb8ff */
[----:B------:R-:W-:-:S07]  /*1f00*/  LOP3.LUT R24, R3, R2, R24, 0xfe, !PT ;  /* 0x0000000203187212 */ /* 0x000fce00078efe18 */
.L_x_2875:
[----:B------:R-:W-:Y:S05]  /*1f10*/  BSYNC B0 ;  /* 0x0000000000007941 */ /* 0x000fea0003800000 */
.L_x_2874:
[----:B------:R-:W-:Y:S02]  /*1f20*/  F2FP.F16.F32.PACK_AB R24, RZ, R24 ;  /* 0x00000018ff18723e */ /* 0x000fe400000000ff */
[----:B------:R-:W-:Y:S01]  /*1f30*/  PRMT R25, RZ, 0x7610, R25 ;  /* 0x00007610ff197816 */ /* 0x000fe20000000019 */
[----:B------:R-:W-:Y:S06]  /*1f40*/  BRA `(.L_x_2859) ;  /* 0x00000004002c7947 */ /* 0x000fec0003800000 */
.L_x_2872:
        /* <DEDUP_REMOVED lines=21> */
.L_x_2881:
[----:B------:R-:W-:Y:S05]  /*20a0*/  BSYNC B1 ;  /* 0x0000000000017941 */ /* 0x000fea0003800000 */
.L_x_2880:
[----:B------:R-:W-:Y:S01]  /*20b0*/  IMAD.SHL.U32 R2, R2, 0x200000, RZ ;  /* 0x0020000002027824 */ /* 0x000fe200078e00ff */
[----:B------:R-:W-:-:S04]  /*20c0*/  LEA R3, R0, 0x37800000, 0x17 ;  /* 0x3780000000037811 */ /* 0x000fc800078eb8ff */
[----:B------:R-:W-:-:S07]  /*20d0*/  LOP3.LUT R24, R3, R2, R24, 0xfe, !PT ;  /* 0x0000000203187212 */ /* 0x000fce00078efe18 */
.L_x_2879:
[----:B------:R-:W-:Y:S05]  /*20e0*/  BSYNC B0 ;  /* 0x0000000000007941 */ /* 0x000fea0003800000 */
.L_x_2878:
[----:B------:R-:W-:Y:S02]  /*20f0*/  F2FP.F16.F32.PACK_AB R24, RZ, R24 ;  /* 0x00000018ff18723e */ /* 0x000fe400000000ff */
[----:B------:R-:W-:Y:S01]  /*2100*/  PRMT R25, RZ, 0x7610, R25 ;  /* 0x00007610ff197816 */ /* 0x000fe20000000019 */
[----:B------:R-:W-:Y:S06]  /*2110*/  BRA `(.L_x_2859) ;  /* 0x0000000000b87947 */ /* 0x000fec0003800000 */
.L_x_2871:
        /* <DEDUP_REMOVED lines=14> */
.L_x_2885:
[----:B------:R-:W-:Y:S05]  /*2200*/  BSYNC B0 ;  /* 0x0000000000007941 */ /* 0x000fea0003800000 */
.L_x_2884:
[----:B------:R-:W-:Y:S02]  /*2210*/  PRMT R25, RZ, 0x7610, R25 ;  /* 0x00007610ff197816 */ /* 0x000fe40000000019 */
[----:B------:R-:W-:Y:S01]  /*2220*/  F2FP.F16.F32.PACK_AB R24, RZ, R24 ;  /* 0x00000018ff18723e */ /* 0x000fe200000000ff */
[----:B------:R-:W-:Y:S06]  /*2230*/  BRA `(.L_x_2859) ;  /* 0x0000000000707947 */ /* 0x000fec0003800000 */
.L_x_2858:
        /* <DEDUP_REMOVED lines=16> */
.L_x_2886:
[----:B------:R-:W-:Y:S02]  /*2340*/  PRMT R25, RZ, 0x7610, R25 ;  /* 0x00007610ff197816 */ /* 0x000fe40000000019 */
[----:B------:R-:W-:Y:S01]  /*2350*/  PRMT R24, RZ, 0x7610, R24 ;  /* 0x00007610ff187816 */ /* 0x000fe20000000018 */
[----:B------:R-:W-:Y:S06]  /*2360*/  BRA `(.L_x_2859) ;  /* 0x0000000000247947 */ /* 0x000fec0003800000 */
.L_x_2883:
[----:B------:R-:W2:Y:S01]  /*2370*/  LDG.E.64 R2, desc[UR36][R2.64] ;  /* 0x0000002402027981 */ /* 0x000ea2000c1e1b00 */
[----:B------:R-:W-:Y:S01]  /*2380*/  PRMT R25, RZ, 0x7610, R25 ;  /* 0x00007610ff197816 */ /* 0x000fe20000000019 */
[----:B--2---:R-:W0:Y:S02]  /*2390*/  I2F.U64 R24, R2 ;  /* 0x0000000200187312 */ /* 0x004e240000301000 */
[----:B0-----:R-:W-:Y:S01]  /*23a0*/  F2FP.F16.F32.PACK_AB R24, RZ, R24 ;  /* 0x00000018ff18723e */ /* 0x001fe200000000ff */
[----:B------:R-:W-:Y:S06]  /*23b0*/  BRA `(.L_x_2859) ;  /* 0x0000000000107947 */ /* 0x000fec0003800000 */
.L_x_2882:
[----:B------:R-:W2:Y:S01]  /*23c0*/  LDG.E R2, desc[UR36][R2.64] ;  /* 0x0000002402027981 */ /* 0x000ea2000c1e1900 */
[----:B------:R-:W-:Y:S02]  /*23d0*/  PRMT R25, RZ, 0x7610, R25 ;  /* 0x00007610ff197816 */ /* 0x000fe40000000019 */
[----:B--2---:R-:W-:-:S04]  /*23e0*/  I2FP.F32.U32 R24, R2 ;  /* 0x0000000200187245 */ /* 0x004fc80000201000 */
[----:B------:R-:W-:-:S07]  /*23f0*/  F2FP.F16.F32.PACK_AB R24, RZ, R24 ;  /* 0x00000018ff18723e */ /* 0x000fce00000000ff */
.L_x_2859:
[----:B------:R-:W-:-:S07]  /*2400*/  VIADD R17, R17, 0x80 ;  /* 0x0000008011117836 */ /* 0x000fce0000000000 */
.L_x_2853:
[----:B------:R-:W-:Y:S05]  /*2410*/  BSYNC B6 ;  /* 0x0000000000067941 */ /* 0x000fea0003800000 */
.L_x_2852:
[----:B------:R-:W-:Y:S01]  /*2420*/  ISETP.GE.AND P0, PT, R17, R22, PT ;  /* 0x000000161100720c */ /* 0x000fe20003f06270 */
[----:B------:R-:W-:Y:S01]  /*2430*/  BSSY B6, `(.L_x_2887) ;  /* 0x000011c000067945 */ /* 0x000fe20003800000 */
[----:B------:R-:W-:Y:S02]  /*2440*/  PRMT R28, RZ, 0x7610, R28 ;  /* 0x00007610ff1c7816 */ /* 0x000fe4000000001c */
[----:B------:R-:W-:Y:S02]  /*2450*/  PRMT R27, RZ, 0x7610, R27 ;  /* 0x00007610ff1b7816 */ /* 0x000fe4000000001b */
[----:B------:R-:W-:-:S07]  /*2460*/  PRMT R26, RZ, 0x7610, R26 ;  /* 0x00007610ff1a7816 */ /* 0x000fce000000001a */
        /* <DEDUP_REMOVED lines=24> */
.L_x_2892:
[----:B------:R-:W2:Y:S01]  /*25f0*/  LDG.E.U8 R2, desc[UR36][R2.64] ;  /* 0x0000002402027981 */ /* 0x000ea2000c1e1100 */
[----:B------:R-:W-:Y:S02]  /*2600*/  PRMT R27, RZ, 0x7610, R27 ;  /* 0x00007610ff1b7816 */ /* 0x000fe4000000001b */
[----:B--2---:R-:W-:-:S04]  /*2610*/  I2FP.F32.U32 R26, R2 ;  /* 0x00000002001a7245 */ /* 0x004fc80000201000 */
[----:B------:R-:W-:Y:S01]  /*2620*/  F2FP.F16.F32.PACK_AB R26, RZ, R26 ;  /* 0x0000001aff1a723e */ /* 0x000fe200000000ff */
[----:B------:R-:W-:Y:S06]  /*2630*/  BRA `(.L_x_2894) ;  /* 0x0000000c00e87947 */ /* 0x000fec0003800000 */
.L_x_2891:
        /* <DEDUP_REMOVED lines=11> */
.L_x_2896:
[----:B------:R-:W2:Y:S01]  /*26f0*/  LDG.E R2, desc[UR36][R2.64] ;  /* 0x0000002402027981 */ /* 0x000ea2000c1e1900 */
[----:B------:R-:W-:Y:S02]  /*2700*/  PRMT R27, RZ, 0x7610, R27 ;  /* 0x00007610ff1b7816 */ /* 0x000fe4000000001b */
[----:B--2---:R-:W-:-:S04]  /*2710*/  I2FP.F32.S32 R26, R2 ;  /* 0x00000002001a7245 */ /* 0x004fc80000201400 */
[----:B------:R-:W-:Y:S01]  /*2720*/  F2FP.F16.F32.PACK_AB R26, RZ, R26 ;  /* 0x0000001aff1a723e */ /* 0x000fe200000000ff */
[----:B------:R-:W-:Y:S06]  /*2730*/  BRA `(.L_x_2894) ;  /* 0x0000000c00a87947 */ /* 0x000fec0003800000 */
.L_x_2895:
[----:B------:R-:W2:Y:S01]  /*2740*/  LDG.E.U16 R2, desc[UR36][R2.64] ;  /* 0x0000002402027981 */ /* 0x000ea2000c1e1500 */
[----:B------:R-:W-:Y:S01]  /*2750*/  PRMT R27, RZ, 0x7610, R27 ;  /* 0x00007610ff1b7816 */ /* 0x000fe2000000001b */
[----:B--2---:R-:W0:Y:S02]  /*2760*/  I2F.S16 R26, R2 ;  /* 0x00000002001a7306 */ /* 0x004e240000101400 */
[----:B0-----:R-:W-:Y:S01]  /*2770*/  F2FP.F16.F32.PACK_AB R26, RZ, R26 ;  /* 0x0000001aff1a723e */ /* 0x001fe200000000ff */
[----:B------:R-:W-:Y:S06]  /*2780*/  BRA `(.L_x_2894) ;  /* 0x0000000c00947947 */ /* 0x000fec0003800000 */
.L_x_2890:
        /* <DEDUP_REMOVED lines=10> */
.L_x_2898:
[----:B------:R-:W2:Y:S01]  /*2830*/  LDG.E.U16 R26, desc[UR36][R2.64] ;  /* 0x00000024021a7981 */ /* 0x000ea2000c1e1500 */
[----:B------:R-:W-:Y:S01]  /*2840*/  PRMT R27, RZ, 0x7610, R27 ;  /* 0x00007610ff1b7816 */ /* 0x000fe2000000001b */
[----:B--2---:R-:W-:-:S05]  /*2850*/  HADD2.F32 R26, -RZ, R26.H0_H0 ;  /* 0x2000001aff1a7230 */ /* 0x004fca0000004100 */
[----:B------:R-:W-:Y:S01]  /*2860*/  F2FP.F16.F32.PACK_AB R26, RZ, R26 ;  /* 0x0000001aff1a723e */ /* 0x000fe200000000ff */
[----:B------:R-:W-:Y:S06]  /*2870*/  BRA `(.L_x_2894) ;  /* 0x0000000c00587947 */ /* 0x000fec0003800000 */
.L_x_2897:
        /* <DEDUP_REMOVED lines=10> */
.L_x_2900:
[----:B------:R-:W2:Y:S02]  /*2920*/  LDG.E R2, desc[UR36][R2.64] ;  /* 0x0000002402027981 */ /* 0x000ea4000c1e1900 */
[C---:B--2---:R-:W-:Y:S02]  /*2930*/  PRMT R26, R2.reuse, 0x7610, R26 ;  /* 0x00007610021a7816 */ /* 0x044fe4000000001a */
[----:B------:R-:W-:Y:S01]  /*2940*/  PRMT R27, R2, 0x7632, R27 ;  /* 0x00007632021b7816 */ /* 0x000fe2000000001b */
[----:B------:R-:W-:Y:S06]  /*2950*/  BRA `(.L_x_2894) ;  /* 0x0000000c00207947 */ /* 0x000fec0003800000 */
.L_x_2899:
        /* <DEDUP_REMOVED lines=9> */
.L_x_2889:
        /* <DEDUP_REMOVED lines=14> */
.L_x_2903:
        /* <DEDUP_REMOVED lines=12> */
.L_x_2902:
        /* <DEDUP_REMOVED lines=28> */
.L_x_2905:
        /* <DEDUP_REMOVED lines=15> */
.L_x_2904:
[----:B------:R-:W2:Y:S01]  /*2e40*/  LDG.E.U16 R26, desc[UR36][R2.64] ;  /* 0x00000024021a7981 */ /* 0x000ea2000c1e1500 */
[----:B------:R-:W-:Y:S01]  /*2e50*/  PRMT R27, RZ, 0x7610, R27 ;  /* 0x00007610ff1b7816 */ /* 0x000fe2000000001b */
[----:B--2---:R-:W-:-:S05]  /*2e60*/  IMAD.U32 R26, R26, 0x10000, RZ ;  /* 0x000100001a1a7824 */ /* 0x004fca00078e00ff */
[----:B------:R-:W-:Y:S01]  /*2e70*/  F2FP.F16.F32.PACK_AB R26, RZ, R26 ;  /* 0x0000001aff1a723e */ /* 0x000fe200000000ff */
[----:B------:R-:W-:Y:S06]  /*2e80*/  BRA `(.L_x_2894) ;  /* 0x0000000400d47947 */ /* 0x000fec0003800000 */
.L_x_2901:
        /* <DEDUP_REMOVED lines=13> */
.L_x_2908:
        /* <DEDUP_REMOVED lines=21> */
.L_x_2912:
[----:B------:R-:W-:Y:S05]  /*30b0*/  BSYNC B1 ;  /* 0x0000000000017941 */ /* 0x000fea0003800000 */
.L_x_2911:
[----:B------:R-:W-:Y:S01]  /*30c0*/  IMAD.SHL.U32 R2, R2, 0x100000, RZ ;  /* 0x0010000002027824 */ /* 0x000fe200078e00ff */
[----:B------:R-:W-:-:S04]  /*30d0*/  LEA R3, R0, 0x3b800000, 0x17 ;  /* 0x3b80000000037811 */ /* 0x000fc800078eb8ff */
[----:B------:R-:W-:-:S07]  /*30e0*/  LOP3.LUT R26, R3, R2, R26, 0xfe, !PT ;  /* 0x00000002031a7212 */ /* 0x000fce00078efe1a */
.L_x_2910:
[----:B------:R-:W-:Y:S05]  /*30f0*/  BSYNC B0 ;  /* 0x0000000000007941 */ /* 0x000fea0003800000 */
.L_x_2909:
[----:B------:R-:W-:Y:S02]  /*3100*/  F2FP.F16.F32.PACK_AB R26, RZ, R26 ;  /* 0x0000001aff1a723e */ /* 0x000fe400000000ff */
[----:B------:R-:W-:Y:S01]  /*3110*/  PRMT R27, RZ, 0x7610, R27 ;  /* 0x00007610ff1b7816 */ /* 0x000fe2000000001b */
[----:B------:R-:W-:Y:S06]  /*3120*/  BRA `(.L_x_2894) ;  /* 0x00000004002c7947 */ /* 0x000fec0003800000 */
.L_x_2907:
        /* <DEDUP_REMOVED lines=21> */
.L_x_2916:
[----:B------:R-:W-:Y:S05]  /*3280*/  BSYNC B1 ;  /* 0x0000000000017941 */ /* 0x000fea0003800000 */
.L_x_2915:
[----:B------:R-:W-:Y:S01]  /*3290*/  IMAD.SHL.U32 R2, R2, 0x200000, RZ ;  /* 0x0020000002027824 */ /* 0x000fe200078e00ff */
[----:B------:R-:W-:-:S04]  /*32a0*/  LEA R3, R0, 0x37800000, 0x17 ;  /* 0x3780000000037811 */ /* 0x000fc800078eb8ff */
[----:B------:R-:W-:-:S07]  /*32b0*/  LOP3.LUT R26, R3, R2, R26, 0xfe, !PT ;  /* 0x00000002031a7212 */ /* 0x000fce00078efe1a */
.L_x_2914:
[----:B------:R-:W-:Y:S05]  /*32c0*/  BSYNC B0 ;  /* 0x0000000000007941 */ /* 0x000fea0003800000 */
.L_x_2913:
[----:B------:R-:W-:Y:S02]  /*32d0*/  F2FP.F16.F32.PACK_AB R26, RZ, R26 ;  /* 0x0000001aff1a723e */ /* 0x000fe400000000ff */
[----:B------:R-:W-:Y:S01]  /*32e0*/  PRMT R27, RZ, 0x7610, R27 ;  /* 0x00007610ff1b7816 */ /* 0x000fe2000000001b */
[----:B------:R-:W-:Y:S06]  /*32f0*/  BRA `(.L_x_2894) ;  /* 0x0000000000b87947 */ /* 0x000fec0003800000 */
.L_x_2906:
        /* <DEDUP_REMOVED lines=14> */
.L_x_2920:
[----:B------:R-:W-:Y:S05]  /*33e0*/  BSYNC B0 ;  /* 0x0000000000007941 */ /* 0x000fea0003800000 */
.L_x_2919:
[----:B------:R-:W-:Y:S02]  /*33f0*/  PRMT R27, RZ, 0x7610, R27 ;  /* 0x00007610ff1b7816 */ /* 0x000fe4000000001b */
[----:B------:R-:W-:Y:S01]  /*3400*/  F2FP.F16.F32.PACK_AB R26, RZ, R26 ;  /* 0x0000001aff1a723e */ /* 0x000fe200000000ff */
[----:B------:R-:W-:Y:S06]  /*3410*/  BRA `(.L_x_2894) ;  /* 0x0000000000707947 */ /* 0x000fec0003800000 */
.L_x_2893:
        /* <DEDUP_REMOVED lines=16> */
.L_x_2921:
[----:B------:R-:W-:Y:S02]  /*3520*/  PRMT R27, RZ, 0x7610, R27 ;  /* 0x00007610ff1b7816 */ /* 0x000fe4000000001b */
[----:B------:R-:W-:Y:S01]  /*3530*/  PRMT R26, RZ, 0x7610, R26 ;  /* 0x00007610ff1a7816 */ /* 0x000fe2000000001a */
[----:B------:R-:W-:Y:S06]  /*3540*/  BRA `(.L_x_2894) ;  /* 0x0000000000247947 */ /* 0x000fec0003800000 */
.L_x_2918:
[----:B------:R-:W2:Y:S01]  /*3550*/  LDG.E.64 R2, desc[UR36][R2.64] ;  /* 0x0000002402027981 */ /* 0x000ea2000c1e1b00 */
[----:B------:R-:W-:Y:S01]  /*3560*/  PRMT R27, RZ, 0x7610, R27 ;  /* 0x00007610ff1b7816 */ /* 0x000fe2000000001b */
[----:B--2---:R-:W0:Y:S02]  /*3570*/  I2F.U64 R26, R2 ;  /* 0x00000002001a7312 */ /* 0x004e240000301000 */
[----:B0-----:R-:W-:Y:S01]  /*3580*/  F2FP.F16.F32.PACK_AB R26, RZ, R26 ;  /* 0x0000001aff1a723e */ /* 0x001fe200000000ff */
[----:B------:R-:W-:Y:S06]  /*3590*/  BRA `(.L_x_2894) ;  /* 0x0000000000107947 */ /* 0x000fec0003800000 */
.L_x_2917:
[----:B------:R-:W2:Y:S01]  /*35a0*/  LDG.E R2, desc[UR36][R2.64] ;  /* 0x0000002402027981 */ /* 0x000ea2000c1e1900 */
[----:B------:R-:W-:Y:S02]  /*35b0*/  PRMT R27, RZ, 0x7610, R27 ;  /* 0x00007610ff1b7816 */ /* 0x000fe4000000001b */
[----:B--2---:R-:W-:-:S04]  /*35c0*/  I2FP.F32.U32 R26, R2 ;  /* 0x00000002001a7245 */ /* 0x004fc80000201000 */
[----:B------:R-:W-:-:S07]  /*35d0*/  F2FP.F16.F32.PACK_AB R26, RZ, R26 ;  /* 0x0000001aff1a723e */ /* 0x000fce00000000ff */
.L_x_2894:
[----:B------:R-:W-:-:S07]  /*35e0*/  VIADD R17, R17, 0x80 ;  /* 0x0000008011117836 */ /* 0x000fce0000000000 */
.L_x_2888:
[----:B------:R-:W-:Y:S05]  /*35f0*/  BSYNC B6 ;  /* 0x0000000000067941 */ /* 0x000fea0003800000 */
.L_x_2887:
[----:B------:R-:W-:Y:S01]  /*3600*/  ISETP.GE.AND P0, PT, R17, R22, PT ;  /* 0x000000161100720c */ /* 0x000fe20003f06270 */
[----:B------:R-:W-:Y:S01]  /*3610*/  BSSY B6, `(.L_x_2922) ;  /* 0x0000118000067945 */ /* 0x000fe20003800000 */
[----:B------:R-:W-:-:S11]  /*3620*/  PRMT R0, RZ, 0x7610, R0 ;  /* 0x00007610ff007816 */ /* 0x000fd60000000000 */
[----:B------:R-:W-:Y:S05]  /*3630*/  @P0 BRA `(.L_x_2923) ;  /* 0x0000001000540947 */ /* 0x000fea0003800000 */
        /* <DEDUP_REMOVED lines=22> */
.L_x_2927:
[----:B------:R-:W2:Y:S01]  /*37a0*/  LDG.E.U8 R2, desc[UR36][R2.64] ;  /* 0x0000002402027981 */ /* 0x000ea2000c1e1100 */
[----:B------:R-:W-:Y:S02]  /*37b0*/  PRMT R28, RZ, 0x7610, R28 ;  /* 0x00007610ff1c7816 */ /* 0x000fe4000000001c */
[----:B--2---:R-:W-:-:S04]  /*37c0*/  I2FP.F32.U32 R0, R2 ;  /* 0x0000000200007245 */ /* 0x004fc80000201000 */
[----:B------:R-:W-:Y:S01]  /*37d0*/  F2FP.F16.F32.PACK_AB R0, RZ, R0 ;  /* 0x00000000ff00723e */ /* 0x000fe200000000ff */
[----:B------:R-:W-:Y:S06]  /*37e0*/  BRA `(.L_x_2923) ;  /* 0x0000000c00e87947 */ /* 0x000fec0003800000 */
.L_x_2926:
        /* <DEDUP_REMOVED lines=11> */
.L_x_2930:
[----:B------:R-:W2:Y:S01]  /*38a0*/  LDG.E R2, desc[UR36][R2.64] ;  /* 0x0000002402027981 */ /* 0x000ea2000c1e1900 */
[----:B------:R-:W-:Y:S02]  /*38b0*/  PRMT R28, RZ, 0x7610, R28 ;  /* 0x00007610ff1c7816 */ /* 0x000fe4000000001c */
[----:B--2---:R-:W-:-:S04]  /*38c0*/  I2FP.F32.S32 R0, R2 ;  /* 0x0000000200007245 */ /* 0x004fc80000201400 */
[----:B------:R-:W-:Y:S01]  /*38d0*/  F2FP.F16.F32.PACK_AB R0, RZ, R0 ;  /* 0x00000000ff00723e */ /* 0x000fe200000000ff */
[----:B------:R-:W-:Y:S06]  /*38e0*/  BRA `(.L_x_2923) ;  /* 0x0000000c00a87947 */ /* 0x000fec0003800000 */
.L_x_2929:
[----:B------:R-:W2:Y:S01]  /*38f0*/  LDG.E.U16 R2, desc[UR36][R2.64] ;  /* 0x0000002402027981 */ /* 0x000ea2000c1e1500 */
[----:B------:R-:W-:Y:S01]  /*3900*/  PRMT R28, RZ, 0x7610, R28 ;  /* 0x00007610ff1c7816 */ /* 0x000fe2000000001c */
[----:B--2---:R-:W0:Y:S02]  /*3910*/  I2F.S16 R0, R2 ;  /* 0x0000000200007306 */ /* 0x004e240000101400 */
[----:B0-----:R-:W-:Y:S01]  /*3920*/  F2FP.F16.F32.PACK_AB R0, RZ, R0 ;  /* 0x00000000ff00723e */ /* 0x001fe200000000ff */
[----:B------:R-:W-:Y:S06]  /*3930*/  BRA `(.L_x_2923) ;  /* 0x0000000c00947947 */ /* 0x000fec0003800000 */
.L_x_2925:
        /* <DEDUP_REMOVED lines=10> */
.L_x_2932:
[----:B------:R-:W2:Y:S01]  /*39e0*/  LDG.E.U16 R0, desc[UR36][R2.64] ;  /* 0x0000002402007981 */ /* 0x000ea2000c1e1500 */
[----:B------:R-:W-:Y:S01]  /*39f0*/  PRMT R28, RZ, 0x7610, R28 ;  /* 0x00007610ff1c7816 */ /* 0x000fe2000000001c */
[----:B--2---:R-:W-:-:S05]  /*3a00*/  HADD2.F32 R0, -RZ, R0.H0_H0 ;  /* 0x20000000ff007230 */ /* 0x004fca0000004100 */
[----:B------:R-:W-:Y:S01]  /*3a10*/  F2FP.F16.F32.PACK_AB R0, RZ, R0 ;  /* 0x00000000ff00723e */ /* 0x000fe200000000ff */
[----:B------:R-:W-:Y:S06]  /*3a20*/  BRA `(.L_x_2923) ;  /* 0x0000000c00587947 */ /* 0x000fec0003800000 */
.L_x_2931:
        /* <DEDUP_REMOVED lines=10> */
.L_x_2934:
[----:B------:R-:W2:Y:S02]  /*3ad0*/  LDG.E R2, desc[UR36][R2.64] ;  /* 0x0000002402027981 */ /* 0x000ea4000c1e1900 */
[C---:B--2---:R-:W-:Y:S02]  /*3ae0*/  PRMT R0, R2.reuse, 0x7610, R0 ;  /* 0x0000761002007816 */ /* 0x044fe40000000000 */
[----:B------:R-:W-:Y:S01]  /*3af0*/  PRMT R28, R2, 0x7632, R28 ;  /* 0x00007632021c7816 */ /* 0x000fe2000000001c */
[----:B------:R-:W-:Y:S06]  /*3b00*/  BRA `(.L_x_2923) ;  /* 0x0000000c00207947 */ /* 0x000fec0003800000 */
.L_x_2933:
        /* <DEDUP_REMOVED lines=9> */
.L_x_2924:
        /* <DEDUP_REMOVED lines=14> */
.L_x_2937:
        /* <DEDUP_REMOVED lines=12> */
.L_x_2936:
        /* <DEDUP_REMOVED lines=28> */
.L_x_2939:
        /* <DEDUP_REMOVED lines=15> */
.L_x_2938:
[----:B------:R-:W2:Y:S01]  /*3ff0*/  LDG.E.U16 R0, desc[UR36][R2.64] ;  /* 0x0000002402007981 */ /* 0x000ea2000c1e1500 */
[----:B------:R-:W-:Y:S01]  /*4000*/  PRMT R28, RZ, 0x7610, R28 ;  /* 0x00007610ff1c7816 */ /* 0x000fe2000000001c */
[----:B--2---:R-:W-:-:S05]  /*4010*/  IMAD.U32 R0, R0, 0x10000, RZ ;  /* 0x0001000000007824 */ /* 0x004fca00078e00ff */
[----:B------:R-:W-:Y:S01]  /*4020*/  F2FP.F16.F32.PACK_AB R0, RZ, R0 ;  /* 0x00000000ff00723e */ /* 0x000fe200000000ff */
[----:B------:R-:W-:Y:S06]  /*4030*/  BRA `(.L_x_2923) ;  /* 0x0000000400d47947 */ /* 0x000fec0003800000 */
.L_x_2935:
        /* <DEDUP_REMOVED lines=13> */
.L_x_2942:
        /* <DEDUP_REMOVED lines=21> */
.L_x_2946:
[----:B------:R-:W-:Y:S05]  /*4260*/  BSYNC B1 ;  /* 0x0000000000017941 */ /* 0x000fea0003800000 */
.L_x_2945:
[----:B------:R-:W-:Y:S01]  /*4270*/  LEA R3, R0, 0x3b800000, 0x17 ;  /* 0x3b80000000037811 */ /* 0x000fe200078eb8ff */
[----:B------:R-:W-:-:S05]  /*4280*/  IMAD.SHL.U32 R0, R2, 0x100000, RZ ;  /* 0x0010000002007824 */ /* 0x000fca00078e00ff */
[----:B------:R-:W-:-:S07]  /*4290*/  LOP3.LUT R0, R3, R0, R4, 0xfe, !PT ;  /* 0x0000000003007212 */ /* 0x000fce00078efe04 */
.L_x_2944:
[----:B------:R-:W-:Y:S05]  /*42a0*/  BSYNC B0 ;  /* 0x0000000000007941 */ /* 0x000fea0003800000 */
.L_x_2943:
[----:B------:R-:W-:Y:S02]  /*42b0*/  F2FP.F16.F32.PACK_AB R0, RZ, R0 ;  /* 0x00000000ff00723e */ /* 0x000fe400000000ff */
[----:B------:R-:W-:Y:S01]  /*42c0*/  PRMT R28, RZ, 0x7610, R28 ;  /* 0x00007610ff1c7816 */ /* 0x000fe2000000001c */
[----:B------:R-:W-:Y:S06]  /*42d0*/  BRA `(.L_x_2923) ;  /* 0x00000004002c7947 */ /* 0x000fec0003800000 */
.L_x_2941:
        /* <DEDUP_REMOVED lines=21> */
.L_x_2950:
[----:B------:R-:W-:Y:S05]  /*4430*/  BSYNC B1 ;  /* 0x0000000000017941 */ /* 0x000fea0003800000 */
.L_x_2949:
[----:B------:R-:W-:Y:S01]  /*4440*/  LEA R3, R0, 0x37800000, 0x17 ;  /* 0x3780000000037811 */ /* 0x000fe200078eb8ff */
[----:B------:R-:W-:-:S05]  /*4450*/  IMAD.SHL.U32 R0, R2, 0x200000, RZ ;  /* 0x0020000002007824 */ /* 0x000fca00078e00ff */
[----:B------:R-:W-:-:S07]  /*4460*/  LOP3.LUT R0, R3, R0, R4, 0xfe, !PT ;  /* 0x0000000003007212 */ /* 0x000fce00078efe04 */
.L_x_2948:
[----:B------:R-:W-:Y:S05]  /*4470*/  BSYNC B0 ;  /* 0x0000000000007941 */ /* 0x000fea0003800000 */
.L_x_2947:
[----:B------:R-:W-:Y:S02]  /*4480*/  F2FP.F16.F32.PACK_AB R0, RZ, R0 ;  /* 0x00000000ff00723e */ /* 0x000fe400000000ff */
[----:B------:R-:W-:Y:S01]  /*4490*/  PRMT R28, RZ, 0x7610, R28 ;  /* 0x00007610ff1c7816 */ /* 0x000fe2000000001c */
[----:B------:R-:W-:Y:S06]  /*44a0*/  BRA `(.L_x_2923) ;  /* 0x0000000000b87947 */ /* 0x000fec0003800000 */
.L_x_2940:
        /* <DEDUP_REMOVED lines=14> */
.L_x_2954:
[----:B------:R-:W-:Y:S05]  /*4590*/  BSYNC B0 ;  /* 0x0000000000007941 */ /* 0x000fea0003800000 */
.L_x_2953:
[----:B------:R-:W-:Y:S02]  /*45a0*/  PRMT R28, RZ, 0x7610, R28 ;  /* 0x00007610ff1c7816 */ /* 0x000fe4000000001c */
[----:B------:R-:W-:Y:S01]  /*45b0*/  F2FP.F16.F32.PACK_AB R0, RZ, R0 ;  /* 0x00000000ff00723e */ /* 0x000fe200000000ff */
[----:B------:R-:W-:Y:S06]  /*45c0*/  BRA `(.L_x_2923) ;  /* 0x0000000000707947 */ /* 0x000fec0003800000 */
.L_x_2928:
        /* <DEDUP_REMOVED lines=16> */
.L_x_2955:
[----:B------:R-:W-:Y:S02]  /*46d0*/  PRMT R28, RZ, 0x7610, R28 ;  /* 0x00007610ff1c7816 */ /* 0x000fe4000000001c */
[----:B------:R-:W-:Y:S01]  /*46e0*/  PRMT R0, RZ, 0x7610, R0 ;  /* 0x00007610ff007816 */ /* 0x000fe20000000000 */
[----:B------:R-:W-:Y:S06]  /*46f0*/  BRA `(.L_x_2923) ;  /* 0x0000000000247947 */ /* 0x000fec0003800000 */
.L_x_2952:
[----:B------:R-:W2:Y:S01]  /*4700*/  LDG.E.64 R2, desc[UR36][R2.64] ;  /* 0x0000002402027981 */ /* 0x000ea2000c1e1b00 */
[----:B------:R-:W-:Y:S01]  /*4710*/  PRMT R28, RZ, 0x7610, R28 ;  /* 0x00007610ff1c7816 */ /* 0x000fe2000000001c */
[----:B--2---:R-:W0:Y:S02]  /*4720*/  I2F.U64 R0, R2 ;  /* 0x0000000200007312 */ /* 0x004e240000301000 */
[----:B0-----:R-:W-:Y:S01]  /*4730*/  F2FP.F16.F32.PACK_AB R0, RZ, R0 ;  /* 0x00000000ff00723e */ /* 0x001fe200000000ff */
[----:B------:R-:W-:Y:S06]  /*4740*/  BRA `(.L_x_2923) ;  /* 0x0000000000107947 */ /* 0x000fec0003800000 */
.L_x_2951:
[----:B------:R-:W2:Y:S01]  /*4750*/  LDG.E R2, desc[UR36][R2.64] ;  /* 0x0000002402027981 */ /* 0x000ea2000c1e1900 */
[----:B------:R-:W-:Y:S02]  /*4760*/  PRMT R28, RZ, 0x7610, R28 ;  /* 0x00007610ff1c7816 */ /* 0x000fe4000000001c */
[----:B--2---:R-:W-:-:S04]  /*4770*/  I2FP.F32.U32 R0, R2 ;  /* 0x0000000200007245 */ /* 0x004fc80000201000 */
[----:B------:R-:W-:-:S07]  /*4780*/  F2FP.F16.F32.PACK_AB R0, RZ, R0 ;  /* 0x00000000ff00723e */ /* 0x000fce00000000ff */
.L_x_2923:
[----:B------:R-:W-:Y:S05]  /*4790*/  BSYNC B6 ;  /* 0x0000000000067941 */ /* 0x000fea0003800000 */
.L_x_2922:
[----:B------:R-:W0:Y:S01]  /*47a0*/  S2R R17, SR_TID.X ;  /* 0x0000000000117919 */ /* 0x000e220000002100 */
[----:B------:R-:W-:Y:S01]  /*47b0*/  BSSY B0, `(.L_x_2956) ;  /* 0x0000053000007945 */ /* 0x000fe20003800000 */
[----:B0-----:R-:W-:-:S13]  /*47c0*/  ISETP.GE.AND P0, PT, R17, R22, PT ;  /* 0x000000161100720c */ /* 0x001fda0003f06270 */
[----:B------:R-:W-:Y:S05]  /*47d0*/  @P0 BRA `(.L_x_2957) ;  /* 0x0000000400400947 */ /* 0x000fea0003800000 */
        /* <DEDUP_REMOVED lines=16> */
[----:B------:R-:W-:Y:S01]  /*48e0*/  FFMA.FTZ R7, R8, R7, 0.00019836159481201320887 ;  /* 0x394fff4908077423 */ /* 0x000fe20000010007 */
[----:B0-----:R-:W-:-:S02]  /*48f0*/  FSETP.GT.FTZ.AND P1, PT, |R3|, 126, PT ;  /* 0x42fc00000300780b */ /* 0x001fc40003f34200 */
[----:B------:R-:W-:-:S04]  /*4900*/  LOP3.LUT R4, R4, 0x80000000, R3, 0xb8, !PT ;  /* 0x8000000004047812 */ /* 0x000fc800078eb803 */
[----:B------:R-:W-:Y:S02]  /*4910*/  FSEL R5, R4, R3, P1 ;  /* 0x0000000304057208 */ /* 0x000fe40000800000 */
[----:B------:R-:W-:Y:S01]  /*4920*/  MUFU.SIN R3, R19 ;  /* 0x0000001300037308 */ /* 0x000fe20000000400 */
[----:B------:R-:W-:Y:S02]  /*4930*/  FSETP.GE.FTZ.AND P1, PT, |R2|, 1, PT ;  /* 0x3f8000000200780b */ /* 0x000fe40003f36200 */
[----:B------:R-:W-:-:S04]  /*4940*/  FFMA.FTZ R4, R5, -0.69314718246459960938, |R2| ;  /* 0xbf31721805047823 */ /* 0x000fc80000010402 */
[C---:B------:R-:W-:Y:S01]  /*4950*/  FFMA.FTZ R4, R5.reuse, 1.9046542121259335545e-09, R4 ;  /* 0x3102e30805047823 */ /* 0x040fe20000010004 */
[----:B------:R-:W-:-:S03]  /*4960*/  FADD.FTZ R5, R5, 12583037 ;  /* 0x4b40007d05057421 */ /* 0x000fc60000010000 */
[----:B------:R-:W-:Y:S01]  /*4970*/  FMUL.FTZ R6, R4, 1.4426950216293334961 ;  /* 0x3fb8aa3b04067820 */ /* 0x000fe20000410000 */
[----:B------:R-:W-:Y:S01]  /*4980*/  IMAD.SHL.U32 R5, R5, 0x800000, RZ ;  /* 0x0080000005057824 */ /* 0x000fe200078e00ff */
[----:B------:R-:W0:Y:S08]  /*4990*/  MUFU.COS R4, R19 ;  /* 0x0000001300047308 */ /* 0x000e300000000000 */
[----:B------:R-:W1:Y:S08]  /*49a0*/  MUFU.EX2 R6, R6 ;  /* 0x0000000600067308 */ /* 0x000e700000000800 */
[----:B0-----:R-:W0:Y:S01]  /*49b0*/  MUFU.RCP R4, R4 ;  /* 0x0000000400047308 */ /* 0x001e220000001000 */
[----:B-1----:R-:W-:-:S07]  /*49c0*/  FMUL.FTZ R5, R5, R6 ;  /* 0x0000000605057220 */ /* 0x002fce0000410000 */
[----:B------:R-:W1:Y:S01]  /*49d0*/  MUFU.RCP R9, R5 ;  /* 0x0000000500097308 */ /* 0x000e620000001000 */
[----:B0-----:R-:W-:Y:S01]  /*49e0*/  FMUL.FTZ R3, R3, R4 ;  /* 0x0000000403037220 */ /* 0x001fe20000410000 */
[----:B-1----:R-:W-:Y:S01]  /*49f0*/  FMUL.FTZ R6, R9, -0.125 ;  /* 0xbe00000009067820 */ /* 0x002fe20000410000 */
[----:B------:R-:W-:-:S03]  /*4a00*/  FFMA.FTZ R9, R8, R7, 0.0083333496004343032837 ;  /* 0x3c08889a08097423 */ /* 0x000fc60000010007 */
[----:B------:R-:W-:Y:S01]  /*4a10*/  FFMA.FTZ R7, R5, 2, R6 ;  /* 0x4000000005077823 */ /* 0x000fe20000010006 */
[----:B------:R-:W-:-:S04]  /*4a20*/  FFMA.FTZ R9, R8, R9, 0.16666667163372039795 ;  /* 0x3e2aaaab08097423 */ /* 0x000fc80000010009 */
[----:B------:R-:W-:Y:S01]  /*4a30*/  FMUL.FTZ R9, R8, R9 ;  /* 0x0000000908097220 */ /* 0x000fe20000410000 */
[----:B------:R-:W-:-:S03]  /*4a40*/  LOP3.LUT R7, R7, 0x80000000, R2, 0xb8, !PT ;  /* 0x8000000007077812 */ /* 0x000fc600078eb802 */
[----:B------:R-:W-:Y:S01]  /*4a50*/  @!P1 FFMA.FTZ R7, R2, R9, R2 ;  /* 0x0000000902079223 */ /* 0x000fe20000010002 */
[----:B------:R-:W-:-:S03]  /*4a60*/  FFMA.FTZ R2, R3, R3, 1 ;  /* 0x3f80000003027423 */ /* 0x000fc60000010003 */
[-C--:B------:R-:W-:Y:S01]  /*4a70*/  FFMA.FTZ R4, R7, R7.reuse, 1 ;  /* 0x3f80000007047423 */ /* 0x080fe20000010007 */
[----:B------:R-:W-:-:S03]  /*4a80*/  FMUL.FTZ R6, R2, R7 ;  /* 0x0000000702067220 */ /* 0x000fc60000410000 */
[----:B------:R-:W0:Y:S01]  /*4a90*/  MUFU.SQRT R5, R4 ;  /* 0x0000000400057308 */ /* 0x000e220000002000 */
[----:B------:R-:W-:-:S07]  /*4aa0*/  FFMA.FTZ R6, R7, R6, 1 ;  /* 0x3f80000007067423 */ /* 0x000fce0000010006 */
[----:B------:R-:W1:Y:S01]  /*4ab0*/  MUFU.RCP R6, R6 ;  /* 0x0000000600067308 */ /* 0x000e620000001000 */
[----:B0-----:R-:W-:-:S04]  /*4ac0*/  FMUL.FTZ R2, R2, R5 ;  /* 0x0000000502027220 */ /* 0x001fc80000410000 */
[----:B------:R-:W-:Y:S01]  /*4ad0*/  FMUL.FTZ R2, R7, R2 ;  /* 0x0000000207027220 */ /* 0x000fe20000410000 */
[----:B-1----:R-:W-:-:S03]  /*4ae0*/  FMUL.FTZ R3, R3, R6 ;  /* 0x0000000603037220 */ /* 0x002fc60000410000 */
[----:B------:R-:W-:Y:S01]  /*4af0*/  FMUL.FTZ R2, R2, R6 ;  /* 0x0000000602027220 */ /* 0x000fe20000410000 */
[----:B------:R-:W-:Y:S06]  /*4b00*/  BRA `(.L_x_2962) ;  /* 0x00000000006c7947 */ /* 0x000fec0003800000 */
.L_x_2961:
        /* <DEDUP_REMOVED lines=12> */
.L_x_2960:
[----:B------:R-:W-:-:S04]  /*4bd0*/  FADD.FTZ R2, R19, -R19 ;  /* 0x8000001313027221 */ /* 0x000fc80000010000 */
[----:B------:R-:W-:Y:S01]  /*4be0*/  IMAD.MOV.U32 R3, RZ, RZ, R2 ;  /* 0x000000ffff037224 */ /* 0x000fe200078e0002 */
[----:B------:R-:W-:Y:S06]  /*4bf0*/  BRA `(.L_x_2962) ;  /* 0x0000000000307947 */ /* 0x000fec0003800000 */
.L_x_2959:
        /* <DEDUP_REMOVED lines=12> */
.L_x_2962:
[----:B------:R-:W-:Y:S05]  /*4cc0*/  BSYNC B1 ;  /* 0x0000000000017941 */ /* 0x000fea0003800000 */
.L_x_2958:
[----:B------:R-:W-:-:S07]  /*4cd0*/  F2FP.F16.F32.PACK_AB R4, R3, R2 ;  /* 0x000000020304723e */ /* 0x000fce00000000ff */
.L_x_2957:
[----:B------:R-:W-:Y:S05]  /*4ce0*/  BSYNC B0 ;  /* 0x0000000000007941 */ /* 0x000fea0003800000 */
.L_x_2956:
[----:B------:R-:W-:Y:S01]  /*4cf0*/  VIADD R19, R17, 0x80 ;  /* 0x0000008011137836 */ /* 0x000fe20000000000 */
[----:B------:R-:W-:Y:S04]  /*4d00*/  BSSY B0, `(.L_x_2963) ;  /* 0x0000054000007945 */ /* 0x000fe80003800000 */
[----:B------:R-:W-:-:S13]  /*4d10*/  ISETP.GE.AND P1, PT, R19, R22, PT ;  /* 0x000000161300720c */ /* 0x000fda0003f26270 */
[----:B------:R-:W-:Y:S05]  /*4d20*/  @P1 BRA `(.L_x_2964) ;  /* 0x0000000400441947 */ /* 0x000fea0003800000 */
[----:B------:R-:W-:Y:S01]  /*4d30*/  HADD2.F32 R24, -RZ, R24.H0_H0 ;  /* 0x20000018ff187230 */ /* 0x000fe20000004100 */
[----:B------:R-:W-:Y:S01]  /*4d40*/  BSSY B1, `(.L_x_2965) ;  /* 0x000004e000017945 */ /* 0x000fe20003800000 */
[----:B------:R-:W-:-:S03]  /*4d50*/  HADD2.F32 R2, -RZ, R25.H0_H0 ;  /* 0x20000019ff027230 */ /* 0x000fc60000004100 */
[----:B------:R-:W-:Y:S01]  /*4d60*/  LOP3.LUT R3, R24, 0x7fffffff, RZ, 0xc0, !PT ;  /* 0x7fffffff18037812 */ /* 0x000fe200078ec0ff */
[----:B------:R-:W-:-:S03]  /*4d70*/  IMAD.MOV.U32 R25, RZ, RZ, R24 ;  /* 0x000000ffff197224 */ /* 0x000fc600078e0018 */
        /* <DEDUP_REMOVED lines=14> */
[----:B------:R-:W-:Y:S03]  /*4e60*/  MUFU.SIN R2, R11 ;  /* 0x0000000b00027308 */ /* 0x000fe60000000400 */
[----:B------:R-:W-:-:S04]  /*4e70*/  FFMA.FTZ R10, R7, R10, 0.16666667163372039795 ;  /* 0x3e2aaaab070a7423 */ /* 0x000fc8000001000a */
[----:B------:R-:W-:Y:S01]  /*4e80*/  FMUL.FTZ R10, R7, R10 ;  /* 0x0000000a070a7220 */ /* 0x000fe20000410000 */
[----:B0-----:R-:W-:Y:S02]  /*4e90*/  FSETP.GT.FTZ.AND P1, PT, |R3|, 126, PT ;  /* 0x42fc00000300780b */ /* 0x001fe40003f34200 */
[----:B------:R-:W-:-:S04]  /*4ea0*/  LOP3.LUT R6, R6, 0x80000000, R3, 0xb8, !PT ;  /* 0x8000000006067812 */ /* 0x000fc800078eb803 */
[----:B------:R-:W-:Y:S02]  /*4eb0*/  FSEL R6, R6, R3, P1 ;  /* 0x0000000306067208 */ /* 0x000fe40000800000 */
[----:B------:R-:W0:Y:S01]  /*4ec0*/  MUFU.COS R3, R11 ;  /* 0x0000000b00037308 */ /* 0x000e220000000000 */
[----:B------:R-:W-:Y:S02]  /*4ed0*/  FSETP.GE.FTZ.AND P1, PT, |R25|, 1, PT ;  /* 0x3f8000001900780b */ /* 0x000fe40003f36200 */
[----:B------:R-:W-:-:S04]  /*4ee0*/  FFMA.FTZ R5, R6, -0.69314718246459960938, |R25| ;  /* 0xbf31721806057823 */ /* 0x000fc80000010419 */
[C---:B------:R-:W-:Y:S01]  /*4ef0*/  FFMA.FTZ R5, R6.reuse, 1.9046542121259335545e-09, R5 ;  /* 0x3102e30806057823 */ /* 0x040fe20000010005 */
[----:B------:R-:W-:-:S03]  /*4f00*/  FADD.FTZ R6, R6, 12583037 ;  /* 0x4b40007d06067421 */ /* 0x000fc60000010000 */
[----:B------:R-:W-:Y:S01]  /*4f10*/  FMUL.FTZ R5, R5, 1.4426950216293334961 ;  /* 0x3fb8aa3b05057820 */ /* 0x000fe20000410000 */
[----:B------:R-:W-:-:S05]  /*4f20*/  IMAD.SHL.U32 R6, R6, 0x800000, RZ ;  /* 0x0080000006067824 */ /* 0x000fca00078e00ff */
[----:B------:R-:W1:Y:S08]  /*4f30*/  MUFU.EX2 R5, R5 ;  /* 0x0000000500057308 */ /* 0x000e700000000800 */
[----:B0-----:R-:W0:Y:S01]  /*4f40*/  MUFU.RCP R3, R3 ;  /* 0x0000000300037308 */ /* 0x001e220000001000 */
[----:B-1----:R-:W-:-:S07]  /*4f50*/  FMUL.FTZ R6, R6, R5 ;  /* 0x0000000506067220 */ /* 0x002fce0000410000 */
[----:B------:R-:W1:Y:S01]  /*4f60*/  MUFU.RCP R9, R6 ;  /* 0x0000000600097308 */ /* 0x000e620000001000 */
[----:B0-----:R-:W-:-:S04]  /*4f70*/  FMUL.FTZ R2, R2, R3 ;  /* 0x0000000302027220 */ /* 0x001fc80000410000 */
[----:B------:R-:W-:Y:S01]  /*4f80*/  FFMA.FTZ R3, R2, R2, 1 ;  /* 0x3f80000002037423 */ /* 0x000fe20000010002 */
[----:B-1----:R-:W-:-:S04]  /*4f90*/  FMUL.FTZ R5, R9, -0.125 ;  /* 0xbe00000009057820 */ /* 0x002fc80000410000 */
[----:B------:R-:W-:-:S05]  /*4fa0*/  FFMA.FTZ R8, R6, 2, R5 ;  /* 0x4000000006087823 */ /* 0x000fca0000010005 */
[--C-:B------:R-:W-:Y:S01]  /*4fb0*/  LOP3.LUT R8, R8, 0x80000000, R25.reuse, 0xb8, !PT ;  /* 0x8000000008087812 */ /* 0x100fe200078eb819 */
[----:B------:R-:W-:-:S04]  /*4fc0*/  @!P1 FFMA.FTZ R8, R25, R10, R25 ;  /* 0x0000000a19089223 */ /* 0x000fc80000010019 */
        /* <DEDUP_REMOVED lines=10> */
.L_x_2968:
[----:B------:R-:W-:Y:S01]  /*5070*/  FMUL.RZ R5, R2, 0.15915493667125701904 ;  /* 0x3e22f98302057820 */ /* 0x000fe2000040c000 */
[----:B------:R-:W-:-:S03]  /*5080*/  FMUL.FTZ R2, |R25|, -1.4426950216293334961 ;  /* 0xbfb8aa3b19027820 */ /* 0x000fc60000410200 */
[----:B------:R-:W0:Y:S08]  /*5090*/  MUFU.SIN R3, R5 ;  /* 0x0000000500037308 */ /* 0x000e300000000400 */
[----:B------:R-:W1:Y:S08]  /*50a0*/  MUFU.COS R6, R5 ;  /* 0x0000000500067308 */ /* 0x000e700000000000 */
[----:B------:R-:W2:Y:S01]  /*50b0*/  MUFU.EX2 R2, R2 ;  /* 0x0000000200027308 */ /* 0x000ea20000000800 */
[----:B0-----:R-:W-:-:S04]  /*50c0*/  FMUL.FTZ R3, R3, 4 ;  /* 0x4080000003037820 */ /* 0x001fc80000410000 */
[----:B-1----:R-:W-:Y:S01]  /*50d0*/  FMUL.FTZ R3, R3, R6 ;  /* 0x0000000603037220 */ /* 0x002fe20000410000 */
[----:B------:R-:W-:-:S05]  /*50e0*/  IMAD.MOV.U32 R6, RZ, RZ, 0x3f800000 ;  /* 0x3f800000ff067424 */ /* 0x000fca00078e00ff */
[----:B------:R-:W-:Y:S01]  /*50f0*/  LOP3.LUT R25, R6, 0x80000000, R25, 0xb8, !PT ;  /* 0x8000000006197812 */ /* 0x000fe200078eb819 */
[----:B--2---:R-:W-:-:S04]  /*5100*/  FMUL.FTZ R3, R2, R3 ;  /* 0x0000000302037220 */ /* 0x004fc80000410000 */
[----:B------:R-:W-:Y:S01]  /*5110*/  FMUL.FTZ R6, R2, R3 ;  /* 0x0000000302067220 */ /* 0x000fe20000410000 */
[----:B------:R-:W-:Y:S06]  /*5120*/  BRA `(.L_x_2969) ;  /* 0x00000000003c7947 */ /* 0x000fec0003800000 */
.L_x_2967:
[----:B------:R-:W-:-:S04]  /*5130*/  FADD.FTZ R25, R2, -R2 ;  /* 0x8000000202197221 */ /* 0x000fc80000010000 */
[----:B------:R-:W-:Y:S01]  /*5140*/  IMAD.MOV.U32 R6, RZ, RZ, R25 ;  /* 0x000000ffff067224 */ /* 0x000fe200078e0019 */
[----:B------:R-:W-:Y:S06]  /*5150*/  BRA `(.L_x_2969) ;  /* 0x0000000000307947 */ /* 0x000fec0003800000 */
.L_x_2966:
        /* <DEDUP_REMOVED lines=12> */
.L_x_2969:
[----:B------:R-:W-:Y:S05]  /*5220*/  BSYNC B1 ;  /* 0x0000000000017941 */ /* 0x000fea0003800000 */
.L_x_2965:
[----:B------:R-:W-:-:S07]  /*5230*/  F2FP.F16.F32.PACK_AB R25, R6, R25 ;  /* 0x000000190619723e */ /* 0x000fce00000000ff */
.L_x_2964:
[----:B------:R-:W-:Y:S05]  /*5240*/  BSYNC B0 ;  /* 0x0000000000007941 */ /* 0x000fea0003800000 */
.L_x_2963:
[----:B------:R-:W-:Y:S01]  /*5250*/  VIADD R3, R17, 0x100 ;  /* 0x0000010011037836 */ /* 0x000fe20000000000 */
[----:B------:R-:W-:Y:S04]  /*5260*/  BSSY B0, `(.L_x_2970) ;  /* 0x0000053000007945 */ /* 0x000fe80003800000 */
[----:B------:R-:W-:-:S13]  /*5270*/  ISETP.GE.AND P1, PT, R3, R22, PT ;  /* 0x000000160300720c */ /* 0x000fda0003f26270 */
        /* <DEDUP_REMOVED lines=52> */
.L_x_2975:
        /* <DEDUP_REMOVED lines=12> */
.L_x_2974:
[----:B------:R-:W-:-:S04]  /*5680*/  FADD.FTZ R23, R2, -R2 ;  /* 0x8000000202177221 */ /* 0x000fc80000010000 */
[----:B------:R-:W-:Y:S01]  /*5690*/  IMAD.MOV.U32 R6, RZ, RZ, R23 ;  /* 0x000000ffff067224 */ /* 0x000fe200078e0017 */
[----:B------:R-:W-:Y:S06]  /*56a0*/  BRA `(.L_x_2976) ;  /* 0x0000000000307947 */ /* 0x000fec0003800000 */
.L_x_2973:
        /* <DEDUP_REMOVED lines=12> */
.L_x_2976:
[----:B------:R-:W-:Y:S05]  /*5770*/  BSYNC B1 ;  /* 0x0000000000017941 */ /* 0x000fea0003800000 */
.L_x_2972:
[----:B------:R-:W-:-:S07]  /*5780*/  F2FP.F16.F32.PACK_AB R23, R6, R23 ;  /* 0x000000170617723e */ /* 0x000fce00000000ff */
.L_x_2971:
[----:B------:R-:W-:Y:S05]  /*5790*/  BSYNC B0 ;  /* 0x0000000000007941 */ /* 0x000fea0003800000 */
.L_x_2970:
        /* <DEDUP_REMOVED lines=21> */
[----:B------:R-:W-:-:S04]  /*58f0*/  FFMA.FTZ R8, R7, R8, 0.0083333496004343032837 ;  /* 0x3c08889a07087423 */ /* 0x000fc80000010008 */
        /* <DEDUP_REMOVED lines=33> */
.L_x_2982:
        /* <DEDUP_REMOVED lines=12> */
.L_x_2981:
[----:B------:R-:W-:-:S04]  /*5bd0*/  FADD.FTZ R24, R3, -R3 ;  /* 0x8000000303187221 */ /* 0x000fc80000010000 */
[----:B------:R-:W-:Y:S01]  /*5be0*/  IMAD.MOV.U32 R5, RZ, RZ, R24 ;  /* 0x000000ffff057224 */ /* 0x000fe200078e0018 */
[----:B------:R-:W-:Y:S06]  /*5bf0*/  BRA `(.L_x_2983) ;  /* 0x0000000000307947 */ /* 0x000fec0003800000 */
.L_x_2980:
        /* <DEDUP_REMOVED lines=12> */
.L_x_2983:
[----:B------:R-:W-:Y:S05]  /*5cc0*/  BSYNC B1 ;  /* 0x0000000000017941 */ /* 0x000fea0003800000 */
.L_x_2979:
[----:B------:R-:W-:-:S07]  /*5cd0*/  F2FP.F16.F32.PACK_AB R24, R5, R24 ;  /* 0x000000180518723e */ /* 0x000fce00000000ff */
.L_x_2978:
[----:B------:R-:W-:Y:S05]  /*5ce0*/  BSYNC B0 ;  /* 0x0000000000007941 */ /* 0x000fea0003800000 */
.L_x_2977:
        /* <DEDUP_REMOVED lines=25> */
.L_x_2989:
[----:B------:R-:W-:Y:S02]  /*5e80*/  HADD2.F32 R5, -RZ, R4.H0_H0 ;  /* 0x20000004ff057230 */ /* 0x000fe40000004100 */
[----:B------:R-:W-:-:S04]  /*5e90*/  IMAD.MOV.U32 R17, RZ, RZ, R19 ;  /* 0x000000ffff117224 */ /* 0x000fc800078e0013 */
[----:B------:R-:W0:Y:S02]  /*5ea0*/  F2I.S64.TRUNC R4, R5 ;  /* 0x0000000500047311 */ /* 0x000e24000020d900 */
[----:B0-----:R0:W-:Y:S01]  /*5eb0*/  STG.E.U8 desc[UR36][R2.64], R4 ;  /* 0x0000000402007986 */ /* 0x0011e2000c101124 */
[----:B------:R-:W-:Y:S05]  /*5ec0*/  BRA `(.L_x_2985) ;  /* 0x0000000c00dc7947 */ /* 0x000fea0003800000 */
.L_x_2988:
        /* <DEDUP_REMOVED lines=11> */
.L_x_2992:
[----:B------:R-:W-:Y:S02]  /*5f80*/  HADD2.F32 R4, -RZ, R4.H0_H0 ;  /* 0x20000004ff047230 */ /* 0x000fe40000004100 */
[----:B------:R-:W-:Y:S02]  /*5f90*/  IMAD.MOV.U32 R17, RZ, RZ, R19 ;  /* 0x000000ffff117224 */ /* 0x000fe400078e0013 */
[----:B------:R-:W0:Y:S02]  /*5fa0*/  F2I.FTZ.TRUNC.NTZ R5, R4 ;  /* 0x0000000400057305 */ /* 0x000e24000021f100 */
[----:B0-----:R0:W-:Y:S01]  /*5fb0*/  STG.E desc[UR36][R2.64], R5 ;  /* 0x0000000502007986 */ /* 0x0011e2000c101924 */
[----:B------:R-:W-:Y:S05]  /*5fc0*/  BRA `(.L_x_2985) ;  /* 0x0000000c009c7947 */ /* 0x000fea0003800000 */
.L_x_2991:
[----:B------:R-:W-:Y:S02]  /*5fd0*/  HADD2.F32 R4, -RZ, R4.H0_H0 ;  /* 0x20000004ff047230 */ /* 0x000fe40000004100 */
[----:B------:R-:W-:Y:S02]  /*5fe0*/  IMAD.MOV.U32 R17, RZ, RZ, R19 ;  /* 0x000000ffff117224 */ /* 0x000fe400078e0013 */
[----:B------:R-:W0:Y:S02]  /*5ff0*/  F2I.FTZ.TRUNC.NTZ R5, R4 ;  /* 0x0000000400057305 */ /* 0x000e24000021f100 */
[----:B0-----:R0:W-:Y:S01]  /*6000*/  STG.E.U16 desc[UR36][R2.64], R5 ;  /* 0x0000000502007986 */ /* 0x0011e2000c101524 */
[----:B------:R-:W-:Y:S05]  /*6010*/  BRA `(.L_x_2985) ;  /* 0x0000000c00887947 */ /* 0x000fea0003800000 */
.L_x_2987:
        /* <DEDUP_REMOVED lines=10> */
.L_x_2994:
[----:B------:R0:W-:Y:S01]  /*60c0*/  STG.E.U16 desc[UR36][R2.64], R4 ;  /* 0x0000000402007986 */ /* 0x0001e2000c101524 */
[----:B------:R-:W-:Y:S01]  /*60d0*/  IMAD.MOV.U32 R17, RZ, RZ, R19 ;  /* 0x000000ffff117224 */ /* 0x000fe200078e0013 */
[----:B------:R-:W-:Y:S06]  /*60e0*/  BRA `(.L_x_2985) ;  /* 0x0000000c00547947 */ /* 0x000fec0003800000 */
.L_x_2993:
[----:B------:R-:W-:-:S13]  /*60f0*/  ISETP.NE.AND P0, PT, R0, 0x7, PT ;  /* 0x000000070000780c */ /* 0x000fda0003f05270 */
[----:B------:R-:W-:Y:S05]  /*6100*/  @!P0 BRA `(.L_x_2995) ;  /* 0x0000000000308947 */ /* 0x000fea0003800000 */
[----:B------:R-:W-:-:S13]  /*6110*/  ISETP.NE.AND P0, PT, R0, 0x8, PT ;  /* 0x000000080000780c */ /* 0x000fda0003f05270 */
[----:B------:R-:W-:Y:S05]  /*6120*/  @!P0 BRA `(.L_x_2996) ;  /* 0x00000000001c8947 */ /* 0x000fea0003800000 */
[----:B------:R-:W-:-:S13]  /*6130*/  ISETP.NE.AND P0, PT, R0, 0x9, PT ;  /* 0x000000090000780c */ /* 0x000fda0003f05270 */
[----:B------:R-:W-:Y:S05]  /*6140*/  @P0 BRA `(.L_x_2990) ;  /* 0x0000000800d00947 */ /* 0x000fea0003800000 */
[--C-:B------:R-:W-:Y:S02]  /*6150*/  HADD2.F32 R5, -RZ, R4.reuse.H1_H1 ;  /* 0x30000004ff057230 */ /* 0x100fe40000004100 */
[----:B------:R-:W-:Y:S02]  /*6160*/  HADD2.F32 R4, -RZ, R4.H0_H0 ;  /* 0x20000004ff047230 */ /* 0x000fe40000004100 */
[----:B------:R-:W-:-:S03]  /*6170*/  IMAD.MOV.U32 R17, RZ, RZ, R19 ;  /* 0x000000ffff117224 */ /* 0x000fc600078e0013 */
[----:B------:R0:W-:Y:S01]  /*6180*/  STG.E.64 desc[UR36][R2.64], R4 ;  /* 0x0000000402007986 */ /* 0x0001e2000c101b24 */
[----:B------:R-:W-:Y:S05]  /*6190*/  BRA `(.L_x_2985) ;  /* 0x0000000c00287947 */ /* 0x000fea0003800000 */
.L_x_2996:
[----:B------:R0:W-:Y:S01]  /*61a0*/  STG.E desc[UR36][R2.64], R4 ;  /* 0x0000000402007986 */ /* 0x0001e2000c101924 */
[----:B------:R-:W-:Y:S01]  /*61b0*/  IMAD.MOV.U32 R17, RZ, RZ, R19 ;  /* 0x000000ffff117224 */ /* 0x000fe200078e0013 */
[----:B------:R-:W-:Y:S06]  /*61c0*/  BRA `(.L_x_2985) ;  /* 0x0000000c001c7947 */ /* 0x000fec0003800000 */
.L_x_2995:
[----:B------:R-:W-:Y:S02]  /*61d0*/  HADD2.F32 R4, -RZ, R4.H0_H0 ;  /* 0x20000004ff047230 */ /* 0x000fe40000004100 */
[----:B------:R-:W-:-:S03]  /*61e0*/  IMAD.MOV.U32 R17, RZ, RZ, R19 ;  /* 0x000000ffff117224 */ /* 0x000fc600078e0013 */
[----:B------:R-:W-:-:S06]  /*61f0*/  FMUL.FTZ R4, R4, 1 ;  /* 0x3f80000004047820 */ /* 0x000fcc0000410000 */
[----:B------:R-:W0:Y:S02]  /*6200*/  F2F.F64.F32 R4, R4 ;  /* 0x0000000400047310 */ /* 0x000e240000201800 */
[----:B0-----:R0:W-:Y:S01]  /*6210*/  STG.E.64 desc[UR36][R2.64], R4 ;  /* 0x0000000402007986 */ /* 0x0011e2000c101b24 */
[----:B------:R-:W-:Y:S05]  /*6220*/  BRA `(.L_x_2985) ;  /* 0x0000000c00047947 */ /* 0x000fea0003800000 */
.L_x_2986:
        /* <DEDUP_REMOVED lines=9> */
[----:B------:R-:W-:Y:S02]  /*62c0*/  IMAD.MOV.U32 R5, RZ, RZ, 0x1 ;  /* 0x00000001ff057424 */ /* 0x000fe400078e00ff */
[----:B------:R-:W-:Y:S01]  /*62d0*/  IMAD.MOV.U32 R17, RZ, RZ, R19 ;  /* 0x000000ffff117224 */ /* 0x000fe200078e0013 */
[----:B------:R-:W-:-:S13]  /*62e0*/  FSETP.NEU.FTZ.AND P0, PT, R0, RZ, PT ;  /* 0x000000ff0000720b */ /* 0x000fda0003f1d000 */
[----:B------:R-:W-:-:S05]  /*62f0*/  @!P0 HADD2.F32 R4, -RZ, R4.H1_H1 ;  /* 0x30000004ff048230 */ /* 0x000fca0000004100 */
[----:B------:R-:W-:-:S04]  /*6300*/  @!P0 FSETP.NEU.FTZ.AND P1, PT, R4, RZ, PT ;  /* 0x000000ff0400820b */ /* 0x000fc80003f3d000 */
[----:B------:R-:W-:-:S05]  /*6310*/  @!P0 SEL R5, RZ, 0x1, !P1 ;  /* 0x00000001ff058807 */ /* 0x000fca0004800000 */
[----:B------:R0:W-:Y:S01]  /*6320*/  STG.E.U8 desc[UR36][R2.64], R5 ;  /* 0x0000000502007986 */ /* 0x0001e2000c101124 */
[----:B------:R-:W-:Y:S05]  /*6330*/  BRA `(.L_x_2985) ;  /* 0x0000000800c07947 */ /* 0x000fea0003800000 */
.L_x_2999:
[--C-:B------:R-:W-:Y:S02]  /*6340*/  HADD2.F32 R6, -RZ, R4.reuse.H1_H1 ;  /* 0x30000004ff067230 */ /* 0x100fe40000004100 */
[----:B------:R-:W-:Y:S02]  /*6350*/  HADD2.F32 R4, -RZ, R4.H0_H0 ;  /* 0x20000004ff047230 */ /* 0x000fe40000004100 */
[----:B------:R-:W-:Y:S02]  /*6360*/  IMAD.MOV.U32 R17, RZ, RZ, R19 ;  /* 0x000000ffff117224 */ /* 0x000fe400078e0013 */
[----:B------:R-:W-:Y:S01]  /*6370*/  FMUL.FTZ R6, R6, 1 ;  /* 0x3f80000006067820 */ /* 0x000fe20000410000 */
[----:B------:R-:W-:-:S05]  /*6380*/  FMUL.FTZ R4, R4, 1 ;  /* 0x3f80000004047820 */ /* 0x000fca0000410000 */
[----:B------:R-:W-:Y:S08]  /*6390*/  F2F.F64.F32 R6, R6 ;  /* 0x0000000600067310 */ /* 0x000ff00000201800 */
[----:B------:R-:W0:Y:S02]  /*63a0*/  F2F.F64.F32 R4, R4 ;  /* 0x0000000400047310 */ /* 0x000e240000201800 */
[----:B0-----:R0:W-:Y:S01]  /*63b0*/  STG.E.128 desc[UR36][R2.64], R4 ;  /* 0x0000000402007986 */ /* 0x0011e2000c101d24 */
[----:B------:R-:W-:Y:S05]  /*63c0*/  BRA `(.L_x_2985) ;  /* 0x00000008009c7947 */ /* 0x000fea0003800000 */
.L_x_2998:
        /* <DEDUP_REMOVED lines=21> */
.L_x_3003:
[----:B------:R-:W-:Y:S05]  /*6520*/  BSYNC B0 ;  /* 0x0000000000007941 */ /* 0x000fea0003800000 */
.L_x_3002:
[----:B------:R-:W-:Y:S01]  /*6530*/  LOP3.LUT R5, R0, R5, RZ, 0xfc, !PT ;  /* 0x0000000500057212 */ /* 0x000fe200078efcff */
[----:B------:R-:W-:-:S04]  /*6540*/  IMAD.MOV.U32 R17, RZ, RZ, R19 ;  /* 0x000000ffff117224 */ /* 0x000fc800078e0013 */
[----:B------:R0:W-:Y:S01]  /*6550*/  STG.E.U8 desc[UR36][R2.64], R5 ;  /* 0x0000000502007986 */ /* 0x0001e2000c101124 */
[----:B------:R-:W-:Y:S05]  /*6560*/  BRA `(.L_x_2985) ;  /* 0x0000000800347947 */ /* 0x000fea0003800000 */
.L_x_3001:
        /* <DEDUP_REMOVED lines=13> */
.L_x_3005:
[----:B------:R-:W-:Y:S01]  /*6640*/  IMAD.MOV.U32 R0, RZ, RZ, 0x7f ;  /* 0x0000007fff007424 */ /* 0x000fe200078e00ff */
[----:B------:R-:W-:-:S04]  /*6650*/  ISETP.GT.U32.AND P0, PT, R4, 0x7f800000, PT ;  /* 0x7f8000000400780c */ /* 0x000fc80003f04070 */
[----:B------:R-:W-:-:S09]  /*6660*/  SEL R0, R0, 0x7c, P0 ;  /* 0x0000007c00007807 */ /* 0x000fd20000000000 */
.L_x_3006:
[----:B------:R-:W-:Y:S05]  /*6670*/  BSYNC B0 ;  /* 0x0000000000007941 */ /* 0x000fea0003800000 */
.L_x_3004:
[----:B------:R-:W-:Y:S01]  /*6680*/  LOP3.LUT R4, R5, 0x80000000, RZ, 0xc0, !PT ;  /* 0x8000000005047812 */ /* 0x000fe200078ec0ff */
[----:B------:R-:W-:-:S03]  /*6690*/  IMAD.MOV.U32 R17, RZ, RZ, R19 ;  /* 0x000000ffff117224 */ /* 0x000fc600078e0013 */
[----:B------:R-:W-:-:S04]  /*66a0*/  SHF.R.U32.HI R5, RZ, 0x18, R4 ;  /* 0x00000018ff057819 */ /* 0x000fc80000011604 */
[----:B------:R-:W-:-:S05]  /*66b0*/  LOP3.LUT R5, R0, R5, RZ, 0xfc, !PT ;  /* 0x0000000500057212 */ /* 0x000fca00078efcff */
[----:B------:R0:W-:Y:S01]  /*66c0*/  STG.E.U8 desc[UR36][R2.64], R5 ;  /* 0x0000000502007986 */ /* 0x0001e2000c101124 */
[----:B------:R-:W-:Y:S05]  /*66d0*/  BRA `(.L_x_2985) ;  /* 0x0000000400d87947 */ /* 0x000fea0003800000 */
.L_x_3000:
[----:B------:R-:W-:Y:S02]  /*66e0*/  HADD2.F32 R0, -RZ, R4.H0_H0 ;  /* 0x20000004ff007230 */ /* 0x000fe40000004100 */
[----:B------:R-:W-:-:S03]  /*66f0*/  IMAD.MOV.U32 R17, RZ, RZ, R19 ;  /* 0x000000ffff117224 */ /* 0x000fc600078e0013 */
[----:B------:R-:W-:-:S05]  /*6700*/  F2FP.BF16.F32.PACK_AB R0, RZ, R0 ;  /* 0x00000000ff00723e */ /* 0x000fca00000010ff */
[----:B------:R0:W-:Y:S01]  /*6710*/  STG.E.U16 desc[UR36][R2.64], R0 ;  /* 0x0000000002007986 */ /* 0x0001e2000c101524 */
[----:B------:R-:W-:Y:S05]  /*6720*/  BRA `(.L_x_2985) ;  /* 0x0000000400c47947 */ /* 0x000fea0003800000 */
.L_x_2997:
        /* <DEDUP_REMOVED lines=13> */
.L_x_3009:
        /* <DEDUP_REMOVED lines=17> */
.L_x_3012:
[----:B------:R-:W-:-:S04]  /*6910*/  LOP3.LUT R0, R7, 0x80000000, RZ, 0xc0, !PT ;  /* 0x8000000007007812 */ /* 0x000fc800078ec0ff */
[----:B------:R-:W-:-:S04]  /*6920*/  SHF.R.U32.HI R5, RZ, 0x18, R0 ;  /* 0x00000018ff057819 */ /* 0x000fc80000011600 */
[----:B------:R-:W-:-:S04]  /*6930*/  LOP3.LUT R4, R4, R5, RZ, 0xfc, !PT ;  /* 0x0000000504047212 */ /* 0x000fc800078efcff */
[----:B------:R-:W-:-:S07]  /*6940*/  PRMT R0, R4, 0x7610, R0 ;  /* 0x0000761004007816 */ /* 0x000fce0000000000 */
.L_x_3011:
[----:B------:R-:W-:Y:S05]  /*6950*/  BSYNC B0 ;  /* 0x0000000000007941 */ /* 0x000fea0003800000 */
.L_x_3010:
[----:B------:R4:W-:Y:S01]  /*6960*/  STG.E.U8 desc[UR36][R2.64], R0 ;  /* 0x0000000002007986 */ /* 0x0009e2000c101124 */
[----:B------:R-:W-:Y:S01]  /*6970*/  IMAD.MOV.U32 R17, RZ, RZ, R19 ;  /* 0x000000ffff117224 */ /* 0x000fe200078e0013 */
[----:B------:R-:W-:Y:S06]  /*6980*/  BRA `(.L_x_2985) ;  /* 0x00000004002c7947 */ /* 0x000fec0003800000 */
.L_x_3008:
        /* <DEDUP_REMOVED lines=17> */
.L_x_3015:
[----:B------:R-:W-:-:S04]  /*6aa0*/  LOP3.LUT R0, R7, 0x80000000, RZ, 0xc0, !PT ;  /* 0x8000000007007812 */ /* 0x000fc800078ec0ff */
[----:B------:R-:W-:-:S04]  /*6ab0*/  SHF.R.U32.HI R5, RZ, 0x18, R0 ;  /* 0x00000018ff057819 */ /* 0x000fc80000011600 */
[----:B------:R-:W-:-:S04]  /*6ac0*/  LOP3.LUT R4, R4, R5, RZ, 0xfc, !PT ;  /* 0x0000000504047212 */ /* 0x000fc800078efcff */
[----:B------:R-:W-:-:S07]  /*6ad0*/  PRMT R0, R4, 0x7610, R0 ;  /* 0x0000761004007816 */ /* 0x000fce0000000000 */
.L_x_3014:
[----:B------:R-:W-:Y:S05]  /*6ae0*/  BSYNC B0 ;  /* 0x0000000000007941 */ /* 0x000fea0003800000 */
.L_x_3013:
[----:B------:R0:W-:Y:S01]  /*6af0*/  STG.E.U8 desc[UR36][R2.64], R0 ;  /* 0x0000000002007986 */ /* 0x0001e2000c101124 */
[----:B------:R-:W-:Y:S01]  /*6b00*/  IMAD.MOV.U32 R17, RZ, RZ, R19 ;  /* 0x000000ffff117224 */ /* 0x000fe200078e0013 */
[----:B------:R-:W-:Y:S06]  /*6b10*/  BRA `(.L_x_2985) ;  /* 0x0000000000c87947 */ /* 0x000fec0003800000 */
.L_x_3007:
        /* <DEDUP_REMOVED lines=23> */
.L_x_2990:
        /* <DEDUP_REMOVED lines=16> */
.L_x_3018:
[----:B------:R-:W-:Y:S01]  /*6d90*/  IMAD.MOV.U32 R17, RZ, RZ, R19 ;  /* 0x000000ffff117224 */ /* 0x000fe200078e0013 */
[----:B------:R-:W-:Y:S06]  /*6da0*/  BRA `(.L_x_2985) ;  /* 0x0000000000247947 */ /* 0x000fec0003800000 */
.L_x_3017:
[----:B------:R-:W-:Y:S02]  /*6db0*/  HADD2.F32 R4, -RZ, R4.H0_H0 ;  /* 0x20000004ff047230 */ /* 0x000fe40000004100 */
[----:B------:R-:W-:-:S04]  /*6dc0*/  IMAD.MOV.U32 R17, RZ, RZ, R19 ;  /* 0x000000ffff117224 */ /* 0x000fc800078e0013 */
[----:B------:R-:W0:Y:S02]  /*6dd0*/  F2I.U64.TRUNC R4, R4 ;  /* 0x0000000400047311 */ /* 0x000e24000020d800 */
[----:B0-----:R3:W-:Y:S01]  /*6de0*/  STG.E.64 desc[UR36][R2.64], R4 ;  /* 0x0000000402007986 */ /* 0x0017e2000c101b24 */
[----:B------:R-:W-:Y:S05]  /*6df0*/  BRA `(.L_x_2985) ;  /* 0x0000000000107947 */ /* 0x000fea0003800000 */
.L_x_3016:
[----:B------:R-:W-:Y:S02]  /*6e00*/  HADD2.F32 R4, -RZ, R4.H0_H0 ;  /* 0x20000004ff047230 */ /* 0x000fe40000004100 */
[----:B------:R-:W-:Y:S02]  /*6e10*/  IMAD.MOV.U32 R17, RZ, RZ, R19 ;  /* 0x000000ffff117224 */ /* 0x000fe400078e0013 */
[----:B------:R-:W0:Y:S02]  /*6e20*/  F2I.FTZ.U32.TRUNC.NTZ R5, R4 ;  /* 0x0000000400057305 */ /* 0x000e24000021f000 */
[----:B0-----:R1:W-:Y:S03]  /*6e30*/  STG.E desc[UR36][R2.64], R5 ;  /* 0x0000000502007986 */ /* 0x0013e6000c101924 */
.L_x_2985:
[----:B------:R-:W-:Y:S05]  /*6e40*/  BSYNC B6 ;  /* 0x0000000000067941 */ /* 0x000fea0003800000 */
.L_x_2984:
        /* <DEDUP_REMOVED lines=25> */
.L_x_3024:
[----:B------:R-:W-:-:S06]  /*6fe0*/  HADD2.F32 R5, -RZ, R25.H0_H0 ;  /* 0x20000019ff057230 */ /* 0x000fcc0000004100 */
[----:B------:R-:W0:Y:S02]  /*6ff0*/  F2I.S64.TRUNC R4, R5 ;  /* 0x0000000500047311 */ /* 0x000e24000020d900 */
[----:B0-----:R0:W-:Y:S01]  /*7000*/  STG.E.U8 desc[UR36][R2.64], R4 ;  /* 0x0000000402007986 */ /* 0x0011e2000c101124 */
[----:B------:R-:W-:Y:S05]  /*7010*/  BRA `(.L_x_3026) ;  /* 0x0000000c008c7947 */ /* 0x000fea0003800000 */
.L_x_3023:
        /* <DEDUP_REMOVED lines=10> */
.L_x_3028:
[----:B------:R-:W-:-:S06]  /*70c0*/  HADD2.F32 R25, -RZ, R25.H0_H0 ;  /* 0x20000019ff197230 */ /* 0x000fcc0000004100 */
[----:B------:R-:W0:Y:S02]  /*70d0*/  F2I.FTZ.TRUNC.NTZ R25, R25 ;  /* 0x0000001900197305 */ /* 0x000e24000021f100 */
[----:B0-----:R0:W-:Y:S01]  /*70e0*/  STG.E desc[UR36][R2.64], R25 ;  /* 0x0000001902007986 */ /* 0x0011e2000c101924 */
[----:B------:R-:W-:Y:S05]  /*70f0*/  BRA `(.L_x_3026) ;  /* 0x0000000c00547947 */ /* 0x000fea0003800000 */
.L_x_3027:
[----:B------:R-:W-:-:S06]  /*7100*/  HADD2.F32 R25, -RZ, R25.H0_H0 ;  /* 0x20000019ff197230 */ /* 0x000fcc0000004100 */
[----:B------:R-:W0:Y:S02]  /*7110*/  F2I.FTZ.TRUNC.NTZ R25, R25 ;  /* 0x0000001900197305 */ /* 0x000e24000021f100 */
[----:B0-----:R0:W-:Y:S01]  /*7120*/  STG.E.U16 desc[UR36][R2.64], R25 ;  /* 0x0000001902007986 */ /* 0x0011e2000c101524 */
[----:B------:R-:W-:Y:S05]  /*7130*/  BRA `(.L_x_3026) ;  /* 0x0000000c00447947 */ /* 0x000fea0003800000 */
.L_x_3022:
        /* <DEDUP_REMOVED lines=9> */
.L_x_3030:
[----:B------:R0:W-:Y:S01]  /*71d0*/  STG.E.U16 desc[UR36][R2.64], R25 ;  /* 0x0000001902007986 */ /* 0x0001e2000c101524 */
[----:B------:R-:W-:Y:S05]  /*71e0*/  BRA `(.L_x_3026) ;  /* 0x0000000c00187947 */ /* 0x000fea0003800000 */
.L_x_3029:
        /* <DEDUP_REMOVED lines=10> */
.L_x_3032:
[----:B------:R0:W-:Y:S01]  /*7290*/  STG.E desc[UR36][R2.64], R25 ;  /* 0x0000001902007986 */ /* 0x0001e2000c101924 */
[----:B------:R-:W-:Y:S05]  /*72a0*/  BRA `(.L_x_3026) ;  /* 0x0000000800e87947 */ /* 0x000fea0003800000 */
.L_x_3031:
[----:B------:R-:W-:-:S05]  /*72b0*/  HADD2.F32 R4, -RZ, R25.H0_H0 ;  /* 0x20000019ff047230 */ /* 0x000fca0000004100 */
[----:B------:R-:W-:-:S06]  /*72c0*/  FMUL.FTZ R4, R4, 1 ;  /* 0x3f80000004047820 */ /* 0x000fcc0000410000 */
[----:B------:R-:W0:Y:S02]  /*72d0*/  F2F.F64.F32 R4, R4 ;  /* 0x0000000400047310 */ /* 0x000e240000201800 */
[----:B0-----:R0:W-:Y:S01]  /*72e0*/  STG.E.64 desc[UR36][R2.64], R4 ;  /* 0x0000000402007986 */ /* 0x0011e2000c101b24 */
[----:B------:R-:W-:Y:S05]  /*72f0*/  BRA `(.L_x_3026) ;  /* 0x0000000800d47947 */ /* 0x000fea0003800000 */
.L_x_3021:
        /* <DEDUP_REMOVED lines=11> */
[----:B------:R-:W-:-:S05]  /*73b0*/  @!P0 HADD2.F32 R25, -RZ, R25.H1_H1 ;  /* 0x30000019ff198230 */ /* 0x000fca0000004100 */
[----:B------:R-:W-:-:S04]  /*73c0*/  @!P0 FSETP.NEU.FTZ.AND P1, PT, R25, RZ, PT ;  /* 0x000000ff1900820b */ /* 0x000fc80003f3d000 */
[----:B------:R-:W-:-:S05]  /*73d0*/  @!P0 SEL R5, RZ, 0x1, !P1 ;  /* 0x00000001ff058807 */ /* 0x000fca0004800000 */
[----:B------:R0:W-:Y:S01]  /*73e0*/  STG.E.U8 desc[UR36][R2.64], R5 ;  /* 0x0000000502007986 */ /* 0x0001e2000c101124 */
[----:B------:R-:W-:Y:S05]  /*73f0*/  BRA `(.L_x_3026) ;  /* 0x0000000800947947 */ /* 0x000fea0003800000 */
.L_x_3035:
        /* <DEDUP_REMOVED lines=8> */
.L_x_3034:
        /* <DEDUP_REMOVED lines=21> */
.L_x_3039:
[----:B------:R-:W-:Y:S05]  /*75d0*/  BSYNC B0 ;  /* 0x0000000000007941 */ /* 0x000fea0003800000 */
.L_x_3038:
[----:B------:R-:W-:-:S05]  /*75e0*/  LOP3.LUT R5, R0, R5, RZ, 0xfc, !PT ;  /* 0x0000000500057212 */ /* 0x000fca00078efcff */
[----:B------:R0:W-:Y:S01]  /*75f0*/  STG.E.U8 desc[UR36][R2.64], R5 ;  /* 0x0000000502007986 */ /* 0x0001e2000c101124 */
[----:B------:R-:W-:Y:S05]  /*7600*/  BRA `(.L_x_3026) ;  /* 0x0000000800107947 */ /* 0x000fea0003800000 */
.L_x_3037:
        /* <DEDUP_REMOVED lines=13> */
.L_x_3041:
[----:B------:R-:W-:Y:S01]  /*76e0*/  IMAD.MOV.U32 R0, RZ, RZ, 0x7f ;  /* 0x0000007fff007424 */ /* 0x000fe200078e00ff */
[----:B------:R-:W-:-:S04]  /*76f0*/  ISETP.GT.U32.AND P0, PT, R4, 0x7f800000, PT ;  /* 0x7f8000000400780c */ /* 0x000fc80003f04070 */
[----:B------:R-:W-:-:S09]  /*7700*/  SEL R0, R0, 0x7c, P0 ;  /* 0x0000007c00007807 */ /* 0x000fd20000000000 */
.L_x_3042:
[----:B------:R-:W-:Y:S05]  /*7710*/  BSYNC B0 ;  /* 0x0000000000007941 */ /* 0x000fea0003800000 */
.L_x_3040:
[----:B------:R-:W-:-:S04]  /*7720*/  LOP3.LUT R4, R25, 0x80000000, RZ, 0xc0, !PT ;  /* 0x8000000019047812 */ /* 0x000fc800078ec0ff */
[----:B------:R-:W-:-:S04]  /*7730*/  SHF.R.U32.HI R5, RZ, 0x18, R4 ;  /* 0x00000018ff057819 */ /* 0x000fc80000011604 */
[----:B------:R-:W-:-:S05]  /*7740*/  LOP3.LUT R5, R0, R5, RZ, 0xfc, !PT ;  /* 0x0000000500057212 */ /* 0x000fca00078efcff */
[----:B------:R0:W-:Y:S01]  /*7750*/  STG.E.U8 desc[UR36][R2.64], R5 ;  /* 0x0000000502007986 */ /* 0x0001e2000c101124 */
[----:B------:R-:W-:Y:S05]  /*7760*/  BRA `(.L_x_3026) ;  /* 0x0000000400b87947 */ /* 0x000fea0003800000 */
.L_x_3036:
[----:B------:R-:W-:-:S05]  /*7770*/  HADD2.F32 R0, -RZ, R25.H0_H0 ;  /* 0x20000019ff007230 */ /* 0x000fca0000004100 */
[----:B------:R-:W-:-:S05]  /*7780*/  F2FP.BF16.F32.PACK_AB R0, RZ, R0 ;  /* 0x00000000ff00723e */ /* 0x000fca00000010ff */
[----:B------:R0:W-:Y:S01]  /*7790*/  STG.E.U16 desc[UR36][R2.64], R0 ;  /* 0x0000000002007986 */ /* 0x0001e2000c101524 */
[----:B------:R-:W-:Y:S05]  /*77a0*/  BRA `(.L_x_3026) ;  /* 0x0000000400a87947 */ /* 0x000fea0003800000 */
.L_x_3033:
        /* <DEDUP_REMOVED lines=12> */
.L_x_3045:
        /* <DEDUP_REMOVED lines=17> */
.L_x_3048:
[----:B------:R-:W-:-:S04]  /*7980*/  LOP3.LUT R0, R25, 0x80000000, RZ, 0xc0, !PT ;  /* 0x8000000019007812 */ /* 0x000fc800078ec0ff */
[----:B------:R-:W-:-:S04]  /*7990*/  SHF.R.U32.HI R5, RZ, 0x18, R0 ;  /* 0x00000018ff057819 */ /* 0x000fc80000011600 */
[----:B------:R-:W-:-:S04]  /*79a0*/  LOP3.LUT R4, R4, R5, RZ, 0xfc, !PT ;  /* 0x0000000504047212 */ /* 0x000fc800078efcff */
[----:B------:R-:W-:-:S07]  /*79b0*/  PRMT R0, R4, 0x7610, R0 ;  /* 0x0000761004007816 */ /* 0x000fce0000000000 */
.L_x_3047:
[----:B------:R-:W-:Y:S05]  /*79c0*/  BSYNC B0 ;  /* 0x0000000000007941 */ /* 0x000fea0003800000 */
.L_x_3046:
[----:B------:R3:W-:Y:S01]  /*79d0*/  STG.E.U8 desc[UR36][R2.64], R0 ;  /* 0x0000000002007986 */ /* 0x0007e2000c101124 */
[----:B------:R-:W-:Y:S05]  /*79e0*/  BRA `(.L_x_3026) ;  /* 0x0000000400187947 */ /* 0x000fea0003800000 */
.L_x_3044:
        /* <DEDUP_REMOVED lines=17> */
.L_x_3051:
[----:B------:R-:W-:-:S04]  /*7b00*/  LOP3.LUT R0, R25, 0x80000000, RZ, 0xc0, !PT ;  /* 0x8000000019007812 */ /* 0x000fc800078ec0ff */
[----:B------:R-:W-:-:S04]  /*7b10*/  SHF.R.U32.HI R5, RZ, 0x18, R0 ;  /* 0x00000018ff057819 */ /* 0x000fc80000011600 */
[----:B------:R-:W-:-:S04]  /*7b20*/  LOP3.LUT R4, R4, R5, RZ, 0xfc, !PT ;  /* 0x0000000504047212 */ /* 0x000fc800078efcff */
[----:B------:R-:W-:-:S07]  /*7b30*/  PRMT R0, R4, 0x7610, R0 ;  /* 0x0000761004007816 */ /* 0x000fce0000000000 */
.L_x_3050:
[----:B------:R-:W-:Y:S05]  /*7b40*/  BSYNC B0 ;  /* 0x0000000000007941 */ /* 0x000fea0003800000 */
.L_x_3049:
[----:B------:R0:W-:Y:S01]  /*7b50*/  STG.E.U8 desc[UR36][R2.64], R0 ;  /* 0x0000000002007986 */ /* 0x0001e2000c101124 */
[----:B------:R-:W-:Y:S05]  /*7b60*/  BRA `(.L_x_3026) ;  /* 0x0000000000b87947 */ /* 0x000fea0003800000 */
.L_x_3043:
        /* <DEDUP_REMOVED lines=22> */
.L_x_3025:
        /* <DEDUP_REMOVED lines=16> */
.L_x_3054:
[----:B------:R-:W-:Y:S05]  /*7dd0*/  BRA `(.L_x_3026) ;  /* 0x00000000001c7947 */ /* 0x000fea0003800000 */
.L_x_3053:
[----:B------:R-:W-:-:S06]  /*7de0*/  HADD2.F32 R4, -RZ, R25.H0_H0 ;  /* 0x20000019ff047230 */ /* 0x000fcc0000004100 */
[----:B------:R-:W0:Y:S02]  /*7df0*/  F2I.U64.TRUNC R4, R4 ;  /* 0x0000000400047311 */ /* 0x000e24000020d800 */
[----:B0-----:R2:W-:Y:S01]  /*7e00*/  STG.E.64 desc[UR36][R2.64], R4 ;  /* 0x0000000402007986 */ /* 0x0015e2000c101b24 */
[----:B------:R-:W-:Y:S05]  /*7e10*/  BRA `(.L_x_3026) ;  /* 0x00000000000c7947 */ /* 0x000fea0003800000 */
.L_x_3052:
[----:B------:R-:W-:-:S06]  /*7e20*/  HADD2.F32 R25, -RZ, R25.H0_H0 ;  /* 0x20000019ff197230 */ /* 0x000fcc0000004100 */
[----:B------:R-:W0:Y:S02]  /*7e30*/  F2I.FTZ.U32.TRUNC.NTZ R25, R25 ;  /* 0x0000001900197305 */ /* 0x000e24000021f000 */
[----:B0-----:R0:W-:Y:S02]  /*7e40*/  STG.E desc[UR36][R2.64], R25 ;  /* 0x0000001902007986 */ /* 0x0011e4000c101924 */
.L_x_3026:
        /* <DEDUP_REMOVED lines=25> */
.L_x_3058:
[----:B------:R-:W-:-:S06]  /*7fe0*/  HADD2.F32 R5, -RZ, R23.H0_H0 ;  /* 0x20000017ff057230 */ /* 0x000fcc0000004100 */
[----:B------:R-:W0:Y:S02]  /*7ff0*/  F2I.S64.TRUNC R4, R5 ;  /* 0x0000000500047311 */ /* 0x000e24000020d900 */
[----:B0-----:R3:W-:Y:S01]  /*8000*/  STG.E.U8 desc[UR36][R2.64], R4 ;  /* 0x0000000402007986 */ /* 0x0017e2000c101124 */
[----:B------:R-:W-:Y:S05]  /*8010*/  BRA `(.L_x_3060) ;  /* 0x0000000c008c7947 */ /* 0x000fea0003800000 */
.L_x_3057:
        /* <DEDUP_REMOVED lines=10> */
.L_x_3062:
[----:B------:R-:W-:-:S06]  /*80c0*/  HADD2.F32 R23, -RZ, R23.H0_H0 ;  /* 0x20000017ff177230 */ /* 0x000fcc0000004100 */
[----:B------:R-:W0:Y:S02]  /*80d0*/  F2I.FTZ.TRUNC.NTZ R23, R23 ;  /* 0x0000001700177305 */ /* 0x000e24000021f100 */
[----:B0-----:R2:W-:Y:S01]  /*80e0*/  STG.E desc[UR36][R2.64], R23 ;  /* 0x0000001702007986 */ /* 0x0015e2000c101924 */
[----:B------:R-:W-:Y:S05]  /*80f0*/  BRA `(.L_x_3060) ;  /* 0x0000000c00547947 */ /* 0x000fea0003800000 */
.L_x_3061:
[----:B------:R-:W-:-:S06]  /*8100*/  HADD2.F32 R23, -RZ, R23.H0_H0 ;  /* 0x20000017ff177230 */ /* 0x000fcc0000004100 */
[----:B------:R-:W0:Y:S02]  /*8110*/  F2I.FTZ.TRUNC.NTZ R23, R23 ;  /* 0x0000001700177305 */ /* 0x000e24000021f100 */
[----:B0-----:R0:W-:Y:S01]  /*8120*/  STG.E.U16 desc[UR36][R2.64], R23 ;  /* 0x0000001702007986 */ /* 0x0011e2000c101524 */
[----:B------:R-:W-:Y:S05]  /*8130*/  BRA `(.L_x_3060) ;  /* 0x0000000c00447947 */ /* 0x000fea0003800000 */
.L_x_3056:
        /* <DEDUP_REMOVED lines=9> */
.L_x_3064:
[----:B------:R0:W-:Y:S01]  /*81d0*/  STG.E.U16 desc[UR36][R2.64], R23 ;  /* 0x0000001702007986 */ /* 0x0001e2000c101524 */
[----:B------:R-:W-:Y:S05]  /*81e0*/  BRA `(.L_x_3060) ;  /* 0x0000000c00187947 */ /* 0x000fea0003800000 */
.L_x_3063:
        /* <DEDUP_REMOVED lines=10> */
.L_x_3066:
[----:B------:R0:W-:Y:S01]  /*8290*/  STG.E desc[UR36][R2.64], R23 ;  /* 0x0000001702007986 */ /* 0x0001e2000c101924 */
[----:B------:R-:W-:Y:S05]  /*82a0*/  BRA `(.L_x_3060) ;  /* 0x0000000800e87947 */ /* 0x000fea0003800000 */
.L_x_3065:
[----:B------:R-:W-:-:S05]  /*82b0*/  HADD2.F32 R4, -RZ, R23.H0_H0 ;  /* 0x20000017ff047230 */ /* 0x000fca0000004100 */
[----:B------:R-:W-:-:S06]  /*82c0*/  FMUL.FTZ R4, R4, 1 ;  /* 0x3f80000004047820 */ /* 0x000fcc0000410000 */
[----:B------:R-:W0:Y:S02]  /*82d0*/  F2F.F64.F32 R4, R4 ;  /* 0x0000000400047310 */ /* 0x000e240000201800 */
[----:B0-----:R0:W-:Y:S01]  /*82e0*/  STG.E.64 desc[UR36][R2.64], R4 ;  /* 0x0000000402007986 */ /* 0x0011e2000c101b24 */
[----:B------:R-:W-:Y:S05]  /*82f0*/  BRA `(.L_x_3060) ;  /* 0x0000000800d47947 */ /* 0x000fea0003800000 */
.L_x_3055:
        /* <DEDUP_REMOVED lines=16> */
.L_x_3069:
        /* <DEDUP_REMOVED lines=8> */
.L_x_3068:
        /* <DEDUP_REMOVED lines=21> */
.L_x_3073:
[----:B------:R-:W-:Y:S05]  /*85d0*/  BSYNC B0 ;  /* 0x0000000000007941 */ /* 0x000fea0003800000 */
.L_x_3072:
[----:B------:R-:W-:-:S05]  /*85e0*/  LOP3.LUT R5, R0, R5, RZ, 0xfc, !PT ;  /* 0x0000000500057212 */ /* 0x000fca00078efcff */
[----:B------:R0:W-:Y:S01]  /*85f0*/  STG.E.U8 desc[UR36][R2.64], R5 ;  /* 0x0000000502007986 */ /* 0x0001e2000c101124 */
[----:B------:R-:W-:Y:S05]  /*8600*/  BRA `(.L_x_3060) ;  /* 0x0000000800107947 */ /* 0x000fea0003800000 */
.L_x_3071:
        /* <DEDUP_REMOVED lines=13> */
.L_x_3075:
[----:B------:R-:W-:Y:S01]  /*86e0*/  IMAD.MOV.U32 R0, RZ, RZ, 0x7f ;  /* 0x0000007fff007424 */ /* 0x000fe200078e00ff */
[----:B------:R-:W-:-:S04]  /*86f0*/  ISETP.GT.U32.AND P0, PT, R4, 0x7f800000, PT ;  /* 0x7f8000000400780c */ /* 0x000fc80003f04070 */
[----:B------:R-:W-:-:S09]  /*8700*/  SEL R0, R0, 0x7c, P0 ;  /* 0x0000007c00007807 */ /* 0x000fd20000000000 */
.L_x_3076:
[----:B------:R-:W-:Y:S05]  /*8710*/  BSYNC B0 ;  /* 0x0000000000007941 */ /* 0x000fea0003800000 */
.L_x_3074:
[----:B------:R-:W-:-:S04]  /*8720*/  LOP3.LUT R4, R23, 0x80000000, RZ, 0xc0, !PT ;  /* 0x8000000017047812 */ /* 0x000fc800078ec0ff */
[----:B------:R-:W-:-:S04]  /*8730*/  SHF.R.U32.HI R5, RZ, 0x18, R4 ;  /* 0x00000018ff057819 */ /* 0x000fc80000011604 */
[----:B------:R-:W-:-:S05]  /*8740*/  LOP3.LUT R5, R0, R5, RZ, 0xfc, !PT ;  /* 0x0000000500057212 */ /* 0x000fca00078efcff */
[----:B------:R0:W-:Y:S01]  /*8750*/  STG.E.U8 desc[UR36][R2.64], R5 ;  /* 0x0000000502007986 */ /* 0x0001e2000c101124 */
[----:B------:R-:W-:Y:S05]  /*8760*/  BRA `(.L_x_3060) ;  /* 0x0000000400b87947 */ /* 0x000fea0003800000 */
.L_x_3070:
[----:B------:R-:W-:-:S05]  /*8770*/  HADD2.F32 R0, -RZ, R23.H0_H0 ;  /* 0x20000017ff007230 */ /* 0x000fca0000004100 */
[----:B------:R-:W-:-:S05]  /*8780*/  F2FP.BF16.F32.PACK_AB R0, RZ, R0 ;  /* 0x00000000ff00723e */ /* 0x000fca00000010ff */
[----:B------:R0:W-:Y:S01]  /*8790*/  STG.E.U16 desc[UR36][R2.64], R0 ;  /* 0x0000000002007986 */ /* 0x0001e2000c101524 */
[----:B------:R-:W-:Y:S05]  /*87a0*/  BRA `(.L_x_3060) ;  /* 0x0000000400a87947 */ /* 0x000fea0003800000 */
.L_x_3067:
        /* <DEDUP_REMOVED lines=12> */
.L_x_3079:
        /* <DEDUP_REMOVED lines=17> */
.L_x_3082:
[----:B------:R-:W-:-:S04]  /*8980*/  LOP3.LUT R0, R23, 0x80000000, RZ, 0xc0, !PT ;  /* 0x8000000017007812 */ /* 0x000fc800078ec0ff */
[----:B------:R-:W-:-:S04]  /*8990*/  SHF.R.U32.HI R5, RZ, 0x18, R0 ;  /* 0x00000018ff057819 */ /* 0x000fc80000011600 */
[----:B------:R-:W-:-:S04]  /*89a0*/  LOP3.LUT R4, R4, R5, RZ, 0xfc, !PT ;  /* 0x0000000504047212 */ /* 0x000fc800078efcff */
[----:B------:R-:W-:-:S07]  /*89b0*/  PRMT R0, R4, 0x7610, R0 ;  /* 0x0000761004007816 */ /* 0x000fce0000000000 */
.L_x_3081:
[----:B------:R-:W-:Y:S05]  /*89c0*/  BSYNC B0 ;  /* 0x0000000000007941 */ /* 0x000fea0003800000 */
.L_x_3080:
[----:B------:R0:W-:Y:S01]  /*89d0*/  STG.E.U8 desc[UR36][R2.64], R0 ;  /* 0x0000000002007986 */ /* 0x0001e2000c101124 */
[----:B------:R-:W-:Y:S05]  /*89e0*/  BRA `(.L_x_3060) ;  /* 0x0000000400187947 */ /* 0x000fea0003800000 */
.L_x_3078:
        /* <DEDUP_REMOVED lines=17> */
.L_x_3085:
[----:B------:R-:W-:-:S04]  /*8b00*/  LOP3.LUT R0, R23, 0x80000000, RZ, 0xc0, !PT ;  /* 0x8000000017007812 */ /* 0x000fc800078ec0ff */
[----:B------:R-:W-:-:S04]  /*8b10*/  SHF.R.U32.HI R5, RZ, 0x18, R0 ;  /* 0x00000018ff057819 */ /* 0x000fc80000011600 */
[----:B------:R-:W-:-:S04]  /*8b20*/  LOP3.LUT R4, R4, R5, RZ, 0xfc, !PT ;  /* 0x0000000504047212 */ /* 0x000fc800078efcff */
[----:B------:R-:W-:-:S07]  /*8b30*/  PRMT R0, R4, 0x7610, R0 ;  /* 0x0000761004007816 */ /* 0x000fce0000000000 */
.L_x_3084:
[----:B------:R-:W-:Y:S05]  /*8b40*/  BSYNC B0 ;  /* 0x0000000000007941 */ /* 0x000fea0003800000 */
.L_x_3083:
[----:B------:R0:W-:Y:S01]  /*8b50*/  STG.E.U8 desc[UR36][R2.64], R0 ;  /* 0x0000000002007986 */ /* 0x0001e2000c101124 */
[----:B------:R-:W-:Y:S05]  /*8b60*/  BRA `(.L_x_3060) ;  /* 0x0000000000b87947 */ /* 0x000fea0003800000 */
.L_x_3077:
        /* <DEDUP_REMOVED lines=22> */
.L_x_3059:
        /* <DEDUP_REMOVED lines=16> */
.L_x_3088:
[----:B------:R-:W-:Y:S05]  /*8dd0*/  BRA `(.L_x_3060) ;  /* 0x00000000001c7947 */ /* 0x000fea0003800000 */
.L_x_3087:
[----:B------:R-:W-:-:S06]  /*8de0*/  HADD2.F32 R4, -RZ, R23.H0_H0 ;  /* 0x20000017ff047230 */ /* 0x000fcc0000004100 */
[----:B------:R-:W0:Y:S02]  /*8df0*/  F2I.U64.TRUNC R4, R4 ;  /* 0x0000000400047311 */ /* 0x000e24000020d800 */
[----:B0-----:R0:W-:Y:S01]  /*8e00*/  STG.E.64 desc[UR36][R2.64], R4 ;  /* 0x0000000402007986 */ /* 0x0011e2000c101b24 */
[----:B------:R-:W-:Y:S05]  /*8e10*/  BRA `(.L_x_3060) ;  /* 0x00000000000c7947 */ /* 0x000fea0003800000 */
.L_x_3086:
[----:B------:R-:W-:-:S06]  /*8e20*/  HADD2.F32 R23, -RZ, R23.H0_H0 ;  /* 0x20000017ff177230 */ /* 0x000fcc0000004100 */
[----:B------:R-:W0:Y:S02]  /*8e30*/  F2I.FTZ.U32.TRUNC.NTZ R23, R23 ;  /* 0x0000001700177305 */ /* 0x000e24000021f000 */
[----:B0-----:R0:W-:Y:S02]  /*8e40*/  STG.E desc[UR36][R2.64], R23 ;  /* 0x0000001702007986 */ /* 0x0011e4000c101924 */
.L_x_3060:
[----:B------:R-:W-:-:S07]  /*8e50*/  VIADD R17, R17, 0x80 ;  /* 0x0000008011117836 */ /* 0x000fce0000000000 */
.L_x_3020:
[----:B------:R-:W-:Y:S05]  /*8e60*/  BSYNC B6 ;  /* 0x0000000000067941 */ /* 0x000fea0003800000 */
.L_x_3019:
        /* <DEDUP_REMOVED lines=23> */
.L_x_3092:
[----:B------:R-:W-:-:S06]  /*8fe0*/  HADD2.F32 R5, -RZ, R24.H0_H0 ;  /* 0x20000018ff057230 */ /* 0x000fcc0000004100 */
[----:B------:R-:W0:Y:S02]  /*8ff0*/  F2I.S64.TRUNC R4, R5 ;  /* 0x0000000500047311 */ /* 0x000e24000020d900 */
[----:B0-----:R-:W-:Y:S01]  /*9000*/  STG.E.U8 desc[UR36][R2.64], R4 ;  /* 0x0000000402007986 */ /* 0x001fe2000c101124 */
[----:B------:R-:W-:Y:S05]  /*9010*/  EXIT ;  /* 0x000000000000794d */ /* 0x000fea0003800000 */
.L_x_3091:
        /* <DEDUP_REMOVED lines=10> */
.L_x_3095:
[----:B------:R-:W-:-:S04]  /*90c0*/  HADD2.F32 R24, -RZ, R24.H0_H0 ;  /* 0x20000018ff187230 */ /* 0x000fc80000004100 */
[----:B------:R-:W0:Y:S02]  /*90d0*/  F2I.FTZ.TRUNC.NTZ R5, R24 ;  /* 0x0000001800057305 */ /* 0x000e24000021f100 */
[----:B0-----:R-:W-:Y:S01]  /*90e0*/  STG.E desc[UR36][R2.64], R5 ;  /* 0x0000000502007986 */ /* 0x001fe2000c101924 */
[----:B------:R-:W-:Y:S05]  /*90f0*/  EXIT ;  /* 0x000000000000794d */ /* 0x000fea0003800000 */
.L_x_3094:
[----:B------:R-:W-:-:S04]  /*9100*/  HADD2.F32 R24, -RZ, R24.H0_H0 ;  /* 0x20000018ff187230 */ /* 0x000fc80000004100 */
[----:B------:R-:W0:Y:S02]  /*9110*/  F2I.FTZ.TRUNC.NTZ R5, R24 ;  /* 0x0000001800057305 */ /* 0x000e24000021f100 */
[----:B0-----:R-:W-:Y:S01]  /*9120*/  STG.E.U16 desc[UR36][R2.64], R5 ;  /* 0x0000000502007986 */ /* 0x001fe2000c101524 */
[----:B------:R-:W-:Y:S05]  /*9130*/  EXIT ;  /* 0x000000000000794d */ /* 0x000fea0003800000 */
.L_x_3090:
        /* <DEDUP_REMOVED lines=9> */
.L_x_3097:
[----:B------:R-:W-:Y:S01]  /*91d0*/  STG.E.U16 desc[UR36][R2.64], R24 ;  /* 0x0000001802007986 */ /* 0x000fe2000c101524 */
[----:B------:R-:W-:Y:S05]  /*91e0*/  EXIT ;  /* 0x000000000000794d */ /* 0x000fea0003800000 */
.L_x_3096:
        /* <DEDUP_REMOVED lines=10> */
.L_x_3099:
[----:B------:R-:W-:Y:S01]  /*9290*/  STG.E desc[UR36][R2.64], R24 ;  /* 0x0000001802007986 */ /* 0x000fe2000c101924 */
[----:B------:R-:W-:Y:S05]  /*92a0*/  EXIT ;  /* 0x000000000000794d */ /* 0x000fea0003800000 */
.L_x_3098:
[----:B------:R-:W-:-:S05]  /*92b0*/  HADD2.F32 R4, -RZ, R24.H0_H0 ;  /* 0x20000018ff047230 */ /* 0x000fca0000004100 */
[----:B------:R-:W-:-:S06]  /*92c0*/  FMUL.FTZ R4, R4, 1 ;  /* 0x3f80000004047820 */ /* 0x000fcc0000410000 */
[----:B------:R-:W0:Y:S02]  /*92d0*/  F2F.F64.F32 R4, R4 ;  /* 0x0000000400047310 */ /* 0x000e240000201800 */
[----:B0-----:R-:W-:Y:S01]  /*92e0*/  STG.E.64 desc[UR36][R2.64], R4 ;  /* 0x0000000402007986 */ /* 0x001fe2000c101b24 */
[----:B------:R-:W-:Y:S05]  /*92f0*/  EXIT ;  /* 0x000000000000794d */ /* 0x000fea0003800000 */
.L_x_3089:
        /* <DEDUP_REMOVED lines=14> */
[----:B------:R-:W-:Y:S01]  /*93e0*/  STG.E.U8 desc[UR36][R2.64], R5 ;  /* 0x0000000502007986 */ /* 0x000fe2000c101124 */
[----:B------:R-:W-:Y:S05]  /*93f0*/  EXIT ;  /* 0x000000000000794d */ /* 0x000fea0003800000 */
.L_x_3102:
        /* <DEDUP_REMOVED lines=8> */
.L_x_3101:
        /* <DEDUP_REMOVED lines=21> */
.L_x_3106:
[----:B------:R-:W-:Y:S05]  /*95d0*/  BSYNC B0 ;  /* 0x0000000000007941 */ /* 0x000fea0003800000 */
.L_x_3105:
[----:B------:R-:W-:-:S05]  /*95e0*/  LOP3.LUT R5, R0, R5, RZ, 0xfc, !PT ;  /* 0x0000000500057212 */ /* 0x000fca00078efcff */
[----:B------:R-:W-:Y:S01]  /*95f0*/  STG.E.U8 desc[UR36][R2.64], R5 ;  /* 0x0000000502007986 */ /* 0x000fe2000c101124 */
[----:B------:R-:W-:Y:S05]  /*9600*/  EXIT ;  /* 0x000000000000794d */ /* 0x000fea0003800000 */
.L_x_3104:
        /* <DEDUP_REMOVED lines=13> */
.L_x_3108:
[----:B------:R-:W-:Y:S01]  /*96e0*/  IMAD.MOV.U32 R0, RZ, RZ, 0x7f ;  /* 0x0000007fff007424 */ /* 0x000fe200078e00ff */
[----:B------:R-:W-:-:S04]  /*96f0*/  ISETP.GT.U32.AND P0, PT, R4, 0x7f800000, PT ;  /* 0x7f8000000400780c */ /* 0x000fc80003f04070 */
[----:B------:R-:W-:-:S09]  /*9700*/  SEL R0, R0, 0x7c, P0 ;  /* 0x0000007c00007807 */ /* 0x000fd20000000000 */
.L_x_3109:
[----:B------:R-:W-:Y:S05]  /*9710*/  BSYNC B0 ;  /* 0x0000000000007941 */ /* 0x000fea0003800000 */
.L_x_3107:
[----:B------:R-:W-:-:S04]  /*9720*/  LOP3.LUT R4, R5, 0x80000000, RZ, 0xc0, !PT ;  /* 0x8000000005047812 */ /* 0x000fc800078ec0ff */
[----:B------:R-:W-:-:S04]  /*9730*/  SHF.R.U32.HI R5, RZ, 0x18, R4 ;  /* 0x00000018ff057819 */ /* 0x000fc80000011604 */
[----:B------:R-:W-:-:S05]  /*9740*/  LOP3.LUT R5, R0, R5, RZ, 0xfc, !PT ;  /* 0x0000000500057212 */ /* 0x000fca00078efcff */
[----:B------:R-:W-:Y:S01]  /*9750*/  STG.E.U8 desc[UR36][R2.64], R5 ;  /* 0x0000000502007986 */ /* 0x000fe2000c101124 */
[----:B------:R-:W-:Y:S05]  /*9760*/  EXIT ;  /* 0x000000000000794d */ /* 0x000fea0003800000 */
.L_x_3103:
[----:B------:R-:W-:-:S05]  /*9770*/  HADD2.F32 R0, -RZ, R24.H0_H0 ;  /* 0x20000018ff007230 */ /* 0x000fca0000004100 */
[----:B------:R-:W-:-:S05]  /*9780*/  F2FP.BF16.F32.PACK_AB R0, RZ, R0 ;  /* 0x00000000ff00723e */ /* 0x000fca00000010ff */
[----:B------:R-:W-:Y:S01]  /*9790*/  STG.E.U16 desc[UR36][R2.64], R0 ;  /* 0x0000000002007986 */ /* 0x000fe2000c101524 */
[----:B------:R-:W-:Y:S05]  /*97a0*/  EXIT ;  /* 0x000000000000794d */ /* 0x000fea0003800000 */
.L_x_3100:
        /* <DEDUP_REMOVED lines=12> */
.L_x_3112:
        /* <DEDUP_REMOVED lines=17> */
.L_x_3115:
[----:B------:R-:W-:-:S04]  /*9980*/  LOP3.LUT R0, R7, 0x80000000, RZ, 0xc0, !PT ;  /* 0x8000000007007812 */ /* 0x000fc800078ec0ff */
[----:B------:R-:W-:-:S04]  /*9990*/  SHF.R.U32.HI R5, RZ, 0x18, R0 ;  /* 0x00000018ff057819 */ /* 0x000fc80000011600 */
[----:B------:R-:W-:-:S04]  /*99a0*/  LOP3.LUT R4, R4, R5, RZ, 0xfc, !PT ;  /* 0x0000000504047212 */ /* 0x000fc800078efcff */
[----:B------:R-:W-:-:S07]  /*99b0*/  PRMT R0, R4, 0x7610, R0 ;  /* 0x0000761004007816 */ /* 0x000fce0000000000 */
.L_x_3114:
[----:B------:R-:W-:Y:S05]  /*99c0*/  BSYNC B0 ;  /* 0x0000000000007941 */ /* 0x000fea0003800000 */
.L_x_3113:
[----:B------:R-:W-:Y:S01]  /*99d0*/  STG.E.U8 desc[UR36][R2.64], R0 ;  /* 0x0000000002007986 */ /* 0x000fe2000c101124 */
[----:B------:R-:W-:Y:S05]  /*99e0*/  EXIT ;  /* 0x000000000000794d */ /* 0x000fea0003800000 */
.L_x_3111:
        /* <DEDUP_REMOVED lines=17> */
.L_x_3118:
[----:B------:R-:W-:-:S04]  /*9b00*/  LOP3.LUT R0, R7, 0x80000000, RZ, 0xc0, !PT ;  /* 0x8000000007007812 */ /* 0x000fc800078ec0ff */
[----:B------:R-:W-:-:S04]  /*9b10*/  SHF.R.U32.HI R5, RZ, 0x18, R0 ;  /* 0x00000018ff057819 */ /* 0x000fc80000011600 */
[----:B------:R-:W-:-:S04]  /*9b20*/  LOP3.LUT R4, R4, R5, RZ, 0xfc, !PT ;  /* 0x0000000504047212 */ /* 0x000fc800078efcff */
[----:B------:R-:W-:-:S07]  /*9b30*/  PRMT R0, R4, 0x7610, R0 ;  /* 0x0000761004007816 */ /* 0x000fce0000000000 */
.L_x_3117:
[----:B------:R-:W-:Y:S05]  /*9b40*/  BSYNC B0 ;  /* 0x0000000000007941 */ /* 0x000fea0003800000 */
.L_x_3116:
[----:B------:R-:W-:Y:S01]  /*9b50*/  STG.E.U8 desc[UR36][R2.64], R0 ;  /* 0x0000000002007986 */ /* 0x000fe2000c101124 */
[----:B------:R-:W-:Y:S05]  /*9b60*/  EXIT ;  /* 0x000000000000794d */ /* 0x000fea0003800000 */
.L_x_3110:
        /* <DEDUP_REMOVED lines=22> */
.L_x_3093:
        /* <DEDUP_REMOVED lines=16> */
.L_x_3121:
[----:B------:R-:W-:Y:S05]  /*9dd0*/  EXIT ;  /* 0x000000000000794d */ /* 0x000fea0003800000 */
.L_x_3120:
[----:B------:R-:W-:-:S06]  /*9de0*/  HADD2.F32 R4, -RZ, R24.H0_H0 ;  /* 0x20000018ff047230 */ /* 0x000fcc0000004100 */
[----:B------:R-:W0:Y:S02]  /*9df0*/  F2I.U64.TRUNC R4, R4 ;  /* 0x0000000400047311 */ /* 0x000e24000020d800 */
[----:B0-----:R-:W-:Y:S01]  /*9e00*/  STG.E.64 desc[UR36][R2.64], R4 ;  /* 0x0000000402007986 */ /* 0x001fe2000c101b24 */
[----:B------:R-:W-:Y:S05]  /*9e10*/  EXIT ;  /* 0x000000000000794d */ /* 0x000fea0003800000 */
.L_x_3119:
[----:B------:R-:W-:-:S04]  /*9e20*/  HADD2.F32 R24, -RZ, R24.H0_H0 ;  /* 0x20000018ff187230 */ /* 0x000fc80000004100 */
[----:B------:R-:W0:Y:S02]  /*9e30*/  F2I.FTZ.U32.TRUNC.NTZ R5, R24 ;  /* 0x0000001800057305 */ /* 0x000e24000021f000 */
[----:B0-----:R-:W-:Y:S01]  /*9e40*/  STG.E desc[UR36][R2.64], R5 ;  /* 0x0000000502007986 */ /* 0x001fe2000c101924 */
[----:B------:R-:W-:Y:S05]  /*9e50*/  EXIT ;  /* 0x000000000000794d */ /* 0x000fea0003800000 */
.L_x_3122:
        /* <DEDUP_REMOVED lines=10> */
.L_x_7210:


//--------------------- .text._ZN2at6native18elementwise_kernelILi128ELi2EZNS0_22gpu_kernel_impl_nocastIZZZNS0_16tanh_kernel_cudaERNS_18TensorIteratorBaseEENKUlvE_clEvENKUlvE1_clEvEUlN3c107complexINS7_4HalfEEEE_EEvS4_RKT_EUliE_EEviT1_ --------------------------
	.section	.text._ZN2at6native18elementwise_kernelILi128ELi2EZNS0_22gpu_kernel_impl_nocastIZZZNS0_16tanh_kernel_cudaERNS_18TensorIteratorBaseEENKUlvE_clEvENKUlvE1_clEvEUlN3c107complexINS7_4HalfEEEE_EEvS4_RKT_EUliE_EEviT1_,"ax",@progbits
	.align	128
        .global         _ZN2at6native18elementwise_kernelILi128ELi2EZNS0_22gpu_kernel_impl_nocastIZZZNS0_16tanh_kernel_cudaERNS_18TensorIteratorBaseEENKUlvE_clEvENKUlvE1_clEvEUlN3c107complexINS7_4HalfEEEE_EEvS4_RKT_EUliE_EEviT1_
        .type           _ZN2at6native18elementwise_kernelILi128ELi2EZNS0_22gpu_kernel_impl_nocastIZZZNS0_16tanh_kernel_cudaERNS_18TensorIteratorBaseEENKUlvE_clEvENKUlvE1_clEvEUlN3c107complexINS7_4HalfEEEE_EEvS4_RKT_EUliE_EEviT1_,@function
        .size           _ZN2at6native18elementwise_kernelILi128ELi2EZNS0_22gpu_kernel_impl_nocastIZZZNS0_16tanh_kernel_cudaERNS_18TensorIteratorBaseEENKUlvE_clEvENKUlvE1_clEvEUlN3c107complexINS7_4HalfEEEE_EEvS4_RKT_EUliE_EEviT1_,(.L_x_7211 - _ZN2at6native18elementwise_kernelILi128ELi2EZNS0_22gpu_kernel_impl_nocastIZZZNS0_16tanh_kernel_cudaERNS_18TensorIteratorBaseEENKUlvE_clEvENKUlvE1_clEvEUlN3c107complexINS7_4HalfEEEE_EEvS4_RKT_EUliE_EEviT1_)
        .other          _ZN2at6native18elementwise_kernelILi128ELi2EZNS0_22gpu_kernel_impl_nocastIZZZNS0_16tanh_kernel_cudaERNS_18TensorIteratorBaseEENKUlvE_clEvENKUlvE1_clEvEUlN3c107complexINS7_4HalfEEEE_EEvS4_RKT_EUliE_EEviT1_,@"STO_CUDA_ENTRY STV_DEFAULT"
_ZN2at6native18elementwise_kernelILi128ELi2EZNS0_22gpu_kernel_impl_nocastIZZZNS0_16tanh_kernel_cudaERNS_18TensorIteratorBaseEENKUlvE_clEvENKUlvE1_clEvEUlN3c107complexINS7_4HalfEEEE_EEvS4_RKT_EUliE_EEviT1_:
.text._ZN2at6native18elementwise_kernelILi128ELi2EZNS0_22gpu_kernel_impl_nocastIZZZNS0_16tanh_kernel_cudaERNS_18TensorIteratorBaseEENKUlvE_clEvENKUlvE1_clEvEUlN3c107complexINS7_4HalfEEEE_EEvS4_RKT_EUliE_EEviT1_:
        /* <DEDUP_REMOVED lines=311> */
.L_x_3125:
[----:B------:R-:W-:Y:S02]  /*1370*/  ULDC.64 UR8, c[0x0][0x418] ;  /* 0x0001060000087ab9 */ /* 0x000fe40000000a00 */
[----:B------:R-:W-:-:S04]  /*1380*/  IADD3 R6, P0, R0, UR8, RZ ;  /* 0x0000000800067c10 */ /* 0x000fc8000ff1e0ff */
[----:B------:R-:W-:Y:S01]  /*1390*/  IADD3.X R7, RZ, UR9, RZ, P0, !PT ;  /* 0x00000009ff077c10 */ /* 0x000fe200087fe4ff */
[----:B------:R-:W-:-:S04]  /*13a0*/  ULDC.64 UR8, c[0x0][0x410] ;  /* 0x0001040000087ab9 */ /* 0x000fc80000000a00 */
[----:B------:R-:W2:Y:S01]  /*13b0*/  LDG.E R6, desc[UR4][R6.64] ;  /* 0x0000000406067981 */ /* 0x000ea2000c1e1900 */
[----:B------:R-:W-:Y:S01]  /*13c0*/  IADD3 R4, P1, R5, UR8, RZ ;  /* 0x0000000805047c10 */ /* 0x000fe2000ff3e0ff */
[----:B------:R-:W-:Y:S03]  /*13d0*/  BSSY B1, `(.L_x_3126) ;  /* 0x000004f000017945 */ /* 0x000fe60003800000 */
[----:B------:R-:W-:Y:S01]  /*13e0*/  IADD3.X R5, RZ, UR9, RZ, P1, !PT ;  /* 0x00000009ff057c10 */ /* 0x000fe20008ffe4ff */
[--C-:B--2---:R-:W-:Y:S02]  /*13f0*/  HADD2.F32 R0, -RZ, R6.reuse.H0_H0 ;  /* 0x20000006ff007230 */ /* 0x104fe40000004100 */
[----:B------:R-:W-:-:S03]  /*1400*/  HADD2.F32 R9, -RZ, R6.H1_H1 ;  /* 0x30000006ff097230 */ /* 0x000fc60000004100 */
        /* <DEDUP_REMOVED lines=8> */
[----:B------:R-:W-:Y:S01]  /*1490*/  MOV R7, 0x42fc0000 ;  /* 0x42fc000000077802 */ /* 0x000fe20000000f00 */
[----:B------:R-:W-:Y:S01]  /*14a0*/  FMUL.RZ R12, R9, 0.15915493667125701904 ;  /* 0x3e22f983090c7820 */ /* 0x000fe2000040c000 */
[----:B------:R-:W-:Y:S01]  /*14b0*/  HFMA2.MMA R9, -RZ, RZ, 0.389892578125, 0.0002090930938720703125 ;  /* 0x363d0adaff097435 */ /* 0x000fe200000001ff */
[----:B------:R-:W-:Y:S02]  /*14c0*/  FMUL.FTZ R10, R0, R0 ;  /* 0x00000000000a7220 */ /* 0x000fe40000410000 */
[----:B------:R-:W0:Y:S07]  /*14d0*/  FRND.TRUNC R2, R2 ;  /* 0x0000000200027307 */ /* 0x000e2e000020d000 */
        /* <DEDUP_REMOVED lines=9> */
[----:B------:R-:W-:Y:S02]  /*1570*/  FMUL.FTZ R8, R6, 1.4426950216293334961 ;  /* 0x3fb8aa3b06087820 */ /* 0x000fe40000410000 */
[----:B------:R-:W-:Y:S01]  /*1580*/  SHF.L.U32 R7, R7, 0x17, RZ ;  /* 0x0000001707077819 */ /* 0x000fe200000006ff */
        /* <DEDUP_REMOVED lines=24> */
.L_x_3129:
[----:B------:R-:W-:Y:S01]  /*1710*/  FMUL.RZ R8, R9, 0.15915493667125701904 ;  /* 0x3e22f98309087820 */ /* 0x000fe2000040c000 */
[----:B------:R-:W-:Y:S01]  /*1720*/  FMUL.FTZ R2, |R0|, -1.4426950216293334961 ;  /* 0xbfb8aa3b00027820 */ /* 0x000fe20000410200 */
[----:B------:R-:W-:Y:S02]  /*1730*/  MOV R9, 0x3f800000 ;  /* 0x3f80000000097802 */ /* 0x000fe40000000f00 */
[----:B------:R-:W0:Y:S02]  /*1740*/  MUFU.SIN R6, R8 ;  /* 0x0000000800067308 */ /* 0x000e240000000400 */
[----:B------:R-:W-:-:S06]  /*1750*/  LOP3.LUT R0, R9, 0x80000000, R0, 0xb8, !PT ;  /* 0x8000000009007812 */ /* 0x000fcc00078eb800 */
[----:B------:R-:W1:Y:S08]  /*1760*/  MUFU.COS R7, R8 ;  /* 0x0000000800077308 */ /* 0x000e700000000000 */
[----:B------:R-:W2:Y:S01]  /*1770*/  MUFU.EX2 R2, R2 ;  /* 0x0000000200027308 */ /* 0x000ea20000000800 */
[----:B0-----:R-:W-:-:S04]  /*1780*/  FMUL.FTZ R6, R6, 4 ;  /* 0x4080000006067820 */ /* 0x001fc80000410000 */
[----:B-1----:R-:W-:-:S04]  /*1790*/  FMUL.FTZ R7, R6, R7 ;  /* 0x0000000706077220 */ /* 0x002fc80000410000 */
[----:B--2---:R-:W-:-:S04]  /*17a0*/  FMUL.FTZ R7, R2, R7 ;  /* 0x0000000702077220 */ /* 0x004fc80000410000 */
[----:B------:R-:W-:Y:S01]  /*17b0*/  FMUL.FTZ R7, R2, R7 ;  /* 0x0000000702077220 */ /* 0x000fe20000410000 */
[----:B------:R-:W-:Y:S06]  /*17c0*/  BRA `(.L_x_3130) ;  /* 0x00000000003c7947 */ /* 0x000fec0003800000 */
.L_x_3128:
[----:B------:R-:W-:-:S05]  /*17d0*/  FADD.FTZ R0, R9, -R9 ;  /* 0x8000000909007221 */ /* 0x000fca0000010000 */
[----:B------:R-:W-:Y:S01]  /*17e0*/  MOV R7, R0 ;  /* 0x0000000000077202 */ /* 0x000fe20000000f00 */
[----:B------:R-:W-:Y:S06]  /*17f0*/  BRA `(.L_x_3130) ;  /* 0x0000000000307947 */ /* 0x000fec0003800000 */
.L_x_3127:
[----:B------:R-:W-:-:S13]  /*1800*/  LOP3.LUT P0, RZ, R0, 0x7fffff, RZ, 0xc0, !PT ;  /* 0x007fffff00ff7812 */ /* 0x000fda000780c0ff */
[----:B------:R-:W-:Y:S01]  /*1810*/  @P0 FMUL.FTZ R2, R0, R9 ;  /* 0x0000000900020220 */ /* 0x000fe20000410000 */
[----:B------:R-:W-:-:S04]  /*1820*/  @P0 FSETP.NEU.FTZ.AND P1, PT, R9, RZ, PT ;  /* 0x000000ff0900020b */ /* 0x000fc80003f3d000 */
[----:B------:R-:W-:Y:S01]  /*1830*/  @P0 FSEL R7, R9, R2, !P1 ;  /* 0x0000000209070208 */ /* 0x000fe20004800000 */
[----:B------:R-:W-:Y:S08]  /*1840*/  @P0 BRA `(.L_x_3130) ;  /* 0x00000000001c0947 */ /* 0x000ff00003800000 */
[----:B------:R-:W-:Y:S02]  /*1850*/  FSETP.NEU.FTZ.AND P0, PT, |R9|, +INF , PT ;  /* 0x7f8000000900780b */ /* 0x000fe40003f1d200 */
[----:B------:R-:W-:-:S11]  /*1860*/  IADD3 R0, R0, -0x40000000, RZ ;  /* 0xc000000000007810 */ /* 0x000fd60007ffe0ff */
[----:B------:R-:W-:-:S04]  /*1870*/  @P0 FMUL.RZ R2, R9, 0.15915493667125701904 ;  /* 0x3e22f98309020820 */ /* 0x000fc8000040c000 */
[----:B------:R-:W-:Y:S08]  /*1880*/  @P0 MUFU.SIN R6, R2 ;  /* 0x0000000200060308 */ /* 0x000ff00000000400 */
[----:B------:R-:W0:Y:S02]  /*1890*/  @P0 MUFU.COS R7, R2 ;  /* 0x0000000200070308 */ /* 0x000e240000000000 */
[----:B0-----:R-:W-:-:S05]  /*18a0*/  @P0 FMUL.FTZ R9, R6, R7 ;  /* 0x0000000706090220 */ /* 0x001fca0000410000 */
[----:B------:R-:W-:-:S07]  /*18b0*/  LOP3.LUT R7, RZ, 0x80000000, R9, 0xb8, !PT ;  /* 0x80000000ff077812 */ /* 0x000fce00078eb809 */
.L_x_3130:
[----:B------:R-:W-:Y:S05]  /*18c0*/  BSYNC B1 ;  /* 0x0000000000017941 */ /* 0x000fea0003800000 */
.L_x_3126:
[----:B------:R-:W-:Y:S02]  /*18d0*/  F2FP.F16.F32.PACK_AB R7, R7, R0 ;  /* 0x000000000707723e */ /* 0x000fe400000000ff */
[----:B------:R-:W-:-:S03]  /*18e0*/  IADD3 R3, R3, 0x80, RZ ;  /* 0x0000008003037810 */ /* 0x000fc60007ffe0ff */
[----:B------:R0:W-:Y:S04]  /*18f0*/  STG.E desc[UR4][R4.64], R7 ;  /* 0x0000000704007986 */ /* 0x0001e8000c101904 */
.L_x_3124:
[----:B------:R-:W-:Y:S05]  /*1900*/  BSYNC B0 ;  /* 0x0000000000007941 */ /* 0x000fea0003800000 */
.L_x_3123:
        /* <DEDUP_REMOVED lines=304> */
.L_x_3131:
        /* <DEDUP_REMOVED lines=23> */
[C---:B------:R-:W-:Y:S01]  /*2d80*/  FFMA.FTZ R9, R8.reuse, R9, 0.00019836159481201320887 ;  /* 0x394fff4908097423 */ /* 0x040fe20000010009 */
[----:B------:R-:W1:Y:S03]  /*2d90*/  MUFU.COS R5, R12 ;  /* 0x0000000c00057308 */ /* 0x000e660000000000 */
[----:B------:R-:W-:Y:S01]  /*2da0*/  FFMA.FTZ R11, R8, R9, 0.0083333496004343032837 ;  /* 0x3c08889a080b7423 */ /* 0x000fe20000010009 */
[----:B0-----:R-:W-:-:S03]  /*2db0*/  FSETP.GT.FTZ.AND P0, PT, |R4|, 126, PT ;  /* 0x42fc00000400780b */ /* 0x001fc60003f14200 */
[----:B------:R-:W-:Y:S01]  /*2dc0*/  FFMA.FTZ R11, R8, R11, 0.16666667163372039795 ;  /* 0x3e2aaaab080b7423 */ /* 0x000fe2000001000b */
[----:B------:R-:W-:-:S03]  /*2dd0*/  LOP3.LUT R7, R7, 0x80000000, R4, 0xb8, !PT ;  /* 0x8000000007077812 */ /* 0x000fc600078eb804 */
[----:B------:R-:W-:Y:S01]  /*2de0*/  FMUL.FTZ R11, R8, R11 ;  /* 0x0000000b080b7220 */ /* 0x000fe20000410000 */
[----:B------:R-:W-:Y:S02]  /*2df0*/  FSEL R7, R7, R4, P0 ;  /* 0x0000000407077208 */ /* 0x000fe40000000000 */
[----:B------:R-:W-:Y:S01]  /*2e00*/  MUFU.SIN R4, R12 ;  /* 0x0000000c00047308 */ /* 0x000fe20000000400 */
[----:B------:R-:W-:Y:S02]  /*2e10*/  FSETP.GE.FTZ.AND P0, PT, |R0|, 1, PT ;  /* 0x3f8000000000780b */ /* 0x000fe40003f16200 */
[----:B------:R-:W-:-:S04]  /*2e20*/  FFMA.FTZ R6, R7, -0.69314718246459960938, |R0| ;  /* 0xbf31721807067823 */ /* 0x000fc80000010400 */
[C---:B------:R-:W-:Y:S01]  /*2e30*/  FFMA.FTZ R6, R7.reuse, 1.9046542121259335545e-09, R6 ;  /* 0x3102e30807067823 */ /* 0x040fe20000010006 */
[----:B------:R-:W-:Y:S01]  /*2e40*/  FADD.FTZ R7, R7, 12583037 ;  /* 0x4b40007d07077421 */ /* 0x000fe20000010000 */
[----:B-1----:R-:W0:Y:S02]  /*2e50*/  MUFU.RCP R5, R5 ;  /* 0x0000000500057308 */ /* 0x002e240000001000 */
[----:B------:R-:W-:Y:S02]  /*2e60*/  FMUL.FTZ R6, R6, 1.4426950216293334961 ;  /* 0x3fb8aa3b06067820 */ /* 0x000fe40000410000 */
[----:B------:R-:W-:-:S04]  /*2e70*/  SHF.L.U32 R7, R7, 0x17, RZ ;  /* 0x0000001707077819 */ /* 0x000fc800000006ff */
        /* <DEDUP_REMOVED lines=19> */
.L_x_3135:
        /* <DEDUP_REMOVED lines=12> */
.L_x_3134:
[----:B------:R-:W-:-:S05]  /*3070*/  FADD.FTZ R0, R5, -R5 ;  /* 0x8000000505007221 */ /* 0x000fca0000010000 */
[----:B------:R-:W-:Y:S01]  /*3080*/  MOV R7, R0 ;  /* 0x0000000000077202 */ /* 0x000fe20000000f00 */
[----:B------:R-:W-:Y:S06]  /*3090*/  BRA `(.L_x_3136) ;  /* 0x0000000000307947 */ /* 0x000fec0003800000 */
.L_x_3133:
        /* <DEDUP_REMOVED lines=12> */
.L_x_3136:
[----:B------:R-:W-:Y:S05]  /*3160*/  BSYNC B0 ;  /* 0x0000000000007941 */ /* 0x000fea0003800000 */
.L_x_3132:
[----:B------:R-:W-:-:S05]  /*3170*/  F2FP.F16.F32.PACK_AB R5, R7, R0 ;  /* 0x000000000705723e */ /* 0x000fca00000000ff */
[----:B------:R-:W-:Y:S01]  /*3180*/  STG.E desc[UR4][R2.64], R5 ;  /* 0x0000000502007986 */ /* 0x000fe2000c101904 */
[----:B------:R-:W-:Y:S05]  /*3190*/  EXIT ;  /* 0x000000000000794d */ /* 0x000fea0003800000 */
.L_x_3137:
        /* <DEDUP_REMOVED lines=14> */
.L_x_7211:


//--------------------- .text._ZN2at6native27unrolled_elementwise_kernelIZZZNS0_16tanh_kernel_cudaERNS_18TensorIteratorBaseEENKUlvE_clEvENKUlvE1_clEvEUlN3c107complexINS6_4HalfEEEE_St5arrayIPcLm2EELi4E23TrivialOffsetCalculatorILi1EjESF_NS0_6memory15LoadWithoutCastENSG_16StoreWithoutCastEEEviT_T0_T2_T3_T4_T5_ --------------------------
	.section	.text._ZN2at6native27unrolled_elementwise_kernelIZZZNS0_16tanh_kernel_cudaERNS_18TensorIteratorBaseEENKUlvE_clEvENKUlvE1_clEvEUlN3c107complexINS6_4HalfEEEE_St5arrayIPcLm2EELi4E23TrivialOffsetCalculatorILi1EjESF_NS0_6memory15LoadWithoutCastENSG_16StoreWithoutCastEEEviT_T0_T2_T3_T4_T5_,"ax",@progbits
	.align	128
        .global         _ZN2at6native27unrolled_elementwise_kernelIZZZNS0_16tanh_kernel_cudaERNS_18TensorIteratorBaseEENKUlvE_clEvENKUlvE1_clEvEUlN3c107complexINS6_4HalfEEEE_St5arrayIPcLm2EELi4E23TrivialOffsetCalculatorILi1EjESF_NS0_6memory15LoadWithoutCastENSG_16StoreWithoutCastEEEviT_T0_T2_T3_T4_T5_
        .type           _ZN2at6native27unrolled_elementwise_kernelIZZZNS0_16tanh_kernel_cudaERNS_18TensorIteratorBaseEENKUlvE_clEvENKUlvE1_clEvEUlN3c107complexINS6_4HalfEEEE_St5arrayIPcLm2EELi4E23TrivialOffsetCalculatorILi1EjESF_NS0_6memory15LoadWithoutCastENSG_16StoreWithoutCastEEEviT_T0_T2_T3_T4_T5_,@function
        .size           _ZN2at6native27unrolled_elementwise_kernelIZZZNS0_16tanh_kernel_cudaERNS_18TensorIteratorBaseEENKUlvE_clEvENKUlvE1_clEvEUlN3c107complexINS6_4HalfEEEE_St5arrayIPcLm2EELi4E23TrivialOffsetCalculatorILi1EjESF_NS0_6memory15LoadWithoutCastENSG_16StoreWithoutCastEEEviT_T0_T2_T3_T4_T5_,(.L_x_7212 - _ZN2at6native27unrolled_elementwise_kernelIZZZNS0_16tanh_kernel_cudaERNS_18TensorIteratorBaseEENKUlvE_clEvENKUlvE1_clEvEUlN3c107complexINS6_4HalfEEEE_St5arrayIPcLm2EELi4E23TrivialOffsetCalculatorILi1EjESF_NS0_6memory15LoadWithoutCastENSG_16StoreWithoutCastEEEviT_T0_T2_T3_T4_T5_)
        .other          _ZN2at6native27unrolled_elementwise_kernelIZZZNS0_16tanh_kernel_cudaERNS_18TensorIteratorBaseEENKUlvE_clEvENKUlvE1_clEvEUlN3c107complexINS6_4HalfEEEE_St5arrayIPcLm2EELi4E23TrivialOffsetCalculatorILi1EjESF_NS0_6memory15LoadWithoutCastENSG_16StoreWithoutCastEEEviT_T0_T2_T3_T4_T5_,@"STO_CUDA_ENTRY STV_DEFAULT"
_ZN2at6native27unrolled_elementwise_kernelIZZZNS0_16tanh_kernel_cudaERNS_18TensorIteratorBaseEENKUlvE_clEvENKUlvE1_clEvEUlN3c107complexINS6_4HalfEEEE_St5arrayIPcLm2EELi4E23TrivialOffsetCalculatorILi1EjESF_NS0_6memory15LoadWithoutCastENSG_16StoreWithoutCastEEEviT_T0_T2_T3_T4_T5_:
.text._ZN2at6native27unrolled_elementwise_kernelIZZZNS0_16tanh_kernel_cudaERNS_18TensorIteratorBaseEENKUlvE_clEvENKUlvE1_clEvEUlN3c107complexINS6_4HalfEEEE_St5arrayIPcLm2EELi4E23TrivialOffsetCalculatorILi1EjESF_NS0_6memory15LoadWithoutCastENSG_16StoreWithoutCastEEEviT_T0_T2_T3_T4_T5_:
[----:B------:R-:W-:Y:S01]  /*0000*/  LDC R1, c[0x0][0x28] ;  /* 0x00000a00ff017b82 */ /* 0x000fe20000000800 */
[----:B------:R-:W0:Y:S07]  /*0010*/  S2R R0, SR_CTAID.X ;  /* 0x0000000000007919 */ /* 0x000e2e0000002500 */
[----:B------:R-:W0:Y:S01]  /*0020*/  LDC R5, c[0x0][0x210] ;  /* 0x00008400ff057b82 */ /* 0x000e220000000800 */
[----:B------:R-:W-:Y:S01]  /*0030*/  ULDC.64 UR4, c[0x0][0x208] ;  /* 0x0000820000047ab9 */ /* 0x000fe20000000a00 */
[----:B------:R-:W1:Y:S01]  /*0040*/  S2R R3, SR_TID.X ;  /* 0x0000000000037919 */ /* 0x000e620000002100 */
[----:B0-----:R-:W-:Y:S01]  /*0050*/  IMAD R2, R0, -0x200, R5 ;  /* 0xfffffe0000027824 */ /* 0x001fe200078e0205 */
[----:B-1----:R-:W-:-:S04]  /*0060*/  MOV R13, R3 ;  /* 0x00000003000d7202 */ /* 0x002fc80000000f00 */
[----:B------:R-:W-:-:S13]  /*0070*/  ISETP.GE.AND P2, PT, R3, R2, PT ;  /* 0x000000020300720c */ /* 0x000fda0003f46270 */
[----:B------:R-:W-:Y:S01]  /*0080*/  @!P2 LEA R15, R0, R13, 0x9 ;  /* 0x0000000d000fa211 */ /* 0x000fe200078e48ff */
[----:B------:R-:W0:Y:S01]  /*0090*/  @!P2 LDC.64 R8, c[0x0][0x220] ;  /* 0x00008800ff08ab82 */ /* 0x000e220000000a00 */
[----:B------:R-:W-:-:S04]  /*00a0*/  @!P2 IADD3 R13, R13, 0x80, RZ ;  /* 0x000000800d0da810 */ /* 0x000fc80007ffe0ff */
[----:B------:R-:W-:-:S13]  /*00b0*/  ISETP.GE.AND P0, PT, R13, R2, PT ;  /* 0x000000020d00720c */ /* 0x000fda0003f06270 */
[----:B------:R-:W-:Y:S01]  /*00c0*/  @!P0 LEA R17, R0, R13, 0x9 ;  /* 0x0000000d00118211 */ /* 0x000fe200078e48ff */
[----:B------:R-:W1:Y:S01]  /*00d0*/  @!P0 LDC.64 R10, c[0x0][0x220] ;  /* 0x00008800ff0a8b82 */ /* 0x000e620000000a00 */
[----:B------:R-:W-:-:S04]  /*00e0*/  @!P0 IADD3 R13, R13, 0x80, RZ ;  /* 0x000000800d0d8810 */ /* 0x000fc80007ffe0ff */
[----:B------:R-:W-:Y:S01]  /*00f0*/  ISETP.GE.AND P3, PT, R13, R2, PT ;  /* 0x000000020d00720c */ /* 0x000fe20003f66270 */
[----:B0-----:R-:W-:-:S06]  /*0100*/  @!P2 IMAD.WIDE.U32 R8, R15, 0x4, R8 ;  /* 0x000000040f08a825 */ /* 0x001fcc00078e0008 */
[----:B------:R0:W2:Y:S06]  /*0110*/  @!P2 LDG.E R8, desc[UR4][R8.64] ;  /* 0x000000040808a981 */ /* 0x0000ac000c1e1900 */
[----:B------:R-:W-:Y:S01]  /*0120*/  @!P3 LEA R19, R0, R13, 0x9 ;  /* 0x0000000d0013b211 */ /* 0x000fe200078e48ff */
[----:B------:R-:W3:Y:S01]  /*0130*/  @!P3 LDC.64 R6, c[0x0][0x220] ;  /* 0x00008800ff06bb82 */ /* 0x000ee20000000a00 */
[----:B------:R-:W-:-:S04]  /*0140*/  @!P3 IADD3 R13, R13, 0x80, RZ ;  /* 0x000000800d0db810 */ /* 0x000fc80007ffe0ff */
[----:B------:R-:W-:Y:S01]  /*0150*/  ISETP.GE.AND P1, PT, R13, R2, PT ;  /* 0x000000020d00720c */ /* 0x000fe20003f26270 */
[----:B-1----:R-:W-:-:S06]  /*0160*/  @!P0 IMAD.WIDE.U32 R10, R17, 0x4, R10 ;  /* 0x00000004110a8825 */ /* 0x002fcc00078e000a */
[----:B------:R-:W4:Y:S06]  /*0170*/  @!P0 LDG.E R10, desc[UR4][R10.64] ;  /* 0x000000040a0a8981 */ /* 0x000f2c000c1e1900 */
[----:B------:R-:W1:Y:S01]  /*0180*/  @!P1 LDC.64 R4, c[0x0][0x220] ;  /* 0x00008800ff049b82 */ /* 0x000e620000000a00 */
[----:B------:R-:W-:Y:S01]  /*0190*/  @!P1 LEA R15, R0, R13, 0x9 ;  /* 0x0000000d000f9211 */ /* 0x000fe200078e48ff */
[----:B---3--:R-:W-:-:S06]  /*01a0*/  @!P3 IMAD.WIDE.U32 R12, R19, 0x4, R6 ;  /* 0x00000004130cb825 */ /* 0x008fcc00078e0006 */
[----:B------:R-:W3:Y:S01]  /*01b0*/  @!P3 LDG.E R12, desc[UR4][R12.64] ;  /* 0x000000040c0cb981 */ /* 0x000ee2000c1e1900 */
[----:B-1----:R-:W-:-:S06]  /*01c0*/  @!P1 IMAD.WIDE.U32 R4, R15, 0x4, R4 ;  /* 0x000000040f049825 */ /* 0x002fcc00078e0004 */
[----:B------:R1:W5:Y:S01]  /*01d0*/  @!P1 LDG.E R4, desc[UR4][R4.64] ;  /* 0x0000000404049981 */ /* 0x000362000c1e1900 */
[----:B0-----:R-:W-:Y:S02]  /*01e0*/  PRMT R9, RZ, 0x5410, RZ ;  /* 0x00005410ff097816 */ /* 0x001fe400000000ff */
[----:B------:R-:W-:Y:S02]  /*01f0*/  PRMT R7, RZ, 0x5410, RZ ;  /* 0x00005410ff077816 */ /* 0x000fe400000000ff */
[----:B------:R-:W-:Y:S02]  /*0200*/  PRMT R6, RZ, 0x5410, RZ ;  /* 0x00005410ff067816 */ /* 0x000fe400000000ff */
[----:B-1----:R-:W-:Y:S01]  /*0210*/  PRMT R5, RZ, 0x5410, RZ ;  /* 0x00005410ff057816 */ /* 0x002fe200000000ff */
[----:B------:R-:W-:Y:S01]  /*0220*/  BSSY B0, `(.L_x_3138) ;  /* 0x0000057000007945 */ /* 0x000fe20003800000 */
[----:B--2---:R-:W-:-:S04]  /*0230*/  @!P2 PRMT R9, R9, 0x5410, R8 ;  /* 0x000054100909a816 */ /* 0x004fc80000000008 */
[----:B------:R-:W-:Y:S02]  /*0240*/  @!P2 PRMT R9, R8, 0x7632, R9 ;  /* 0x000076320809a816 */ /* 0x000fe40000000009 */
[----:B----4-:R-:W-:-:S04]  /*0250*/  @!P0 PRMT R7, R10, 0x7610, R7 ;  /* 0x000076100a078816 */ /* 0x010fc80000000007 */
[----:B------:R-:W-:Y:S02]  /*0260*/  @!P0 PRMT R7, R7, 0x7610, R10 ;  /* 0x0000761007078816 */ /* 0x000fe4000000000a */
[----:B---3--:R-:W-:-:S04]  /*0270*/  @!P3 PRMT R6, R12, 0x7610, R6 ;  /* 0x000076100c06b816 */ /* 0x008fc80000000006 */
[----:B------:R-:W-:Y:S02]  /*0280*/  @!P3 PRMT R6, R6, 0x7610, R12 ;  /* 0x000076100606b816 */ /* 0x000fe4000000000c */
[----:B-----5:R-:W-:-:S04]  /*0290*/  @!P1 PRMT R5, R4, 0x7610, R5 ;  /* 0x0000761004059816 */ /* 0x020fc80000000005 */
[----:B------:R-:W-:Y:S01]  /*02a0*/  @!P1 PRMT R5, R5, 0x7610, R4 ;  /* 0x0000761005059816 */ /* 0x000fe20000000004 */
[----:B------:R-:W-:Y:S06]  /*02b0*/  @P2 BRA `(.L_x_3139) ;  /* 0x0000000400342947 */ /* 0x000fec0003800000 */
[--C-:B------:R-:W-:Y:S02]  /*02c0*/  HADD2.F32 R4, -RZ, R9.reuse.H1_H1 ;  /* 0x30000009ff047230 */ /* 0x100fe40000004100 */
        /* <DEDUP_REMOVED lines=9> */
[----:B------:R-:W-:Y:S01]  /*0360*/  HFMA2.MMA R9, -RZ, RZ, 3.4921875, 0 ;  /* 0x42fc0000ff097435 */ /* 0x000fe200000001ff */
[----:B------:R-:W-:Y:S01]  /*0370*/  FMUL.RZ R16, R11, 0.15915493667125701904 ;  /* 0x3e22f9830b107820 */ /* 0x000fe2000040c000 */
[----:B------:R-:W-:Y:S01]  /*0380*/  MOV R11, 0x363d0ada ;  /* 0x363d0ada000b7802 */ /* 0x000fe20000000f00 */
[----:B------:R-:W-:Y:S02]  /*0390*/  FMUL.FTZ R12, R4, R4 ;  /* 0x00000004040c7220 */ /* 0x000fe40000410000 */
[----:B------:R-:W0:Y:S02]  /*03a0*/  FRND.TRUNC R8, R8 ;  /* 0x0000000800087307 */ /* 0x000e24000020d000 */
[----:B------:R-:W-:-:S04]  /*03b0*/  FFMA.FTZ R11, R12, R11, 0.00019836159481201320887 ;  /* 0x394fff490c0b7423 */ /* 0x000fc8000001000b */
[----:B------:R-:W-:-:S04]  /*03c0*/  FFMA.FTZ R15, R12, R11, 0.0083333496004343032837 ;  /* 0x3c08889a0c0f7423 */ /* 0x000fc8000001000b */
[----:B------:R-:W-:-:S04]  /*03d0*/  FFMA.FTZ R15, R12, R15, 0.16666667163372039795 ;  /* 0x3e2aaaab0c0f7423 */ /* 0x000fc8000001000f */
[----:B------:R-:W-:Y:S01]  /*03e0*/  FMUL.FTZ R15, R12, R15 ;  /* 0x0000000f0c0f7220 */ /* 0x000fe20000410000 */
[----:B0-----:R-:W-:Y:S02]  /*03f0*/  FSETP.GT.FTZ.AND P0, PT, |R8|, 126, PT ;  /* 0x42fc00000800780b */ /* 0x001fe40003f14200 */
[----:B------:R-:W-:-:S04]  /*0400*/  LOP3.LUT R9, R9, 0x80000000, R8, 0xb8, !PT ;  /* 0x8000000009097812 */ /* 0x000fc800078eb808 */
[----:B------:R-:W-:Y:S02]  /*0410*/  FSEL R9, R9, R8, P0 ;  /* 0x0000000809097208 */ /* 0x000fe40000000000 */
[----:B------:R-:W-:-:S03]  /*0420*/  FSETP.GE.FTZ.AND P0, PT, |R4|, 1, PT ;  /* 0x3f8000000400780b */ /* 0x000fc60003f16200 */
[----:B------:R-:W-:-:S04]  /*0430*/  FFMA.FTZ R10, R9, -0.69314718246459960938, |R4| ;  /* 0xbf317218090a7823 */ /* 0x000fc80000010404 */
[C---:B------:R-:W-:Y:S01]  /*0440*/  FFMA.FTZ R10, R9.reuse, 1.9046542121259335545e-09, R10 ;  /* 0x3102e308090a7823 */ /* 0x040fe2000001000a */
[----:B------:R-:W-:-:S03]  /*0450*/  FADD.FTZ R9, R9, 12583037 ;  /* 0x4b40007d09097421 */ /* 0x000fc60000010000 */
[----:B------:R-:W-:Y:S02]  /*0460*/  FMUL.FTZ R10, R10, 1.4426950216293334961 ;  /* 0x3fb8aa3b0a0a7820 */ /* 0x000fe40000410000 */
[----:B------:R-:W-:Y:S02]  /*0470*/  SHF.L.U32 R8, R9, 0x17, RZ ;  /* 0x0000001709087819 */ /* 0x000fe400000006ff */
[----:B------:R-:W0:Y:S08]  /*0480*/  MUFU.EX2 R13, R10 ;  /* 0x0000000a000d7308 */ /* 0x000e300000000800 */
[----:B------:R-:W1:Y:S01]  /*0490*/  MUFU.COS R9, R16 ;  /* 0x0000001000097308 */ /* 0x000e620000000000 */
[----:B0-----:R-:W-:-:S07]  /*04a0*/  FMUL.FTZ R13, R8, R13 ;  /* 0x0000000d080d7220 */ /* 0x001fce0000410000 */
[----:B------:R-:W-:Y:S08]  /*04b0*/  MUFU.SIN R8, R16 ;  /* 0x0000001000087308 */ /* 0x000ff00000000400 */
[----:B------:R-:W0:Y:S08]  /*04c0*/  MUFU.RCP R14, R13 ;  /* 0x0000000d000e7308 */ /* 0x000e300000001000 */
[----:B-1----:R-:W1:Y:S01]  /*04d0*/  MUFU.RCP R9, R9 ;  /* 0x0000000900097308 */ /* 0x002e620000001000 */
[----:B0-----:R-:W-:-:S04]  /*04e0*/  FMUL.FTZ R10, R14, -0.125 ;  /* 0xbe0000000e0a7820 */ /* 0x001fc80000410000 */
[----:B------:R-:W-:Y:S01]  /*04f0*/  FFMA.FTZ R11, R13, 2, R10 ;  /* 0x400000000d0b7823 */ /* 0x000fe2000001000a */
[----:B-1----:R-:W-:-:S04]  /*0500*/  FMUL.FTZ R8, R8, R9 ;  /* 0x0000000908087220 */ /* 0x002fc80000410000 */
[--C-:B------:R-:W-:Y:S01]  /*0510*/  LOP3.LUT R11, R11, 0x80000000, R4.reuse, 0xb8, !PT ;  /* 0x800000000b0b7812 */ /* 0x100fe200078eb804 */
        /* <DEDUP_REMOVED lines=12> */
.L_x_3142:
[----:B------:R-:W-:Y:S01]  /*05e0*/  FMUL.RZ R10, R11, 0.15915493667125701904 ;  /* 0x3e22f9830b0a7820 */ /* 0x000fe2000040c000 */
[----:B------:R-:W-:Y:S01]  /*05f0*/  FMUL.FTZ R8, |R4|, -1.4426950216293334961 ;  /* 0xbfb8aa3b04087820 */ /* 0x000fe20000410200 */
[----:B------:R-:W-:Y:S02]  /*0600*/  HFMA2.MMA R11, -RZ, RZ, 1.875, 0 ;  /* 0x3f800000ff0b7435 */ /* 0x000fe400000001ff */
[----:B------:R-:W0:Y:S08]  /*0610*/  MUFU.SIN R9, R10 ;  /* 0x0000000a00097308 */ /* 0x000e300000000400 */
[----:B------:R-:W1:Y:S01]  /*0620*/  MUFU.COS R12, R10 ;  /* 0x0000000a000c7308 */ /* 0x000e620000000000 */
[----:B------:R-:W-:-:S07]  /*0630*/  LOP3.LUT R4, R11, 0x80000000, R4, 0xb8, !PT ;  /* 0x800000000b047812 */ /* 0x000fce00078eb804 */
[----:B------:R-:W2:Y:S01]  /*0640*/  MUFU.EX2 R8, R8 ;  /* 0x0000000800087308 */ /* 0x000ea20000000800 */
[----:B0-----:R-:W-:-:S04]  /*0650*/  FMUL.FTZ R9, R9, 4 ;  /* 0x4080000009097820 */ /* 0x001fc80000410000 */
[----:B-1----:R-:W-:-:S04]  /*0660*/  FMUL.FTZ R9, R9, R12 ;  /* 0x0000000c09097220 */ /* 0x002fc80000410000 */
[----:B--2---:R-:W-:-:S04]  /*0670*/  FMUL.FTZ R9, R8, R9 ;  /* 0x0000000908097220 */ /* 0x004fc80000410000 */
[----:B------:R-:W-:Y:S01]  /*0680*/  FMUL.FTZ R9, R8, R9 ;  /* 0x0000000908097220 */ /* 0x000fe20000410000 */
[----:B------:R-:W-:Y:S06]  /*0690*/  BRA `(.L_x_3139) ;  /* 0x00000000003c7947 */ /* 0x000fec0003800000 */
.L_x_3141:
[----:B------:R-:W-:-:S05]  /*06a0*/  FADD.FTZ R4, R11, -R11 ;  /* 0x8000000b0b047221 */ /* 0x000fca0000010000 */
[----:B------:R-:W-:Y:S01]  /*06b0*/  MOV R9, R4 ;  /* 0x0000000400097202 */ /* 0x000fe20000000f00 */
[----:B------:R-:W-:Y:S06]  /*06c0*/  BRA `(.L_x_3139) ;  /* 0x0000000000307947 */ /* 0x000fec0003800000 */
.L_x_3140:
        /* <DEDUP_REMOVED lines=12> */
.L_x_3139:
[----:B------:R-:W-:Y:S05]  /*0790*/  BSYNC B0 ;  /* 0x0000000000007941 */ /* 0x000fea0003800000 */
.L_x_3138:
[----:B------:R-:W-:Y:S01]  /*07a0*/  IADD3 R11, R3, 0x80, RZ ;  /* 0x00000080030b7810 */ /* 0x000fe20007ffe0ff */
[----:B------:R-:W-:Y:S03]  /*07b0*/  BSSY B0, `(.L_x_3143) ;  /* 0x0000051000007945 */ /* 0x000fe60003800000 */
[----:B------:R-:W-:-:S13]  /*07c0*/  ISETP.GE.AND P0, PT, R11, R2, PT ;  /* 0x000000020b00720c */ /* 0x000fda0003f06270 */
[----:B------:R-:W-:Y:S05]  /*07d0*/  @P0 BRA `(.L_x_3144) ;  /* 0x0000000400380947 */ /* 0x000fea0003800000 */
[--C-:B------:R-:W-:Y:S02]  /*07e0*/  HADD2.F32 R12, -RZ, R7.reuse.H0_H0 ;  /* 0x20000007ff0c7230 */ /* 0x100fe40000004100 */
[----:B------:R-:W-:-:S03]  /*07f0*/  HADD2.F32 R10, -RZ, R7.H1_H1 ;  /* 0x30000007ff0a7230 */ /* 0x000fc60000004100 */
[----:B------:R-:W-:Y:S02]  /*0800*/  LOP3.LUT R8, R12, 0x7fffffff, RZ, 0xc0, !PT ;  /* 0x7fffffff0c087812 */ /* 0x000fe400078ec0ff */
[----:B------:R-:W-:Y:S02]  /*0810*/  MOV R7, R12 ;  /* 0x0000000c00077202 */ /* 0x000fe40000000f00 */
        /* <DEDUP_REMOVED lines=12> */
[----:B------:R-:W-:-:S06]  /*08e0*/  FFMA.FTZ R14, R15, R14, 0.00019836159481201320887 ;  /* 0x394fff490f0e7423 */ /* 0x000fcc000001000e */
[----:B------:R-:W1:Y:S01]  /*08f0*/  MUFU.COS R10, R18 ;  /* 0x00000012000a7308 */ /* 0x000e620000000000 */
        /* <DEDUP_REMOVED lines=15> */
[----:B0-----:R-:W-:Y:S01]  /*09f0*/  FMUL.FTZ R13, R16, -0.125 ;  /* 0xbe000000100d7820 */ /* 0x001fe20000410000 */
        /* <DEDUP_REMOVED lines=17> */
.L_x_3147:
[----:B------:R-:W-:Y:S01]  /*0b10*/  FMUL.RZ R12, R10, 0.15915493667125701904 ;  /* 0x3e22f9830a0c7820 */ /* 0x000fe2000040c000 */
[----:B------:R-:W-:-:S03]  /*0b20*/  FMUL.FTZ R10, |R7|, -1.4426950216293334961 ;  /* 0xbfb8aa3b070a7820 */ /* 0x000fc60000410200 */
[----:B------:R-:W0:Y:S08]  /*0b30*/  MUFU.SIN R8, R12 ;  /* 0x0000000c00087308 */ /* 0x000e300000000400 */
[----:B------:R-:W1:Y:S08]  /*0b40*/  MUFU.COS R13, R12 ;  /* 0x0000000c000d7308 */ /* 0x000e700000000000 */
[----:B------:R-:W2:Y:S01]  /*0b50*/  MUFU.EX2 R10, R10 ;  /* 0x0000000a000a7308 */ /* 0x000ea20000000800 */
[----:B0-----:R-:W-:-:S04]  /*0b60*/  FMUL.FTZ R8, R8, 4 ;  /* 0x4080000008087820 */ /* 0x001fc80000410000 */
[----:B-1----:R-:W-:Y:S01]  /*0b70*/  FMUL.FTZ R13, R8, R13 ;  /* 0x0000000d080d7220 */ /* 0x002fe20000410000 */
[----:B------:R-:W-:-:S03]  /*0b80*/  HFMA2.MMA R8, -RZ, RZ, 1.875, 0 ;  /* 0x3f800000ff087435 */ /* 0x000fc600000001ff */
[----:B--2---:R-:W-:-:S07]  /*0b90*/  FMUL.FTZ R13, R10, R13 ;  /* 0x0000000d0a0d7220 */ /* 0x004fce0000410000 */
[----:B------:R-:W-:Y:S01]  /*0ba0*/  LOP3.LUT R7, R8, 0x80000000, R7, 0xb8, !PT ;  /* 0x8000000008077812 */ /* 0x000fe200078eb807 */
[----:B------:R-:W-:Y:S01]  /*0bb0*/  FMUL.FTZ R8, R10, R13 ;  /* 0x0000000d0a087220 */ /* 0x000fe20000410000 */
[----:B------:R-:W-:Y:S06]  /*0bc0*/  BRA `(.L_x_3144) ;  /* 0x00000000003c7947 */ /* 0x000fec0003800000 */
.L_x_3146:
[----:B------:R-:W-:-:S05]  /*0bd0*/  FADD.FTZ R7, R10, -R10 ;  /* 0x8000000a0a077221 */ /* 0x000fca0000010000 */
[----:B------:R-:W-:Y:S01]  /*0be0*/  MOV R8, R7 ;  /* 0x0000000700087202 */ /* 0x000fe20000000f00 */
[----:B------:R-:W-:Y:S06]  /*0bf0*/  BRA `(.L_x_3144) ;  /* 0x0000000000307947 */ /* 0x000fec0003800000 */
.L_x_3145:
[----:B------:R-:W-:-:S13]  /*0c00*/  LOP3.LUT P0, RZ, R12, 0x7fffff, RZ, 0xc0, !PT ;  /* 0x007fffff0cff7812 */ /* 0x000fda000780c0ff */
[----:B------:R-:W-:Y:S01]  /*0c10*/  @P0 FMUL.FTZ R13, R7, R10 ;  /* 0x0000000a070d0220 */ /* 0x000fe20000410000 */
[----:B------:R-:W-:-:S04]  /*0c20*/  @P0 FSETP.NEU.FTZ.AND P1, PT, R10, RZ, PT ;  /* 0x000000ff0a00020b */ /* 0x000fc80003f3d000 */
[----:B------:R-:W-:Y:S01]  /*0c30*/  @P0 FSEL R8, R10, R13, !P1 ;  /* 0x0000000d0a080208 */ /* 0x000fe20004800000 */
[----:B------:R-:W-:Y:S08]  /*0c40*/  @P0 BRA `(.L_x_3144) ;  /* 0x00000000001c0947 */ /* 0x000ff00003800000 */
[----:B------:R-:W-:-:S13]  /*0c50*/  FSETP.NEU.FTZ.AND P0, PT, |R10|, +INF , PT ;  /* 0x7f8000000a00780b */ /* 0x000fda0003f1d200 */
[----:B------:R-:W-:-:S04]  /*0c60*/  @P0 FMUL.RZ R13, R10, 0.15915493667125701904 ;  /* 0x3e22f9830a0d0820 */ /* 0x000fc8000040c000 */
[----:B------:R-:W-:Y:S08]  /*0c70*/  @P0 MUFU.SIN R7, R13 ;  /* 0x0000000d00070308 */ /* 0x000ff00000000400 */
[----:B------:R-:W0:Y:S02]  /*0c80*/  @P0 MUFU.COS R8, R13 ;  /* 0x0000000d00080308 */ /* 0x000e240000000000 */
[----:B0-----:R-:W-:Y:S01]  /*0c90*/  @P0 FMUL.FTZ R10, R7, R8 ;  /* 0x00000008070a0220 */ /* 0x001fe20000410000 */
[----:B------:R-:W-:-:S04]  /*0ca0*/  IADD3 R7, R12, -0x40000000, RZ ;  /* 0xc00000000c077810 */ /* 0x000fc80007ffe0ff */
[----:B------:R-:W-:-:S07]  /*0cb0*/  LOP3.LUT R8, RZ, 0x80000000, R10, 0xb8, !PT ;  /* 0x80000000ff087812 */ /* 0x000fce00078eb80a */
.L_x_3144:
[----:B------:R-:W-:Y:S05]  /*0cc0*/  BSYNC B0 ;  /* 0x0000000000007941 */ /* 0x000fea0003800000 */
.L_x_3143:
        /* <DEDUP_REMOVED lines=20> */
[----:B------:R-:W-:Y:S01]  /*0e10*/  FFMA.FTZ R15, R16, R15, 0.00019836159481201320887 ;  /* 0x394fff49100f7423 */ /* 0x000fe2000001000f */
        /* <DEDUP_REMOVED lines=34> */
.L_x_3152:
        /* <DEDUP_REMOVED lines=12> */
.L_x_3151:
[----:B------:R-:W-:-:S05]  /*1100*/  FADD.FTZ R6, R15, -R15 ;  /* 0x8000000f0f067221 */ /* 0x000fca0000010000 */
[----:B------:R-:W-:Y:S01]  /*1110*/  MOV R13, R6 ;  /* 0x00000006000d7202 */ /* 0x000fe20000000f00 */
[----:B------:R-:W-:Y:S06]  /*1120*/  BRA `(.L_x_3149) ;  /* 0x0000000000307947 */ /* 0x000fec0003800000 */
.L_x_3150:
        /* <DEDUP_REMOVED lines=12> */
.L_x_3149:
[----:B------:R-:W-:Y:S05]  /*11f0*/  BSYNC B0 ;  /* 0x0000000000007941 */ /* 0x000fea0003800000 */
.L_x_3148:
        /* <DEDUP_REMOVED lines=55> */
.L_x_3157:
        /* <DEDUP_REMOVED lines=12> */
.L_x_3156:
[----:B------:R-:W-:-:S05]  /*1630*/  FADD.FTZ R5, R12, -R12 ;  /* 0x8000000c0c057221 */ /* 0x000fca0000010000 */
[----:B------:R-:W-:Y:S01]  /*1640*/  MOV R10, R5 ;  /* 0x00000005000a7202 */ /* 0x000fe20000000f00 */
[----:B------:R-:W-:Y:S06]  /*1650*/  BRA `(.L_x_3154) ;  /* 0x0000000000307947 */ /* 0x000fec0003800000 */
.L_x_3155:
        /* <DEDUP_REMOVED lines=12> */
.L_x_3154:
[----:B------:R-:W-:Y:S05]  /*1720*/  BSYNC B0 ;  /* 0x0000000000007941 */ /* 0x000fea0003800000 */
.L_x_3153:
[----:B------:R-:W-:Y:S01]  /*1730*/  ISETP.GE.AND P0, PT, R3, R2, PT ;  /* 0x000000020300720c */ /* 0x000fe20003f06270 */
[----:B------:R-:W-:Y:S04]  /*1740*/  BSSY B0, `(.L_x_3158) ;  /* 0x000001a000007945 */ /* 0x000fe80003800000 */
[----:B------:R-:W-:Y:S08]  /*1750*/  BSSY B1, `(.L_x_3159) ;  /* 0x0000011000017945 */ /* 0x000ff00003800000 */
[----:B------:R-:W-:Y:S05]  /*1760*/  @P0 BRA `(.L_x_3160) ;  /* 0x00000000003c0947 */ /* 0x000fea0003800000 */
[----:B------:R-:W0:Y:S01]  /*1770*/  LDC.64 R14, c[0x0][0x218] ;  /* 0x00008600ff0e7b82 */ /* 0x000e220000000a00 */
[----:B------:R-:W-:Y:S02]  /*1780*/  LEA R3, R0, R3, 0x9 ;  /* 0x0000000300037211 */ /* 0x000fe400078e48ff */
[----:B------:R-:W-:-:S03]  /*1790*/  F2FP.F16.F32.PACK_AB R9, R9, R4 ;  /* 0x000000040909723e */ /* 0x000fc600000000ff */
[----:B0-----:R-:W-:Y:S01]  /*17a0*/  IMAD.WIDE.U32 R14, R3, 0x4, R14 ;  /* 0x00000004030e7825 */ /* 0x001fe200078e000e */
[----:B------:R-:W-:-:S04]  /*17b0*/  MOV R3, R11 ;  /* 0x0000000b00037202 */ /* 0x000fc80000000f00 */
[----:B------:R0:W-:Y:S01]  /*17c0*/  STG.E desc[UR4][R14.64], R9 ;  /* 0x000000090e007986 */ /* 0x0001e2000c101904 */
[----:B------:R-:W-:-:S13]  /*17d0*/  ISETP.GE.AND P0, PT, R3, R2, PT ;  /* 0x000000020300720c */ /* 0x000fda0003f06270 */
[----:B------:R-:W-:Y:S05]  /*17e0*/  @P0 BREAK B1 ;  /* 0x0000000000010942 */ /* 0x000fea0003800000 */
[----:B0-----:R-:W-:Y:S05]  /*17f0*/  @P0 BRA `(.L_x_3161) ;  /* 0x0000000000380947 */ /* 0x001fea0003800000 */
[----:B------:R-:W0:Y:S01]  /*1800*/  LDC.64 R14, c[0x0][0x218] ;  /* 0x00008600ff0e7b82 */ /* 0x000e220000000a00 */
[----:B------:R-:W-:Y:S02]  /*1810*/  LEA R9, R0, R3, 0x9 ;  /* 0x0000000300097211 */ /* 0x000fe400078e48ff */
[----:B------:R-:W-:Y:S02]  /*1820*/  F2FP.F16.F32.PACK_AB R7, R8, R7 ;  /* 0x000000070807723e */ /* 0x000fe400000000ff */
[----:B------:R-:W-:Y:S01]  /*1830*/  IADD3 R3, R3, 0x80, RZ ;  /* 0x0000008003037810 */ /* 0x000fe20007ffe0ff */
[----:B0-----:R-:W-:-:S05]  /*1840*/  IMAD.WIDE.U32 R8, R9, 0x4, R14 ;  /* 0x0000000409087825 */ /* 0x001fca00078e000e */
[----:B------:R0:W-:Y:S02]  /*1850*/  STG.E desc[UR4][R8.64], R7 ;  /* 0x0000000708007986 */ /* 0x0001e4000c101904 */
.L_x_3160:
[----:B------:R-:W-:Y:S05]  /*1860*/  BSYNC B1 ;  /* 0x0000000000017941 */ /* 0x000fea0003800000 */
.L_x_3159:
[----:B------:R-:W-:-:S13]  /*1870*/  ISETP.GE.AND P0, PT, R3, R2, PT ;  /* 0x000000020300720c */ /* 0x000fda0003f06270 */
[----:B0-----:R-:W0:Y:S01]  /*1880*/  @!P0 LDC.64 R8, c[0x0][0x218] ;  /* 0x00008600ff088b82 */ /* 0x001e220000000a00 */
[----:B------:R-:W-:Y:S02]  /*1890*/  @!P0 LEA R11, R0, R3, 0x9 ;  /* 0x00000003000b8211 */ /* 0x000fe400078e48ff */
[----:B------:R-:W-:Y:S02]  /*18a0*/  @!P0 F2FP.F16.F32.PACK_AB R7, R13, R6 ;  /* 0x000000060d07823e */ /* 0x000fe400000000ff */
[----:B------:R-:W-:Y:S01]  /*18b0*/  @!P0 IADD3 R3, R3, 0x80, RZ ;  /* 0x0000008003038810 */ /* 0x000fe20007ffe0ff */
[----:B0-----:R-:W-:-:S05]  /*18c0*/  @!P0 IMAD.WIDE.U32 R8, R11, 0x4, R8 ;  /* 0x000000040b088825 */ /* 0x001fca00078e0008 */
[----:B------:R0:W-:Y:S02]  /*18d0*/  @!P0 STG.E desc[UR4][R8.64], R7 ;  /* 0x0000000708008986 */ /* 0x0001e4000c101904 */
.L_x_3161:
[----:B------:R-:W-:Y:S05]  /*18e0*/  BSYNC B0 ;  /* 0x0000000000007941 */ /* 0x000fea0003800000 */
.L_x_3158:
[----:B------:R-:W-:Y:S05]  /*18f0*/  WARPSYNC.ALL ;  /* 0x0000000000007948 */ /* 0x000fea0003800000 */
[----:B------:R-:W-:-:S13]  /*1900*/  ISETP.GE.AND P0, PT, R3, R2, PT ;  /* 0x000000020300720c */ /* 0x000fda0003f06270 */
[----:B------:R-:W-:Y:S05]  /*1910*/  @P0 EXIT ;  /* 0x000000000000094d */ /* 0x000fea0003800000 */
[----:B0-----:R-:W0:Y:S01]  /*1920*/  LDC.64 R6, c[0x0][0x218] ;  /* 0x00008600ff067b82 */ /* 0x001e220000000a00 */
[----:B------:R-:W-:Y:S02]  /*1930*/  LEA R3, R0, R3, 0x9 ;  /* 0x0000000300037211 */ /* 0x000fe400078e48ff */
[----:B------:R-:W-:-:S03]  /*1940*/  F2FP.F16.F32.PACK_AB R5, R10, R5 ;  /* 0x000000050a05723e */ /* 0x000fc600000000ff */
[----:B0-----:R-:W-:-:S05]  /*1950*/  IMAD.WIDE.U32 R2, R3, 0x4, R6 ;  /* 0x0000000403027825 */ /* 0x001fca00078e0006 */
[----:B------:R-:W-:Y:S01]  /*1960*/  STG.E desc[UR4][R2.64], R5 ;  /* 0x0000000502007986 */ /* 0x000fe2000c101904 */
[----:B------:R-:W-:Y:S05]  /*1970*/  EXIT ;  /* 0x000000000000794d */ /* 0x000fea0003800000 */
.L_x_3162:
        /* <DEDUP_REMOVED lines=16> */
.L_x_7212:


//--------------------- .text._ZN2at6native29vectorized_elementwise_kernelILi2EZZZNS0_16tanh_kernel_cudaERNS_18TensorIteratorBaseEENKUlvE_clEvENKUlvE1_clEvEUlN3c107complexINS6_4HalfEEEE_St5arrayIPcLm2EEEEviT0_T1_ --------------------------
	.section	.text._ZN2at6native29vectorized_elementwise_kernelILi2EZZZNS0_16tanh_kernel_cudaERNS_18TensorIteratorBaseEENKUlvE_clEvENKUlvE1_clEvEUlN3c107complexINS6_4HalfEEEE_St5arrayIPcLm2EEEEviT0_T1_,"ax",@progbits
	.align	128
        .global         _ZN2at6native29vectorized_elementwise_kernelILi2EZZZNS0_16tanh_kernel_cudaERNS_18TensorIteratorBaseEENKUlvE_clEvENKUlvE1_clEvEUlN3c107complexINS6_4HalfEEEE_St5arrayIPcLm2EEEEviT0_T1_
        .type           _ZN2at6native29vectorized_elementwise_kernelILi2EZZZNS0_16tanh_kernel_cudaERNS_18TensorIteratorBaseEENKUlvE_clEvENKUlvE1_clEvEUlN3c107complexINS6_4HalfEEEE_St5arrayIPcLm2EEEEviT0_T1_,@function
        .size           _ZN2at6native29vectorized_elementwise_kernelILi2EZZZNS0_16tanh_kernel_cudaERNS_18TensorIteratorBaseEENKUlvE_clEvENKUlvE1_clEvEUlN3c107complexINS6_4HalfEEEE_St5arrayIPcLm2EEEEviT0_T1_,(.L_x_7213 - _ZN2at6native29vectorized_elementwise_kernelILi2EZZZNS0_16tanh_kernel_cudaERNS_18TensorIteratorBaseEENKUlvE_clEvENKUlvE1_clEvEUlN3c107complexINS6_4HalfEEEE_St5arrayIPcLm2EEEEviT0_T1_)
        .other          _ZN2at6native29vectorized_elementwise_kernelILi2EZZZNS0_16tanh_kernel_cudaERNS_18TensorIteratorBaseEENKUlvE_clEvENKUlvE1_clEvEUlN3c107complexINS6_4HalfEEEE_St5arrayIPcLm2EEEEviT0_T1_,@"STO_CUDA_ENTRY STV_DEFAULT"
_ZN2at6native29vectorized_elementwise_kernelILi2EZZZNS0_16tanh_kernel_cudaERNS_18TensorIteratorBaseEENKUlvE_clEvENKUlvE1_clEvEUlN3c107complexINS6_4HalfEEEE_St5arrayIPcLm2EEEEviT0_T1_:
.text._ZN2at6native29vectorized_elementwise_kernelILi2EZZZNS0_16tanh_kernel_cudaERNS_18TensorIteratorBaseEENKUlvE_clEvENKUlvE1_clEvEUlN3c107complexINS6_4HalfEEEE_St5arrayIPcLm2EEEEviT0_T1_:
[----:B------:R-:W-:Y:S01]  /*0000*/  LDC R1, c[0x0][0x28] ;  /* 0x00000a00ff017b82 */ /* 0x000fe20000000800 */
[----:B------:R-:W0:Y:S01]  /*0010*/  S2R R0, SR_CTAID.X ;  /* 0x0000000000007919 */ /* 0x000e220000002500 */
[----:B------:R-:W-:Y:S01]  /*0020*/  ULDC UR4, c[0x0][0x210] ;  /* 0x0000840000047ab9 */ /* 0x000fe20000000800 */
[----:B0-----:R-:W-:-:S04]  /*0030*/  SHF.L.U32 R0, R0, 0xa, RZ ;  /* 0x0000000a00007819 */ /* 0x001fc800000006ff */
        /* <DEDUP_REMOVED lines=9> */
[----:B------:R0:W5:Y:S04]  /*00d0*/  LDG.E.64 R10, desc[UR4][R12.64+0x400] ;  /* 0x000400040c0a7981 */ /* 0x000168000c1e1b00 */
[----:B------:R0:W5:Y:S04]  /*00e0*/  LDG.E.64 R4, desc[UR4][R12.64+0x800] ;  /* 0x000800040c047981 */ /* 0x000168000c1e1b00 */
[----:B------:R0:W5:Y:S01]  /*00f0*/  LDG.E.64 R2, desc[UR4][R12.64+0xc00] ;  /* 0x000c00040c027981 */ /* 0x000162000c1e1b00 */
[----:B------:R-:W-:Y:S01]  /*0100*/  BSSY B0, `(.L_x_3164) ;  /* 0x000004e000007945 */ /* 0x000fe20003800000 */
[----:B--2---:R-:W-:-:S02]  /*0110*/  HADD2.F32 R17, -RZ, R6.H0_H0 ;  /* 0x20000006ff117230 */ /* 0x004fc40000004100 */
[----:B------:R-:W-:-:S03]  /*0120*/  HADD2.F32 R6, -RZ, R6.H1_H1 ;  /* 0x30000006ff067230 */ /* 0x000fc60000004100 */
[----:B------:R-:W-:-:S04]  /*0130*/  LOP3.LUT R8, R17, 0x7fffffff, RZ, 0xc0, !PT ;  /* 0x7fffffff11087812 */ /* 0x000fc800078ec0ff */
[----:B------:R-:W-:-:S13]  /*0140*/  ISETP.GT.U32.AND P0, PT, R8, 0x7f7fffff, PT ;  /* 0x7f7fffff0800780c */ /* 0x000fda0003f04070 */
[----:B0-----:R-:W-:Y:S05]  /*0150*/  @P0 BRA `(.L_x_3165) ;  /* 0x0000000000f00947 */ /* 0x001fea0003800000 */
        /* <DEDUP_REMOVED lines=11> */
[----:B------:R-:W-:Y:S01]  /*0210*/  MUFU.SIN R6, R18 ;  /* 0x0000001200067308 */ /* 0x000fe20000000400 */
        /* <DEDUP_REMOVED lines=8> */
[----:B------:R-:W-:Y:S02]  /*02a0*/  FMUL.FTZ R13, R13, 1.4426950216293334961 ;  /* 0x3fb8aa3b0d0d7820 */ /* 0x000fe40000410000 */
[----:B------:R-:W-:-:S04]  /*02b0*/  SHF.L.U32 R12, R12, 0x17, RZ ;  /* 0x000000170c0c7819 */ /* 0x000fc800000006ff */
[----:B------:R-:W1:Y:S08]  /*02c0*/  MUFU.EX2 R13, R13 ;  /* 0x0000000d000d7308 */ /* 0x000e700000000800 */
[----:B0-----:R-:W0:Y:S01]  /*02d0*/  MUFU.RCP R19, R8 ;  /* 0x0000000800137308 */ /* 0x001e220000001000 */
[----:B-1----:R-:W-:-:S07]  /*02e0*/  FMUL.FTZ R12, R12, R13 ;  /* 0x0000000d0c0c7220 */ /* 0x002fce0000410000 */
[----:B------:R-:W1:Y:S01]  /*02f0*/  MUFU.RCP R16, R12 ;  /* 0x0000000c00107308 */ /* 0x000e620000001000 */
[----:B0-----:R-:W-:-:S04]  /*0300*/  FMUL.FTZ R6, R6, R19 ;  /* 0x0000001306067220 */ /* 0x001fc80000410000 */
[----:B------:R-:W-:Y:S01]  /*0310*/  FFMA.FTZ R8, R6, R6, 1 ;  /* 0x3f80000006087423 */ /* 0x000fe20000010006 */
[----:B-1----:R-:W-:Y:S01]  /*0320*/  FMUL.FTZ R13, R16, -0.125 ;  /* 0xbe000000100d7820 */ /* 0x002fe20000410000 */
[----:B------:R-:W-:-:S03]  /*0330*/  FFMA.FTZ R16, R15, R14, 0.0083333496004343032837 ;  /* 0x3c08889a0f107423 */ /* 0x000fc6000001000e */
[----:B------:R-:W-:Y:S01]  /*0340*/  FFMA.FTZ R14, R12, 2, R13 ;  /* 0x400000000c0e7823 */ /* 0x000fe2000001000d */
[----:B------:R-:W-:-:S04]  /*0350*/  FFMA.FTZ R16, R15, R16, 0.16666667163372039795 ;  /* 0x3e2aaaab0f107423 */ /* 0x000fc80000010010 */
[----:B------:R-:W-:Y:S01]  /*0360*/  FMUL.FTZ R16, R15, R16 ;  /* 0x000000100f107220 */ /* 0x000fe20000410000 */
[----:B------:R-:W-:-:S03]  /*0370*/  LOP3.LUT R13, R14, 0x80000000, R17, 0xb8, !PT ;  /* 0x800000000e0d7812 */ /* 0x000fc600078eb811 */
        /* <DEDUP_REMOVED lines=11> */
.L_x_3167:
        /* <DEDUP_REMOVED lines=12> */
.L_x_3166:
[----:B------:R-:W-:-:S05]  /*04f0*/  FADD.FTZ R17, R6, -R6 ;  /* 0x8000000606117221 */ /* 0x000fca0000010000 */
[----:B------:R-:W-:Y:S01]  /*0500*/  MOV R14, R17 ;  /* 0x00000011000e7202 */ /* 0x000fe20000000f00 */
[----:B------:R-:W-:Y:S06]  /*0510*/  BRA `(.L_x_3168) ;  /* 0x0000000000307947 */ /* 0x000fec0003800000 */
.L_x_3165:
        /* <DEDUP_REMOVED lines=12> */
.L_x_3168:
[----:B------:R-:W-:Y:S05]  /*05e0*/  BSYNC B0 ;  /* 0x0000000000007941 */ /* 0x000fea0003800000 */
.L_x_3164:
[--C-:B------:R-:W-:Y:S01]  /*05f0*/  HADD2.F32 R15, -RZ, R7.reuse.H0_H0 ;  /* 0x20000007ff0f7230 */ /* 0x100fe20000004100 */
[----:B------:R-:W-:Y:S01]  /*0600*/  BSSY B0, `(.L_x_3169) ;  /* 0x000004d000007945 */ /* 0x000fe20003800000 */
        /* <DEDUP_REMOVED lines=15> */
[C---:B------:R-:W-:Y:S02]  /*0700*/  FFMA.FTZ R19, R16.reuse, R19, 0.0083333496004343032837 ;  /* 0x3c08889a10137423 */ /* 0x040fe40000010013 */
[----:B------:R-:W-:Y:S02]  /*0710*/  MUFU.SIN R6, R18 ;  /* 0x0000001200067308 */ /* 0x000fe40000000400 */
        /* <DEDUP_REMOVED lines=32> */
.L_x_3172:
        /* <DEDUP_REMOVED lines=12> */
.L_x_3171:
[----:B------:R-:W-:-:S05]  /*09e0*/  FADD.FTZ R15, R6, -R6 ;  /* 0x80000006060f7221 */ /* 0x000fca0000010000 */
[----:B------:R-:W-:Y:S01]  /*09f0*/  MOV R12, R15 ;  /* 0x0000000f000c7202 */ /* 0x000fe20000000f00 */
[----:B------:R-:W-:Y:S06]  /*0a00*/  BRA `(.L_x_3173) ;  /* 0x0000000000307947 */ /* 0x000fec0003800000 */
.L_x_3170:
        /* <DEDUP_REMOVED lines=12> */
.L_x_3173:
[----:B------:R-:W-:Y:S05]  /*0ad0*/  BSYNC B0 ;  /* 0x0000000000007941 */ /* 0x000fea0003800000 */
.L_x_3169:
[--C-:B-----5:R-:W-:Y:S01]  /*0ae0*/  HADD2.F32 R6, -RZ, R10.reuse.H0_H0 ;  /* 0x2000000aff067230 */ /* 0x120fe20000004100 */
        /* <DEDUP_REMOVED lines=35> */
[----:B-1----:R-:W-:-:S04]  /*0d20*/  FMUL.FTZ R10, R18, -0.125 ;  /* 0xbe000000120a7820 */ /* 0x002fc80000410000 */
[----:B------:R-:W-:-:S05]  /*0d30*/  FFMA.FTZ R13, R19, 2, R10 ;  /* 0x40000000130d7823 */ /* 0x000fca000001000a */
        /* <DEDUP_REMOVED lines=13> */
.L_x_3177:
        /* <DEDUP_REMOVED lines=12> */
.L_x_3176:
[----:B------:R-:W-:-:S05]  /*0ed0*/  FADD.FTZ R6, R13, -R13 ;  /* 0x8000000d0d067221 */ /* 0x000fca0000010000 */
[----:B------:R-:W-:Y:S01]  /*0ee0*/  MOV R7, R6 ;  /* 0x0000000600077202 */ /* 0x000fe20000000f00 */
[----:B------:R-:W-:Y:S06]  /*0ef0*/  BRA `(.L_x_3178) ;  /* 0x0000000000307947 */ /* 0x000fec0003800000 */
.L_x_3175:
        /* <DEDUP_REMOVED lines=12> */
.L_x_3178:
[----:B------:R-:W-:Y:S05]  /*0fc0*/  BSYNC B0 ;  /* 0x0000000000007941 */ /* 0x000fea0003800000 */
.L_x_3174:
[--C-:B------:R-:W-:Y:S01]  /*0fd0*/  HADD2.F32 R13, -RZ, R11.reuse.H0_H0 ;  /* 0x2000000bff0d7230 */ /* 0x100fe20000004100 */
[----:B------:R-:W-:Y:S01]  /*0fe0*/  BSSY B0, `(.L_x_3179) ;  /* 0x000004e000007945 */ /* 0x000fe20003800000 */
        /* <DEDUP_REMOVED lines=29> */
[----:B0-----:R-:W-:-:S04]  /*11c0*/  FMUL.FTZ R8, R8, R21 ;  /* 0x0000001508087220 */ /* 0x001fc80000410000 */
[----:B------:R-:W-:Y:S01]  /*11d0*/  FFMA.FTZ R10, R8, R8, 1 ;  /* 0x3f800000080a7423 */ /* 0x000fe20000010008 */
[----:B-1----:R-:W-:-:S04]  /*11e0*/  FMUL.FTZ R16, R16, R13 ;  /* 0x0000000d10107220 */ /* 0x002fc80000410000 */
[----:B------:R-:W0:Y:S02]  /*11f0*/  MUFU.RCP R20, R16 ;  /* 0x0000001000147308 */ /* 0x000e240000001000 */
[----:B0-----:R-:W-:Y:S01]  /*1200*/  FMUL.FTZ R13, R20, -0.125 ;  /* 0xbe000000140d7820 */ /* 0x001fe20000410000 */
        /* <DEDUP_REMOVED lines=16> */
.L_x_3182:
        /* <DEDUP_REMOVED lines=12> */
.L_x_3181:
[----:B------:R-:W-:-:S05]  /*13d0*/  FADD.FTZ R11, R10, -R10 ;  /* 0x8000000a0a0b7221 */ /* 0x000fca0000010000 */
[----:B------:R-:W-:Y:S01]  /*13e0*/  MOV R8, R11 ;  /* 0x0000000b00087202 */ /* 0x000fe20000000f00 */
[----:B------:R-:W-:Y:S06]  /*13f0*/  BRA `(.L_x_3183) ;  /* 0x0000000000307947 */ /* 0x000fec0003800000 */
.L_x_3180:
        /* <DEDUP_REMOVED lines=12> */
.L_x_3183:
[----:B------:R-:W-:Y:S05]  /*14c0*/  BSYNC B0 ;  /* 0x0000000000007941 */ /* 0x000fea0003800000 */
.L_x_3179:
        /* <DEDUP_REMOVED lines=51> */
.L_x_3187:
        /* <DEDUP_REMOVED lines=12> */
.L_x_3186:
[----:B------:R-:W-:-:S05]  /*18c0*/  FADD.FTZ R13, R4, -R4 ;  /* 0x80000004040d7221 */ /* 0x000fca0000010000 */
[----:B------:R-:W-:Y:S01]  /*18d0*/  MOV R10, R13 ;  /* 0x0000000d000a7202 */ /* 0x000fe20000000f00 */
[----:B------:R-:W-:Y:S06]  /*18e0*/  BRA `(.L_x_3188) ;  /* 0x0000000000307947 */ /* 0x000fec0003800000 */
.L_x_3185:
        /* <DEDUP_REMOVED lines=12> */
.L_x_3188:
[----:B------:R-:W-:Y:S05]  /*19b0*/  BSYNC B0 ;  /* 0x0000000000007941 */ /* 0x000fea0003800000 */
.L_x_3184:
        /* <DEDUP_REMOVED lines=18> */
[----:B------:R-:W1:Y:S02]  /*1ae0*/  MUFU.COS R5, R24 ;  /* 0x0000001800057308 */ /* 0x000e640000000000 */
        /* <DEDUP_REMOVED lines=18> */
[----:B0-----:R-:W-:-:S04]  /*1c10*/  FMUL.FTZ R18, R22, -0.125 ;  /* 0xbe00000016127820 */ /* 0x001fc80000410000 */
        /* <DEDUP_REMOVED lines=13> */
.L_x_3192:
        /* <DEDUP_REMOVED lines=12> */
.L_x_3191:
[----:B------:R-:W-:-:S05]  /*1db0*/  FADD.FTZ R16, R5, -R5 ;  /* 0x8000000505107221 */ /* 0x000fca0000010000 */
[----:B------:R-:W-:Y:S01]  /*1dc0*/  MOV R19, R16 ;  /* 0x0000001000137202 */ /* 0x000fe20000000f00 */
[----:B------:R-:W-:Y:S06]  /*1dd0*/  BRA `(.L_x_3193) ;  /* 0x0000000000307947 */ /* 0x000fec0003800000 */
.L_x_3190:
        /* <DEDUP_REMOVED lines=12> */
.L_x_3193:
[----:B------:R-:W-:Y:S05]  /*1ea0*/  BSYNC B0 ;  /* 0x0000000000007941 */ /* 0x000fea0003800000 */
.L_x_3189:
        /* <DEDUP_REMOVED lines=24> */
[----:B------:R-:W-:Y:S01]  /*2030*/  FSETP.GE.FTZ.AND P0, PT, |R18|, 1, PT ;  /* 0x3f8000001200780b */ /* 0x000fe20003f16200 */
[----:B-1----:R-:W-:Y:S02]  /*2040*/  MUFU.RCP R5, R5 ;  /* 0x0000000500057308 */ /* 0x002fe40000001000 */
[----:B------:R-:W-:-:S04]  /*2050*/  FFMA.FTZ R4, R21, -0.69314718246459960938, |R18| ;  /* 0xbf31721815047823 */ /* 0x000fc80000010412 */
[C---:B------:R-:W-:Y:S01]  /*2060*/  FFMA.FTZ R4, R21.reuse, 1.9046542121259335545e-09, R4 ;  /* 0x3102e30815047823 */ /* 0x040fe20000010004 */
[----:B------:R-:W-:-:S03]  /*2070*/  FADD.FTZ R21, R21, 12583037 ;  /* 0x4b40007d15157421 */ /* 0x000fc60000010000 */
[----:B------:R-:W-:Y:S02]  /*2080*/  FMUL.FTZ R20, R4, 1.4426950216293334961 ;  /* 0x3fb8aa3b04147820 */ /* 0x000fe40000410000 */
[----:B------:R-:W-:Y:S01]  /*2090*/  SHF.L.U32 R21, R21, 0x17, RZ ;  /* 0x0000001715157819 */ /* 0x000fe200000006ff */
[----:B------:R-:W0:Y:S08]  /*20a0*/  MUFU.SIN R4, R24 ;  /* 0x0000001800047308 */ /* 0x000e300000000400 */
        /* <DEDUP_REMOVED lines=19> */
.L_x_3197:
        /* <DEDUP_REMOVED lines=12> */
.L_x_3196:
[----:B------:R-:W-:-:S05]  /*22a0*/  FADD.FTZ R18, R5, -R5 ;  /* 0x8000000505127221 */ /* 0x000fca0000010000 */
[----:B------:R-:W-:Y:S01]  /*22b0*/  MOV R21, R18 ;  /* 0x0000001200157202 */ /* 0x000fe20000000f00 */
[----:B------:R-:W-:Y:S06]  /*22c0*/  BRA `(.L_x_3198) ;  /* 0x0000000000307947 */ /* 0x000fec0003800000 */
.L_x_3195:
        /* <DEDUP_REMOVED lines=12> */
.L_x_3198:
[----:B------:R-:W-:Y:S05]  /*2390*/  BSYNC B0 ;  /* 0x0000000000007941 */ /* 0x000fea0003800000 */
.L_x_3194:
        /* <DEDUP_REMOVED lines=10> */
[----:B------:R-:W-:Y:S01]  /*2440*/  FMUL.FTZ R2, |R20|, 1.4426950216293334961 ;  /* 0x3fb8aa3b14027820 */ /* 0x000fe20000410200 */
[----:B------:R-:W-:Y:S01]  /*2450*/  HFMA2.MMA R5, -RZ, RZ, 3.4921875, 0 ;  /* 0x42fc0000ff057435 */ /* 0x000fe200000001ff */
[----:B------:R-:W-:Y:S01]  /*2460*/  FMUL.RZ R24, R3, 0.15915493667125701904 ;  /* 0x3e22f98303187820 */ /* 0x000fe2000040c000 */
[----:B------:R-:W-:-:S03]  /*2470*/  MOV R25, 0x363d0ada ;  /* 0x363d0ada00197802 */ /* 0x000fc60000000f00 */
[----:B------:R-:W0:Y:S08]  /*2480*/  FRND.TRUNC R2, R2 ;  /* 0x0000000200027307 */ /* 0x000e30000020d000 */
[----:B------:R-:W1:Y:S01]  /*2490*/  MUFU.COS R22, R24 ;  /* 0x0000001800167308 */ /* 0x000e620000000000 */
[----:B0-----:R-:W-:-:S07]  /*24a0*/  FSETP.GT.FTZ.AND P0, PT, |R2|, 126, PT ;  /* 0x42fc00000200780b */ /* 0x001fce0003f14200 */
[----:B------:R-:W-:Y:S01]  /*24b0*/  MUFU.SIN R3, R24 ;  /* 0x0000001800037308 */ /* 0x000fe20000000400 */
[----:B------:R-:W-:-:S04]  /*24c0*/  LOP3.LUT R5, R5, 0x80000000, R2, 0xb8, !PT ;  /* 0x8000000005057812 */ /* 0x000fc800078eb802 */
[----:B------:R-:W-:Y:S02]  /*24d0*/  FSEL R5, R5, R2, P0 ;  /* 0x0000000205057208 */ /* 0x000fe40000000000 */
[----:B------:R-:W-:Y:S01]  /*24e0*/  FSETP.GE.FTZ.AND P0, PT, |R20|, 1, PT ;  /* 0x3f8000001400780b */ /* 0x000fe20003f16200 */
[----:B-1----:R-:W0:Y:S02]  /*24f0*/  MUFU.RCP R22, R22 ;  /* 0x0000001600167308 */ /* 0x002e240000001000 */
[----:B------:R-:W-:-:S04]  /*2500*/  FFMA.FTZ R4, R5, -0.69314718246459960938, |R20| ;  /* 0xbf31721805047823 */ /* 0x000fc80000010414 */
[C---:B------:R-:W-:Y:S01]  /*2510*/  FFMA.FTZ R4, R5.reuse, 1.9046542121259335545e-09, R4 ;  /* 0x3102e30805047823 */ /* 0x040fe20000010004 */
[----:B------:R-:W-:-:S03]  /*2520*/  FADD.FTZ R5, R5, 12583037 ;  /* 0x4b40007d05057421 */ /* 0x000fc60000010000 */
[----:B------:R-:W-:Y:S02]  /*2530*/  FMUL.FTZ R23, R4, 1.4426950216293334961 ;  /* 0x3fb8aa3b04177820 */ /* 0x000fe40000410000 */
[----:B------:R-:W-:Y:S02]  /*2540*/  SHF.L.U32 R5, R5, 0x17, RZ ;  /* 0x0000001705057819 */ /* 0x000fe400000006ff */
[----:B------:R-:W1:Y:S01]  /*2550*/  MUFU.EX2 R4, R23 ;  /* 0x0000001700047308 */ /* 0x000e620000000800 */
[----:B0-----:R-:W-:Y:S02]  /*2560*/  FMUL.FTZ R3, R3, R22 ;  /* 0x0000001603037220 */ /* 0x001fe40000410000 */
[----:B-1----:R-:W-:Y:S01]  /*2570*/  FMUL.FTZ R5, R5, R4 ;  /* 0x0000000405057220 */ /* 0x002fe20000410000 */
[----:B------:R-:W-:-:S04]  /*2580*/  FMUL.FTZ R4, R20, R20 ;  /* 0x0000001414047220 */ /* 0x000fc80000410000 */
[----:B------:R-:W0:Y:S01]  /*2590*/  MUFU.RCP R2, R5 ;  /* 0x0000000500027308 */ /* 0x000e220000001000 */
[----:B------:R-:W-:-:S04]  /*25a0*/  FFMA.FTZ R23, R4, R25, 0.00019836159481201320887 ;  /* 0x394fff4904177423 */ /* 0x000fc80000010019 */
[----:B------:R-:W-:-:S04]  /*25b0*/  FFMA.FTZ R25, R4, R23, 0.0083333496004343032837 ;  /* 0x3c08889a04197423 */ /* 0x000fc80000010017 */
[----:B------:R-:W-:-:S04]  /*25c0*/  FFMA.FTZ R25, R4, R25, 0.16666667163372039795 ;  /* 0x3e2aaaab04197423 */ /* 0x000fc80000010019 */
[----:B------:R-:W-:Y:S01]  /*25d0*/  FMUL.FTZ R25, R4, R25 ;  /* 0x0000001904197220 */ /* 0x000fe20000410000 */
[----:B0-----:R-:W-:-:S04]  /*25e0*/  FMUL.FTZ R2, R2, -0.125 ;  /* 0xbe00000002027820 */ /* 0x001fc80000410000 */
[----:B------:R-:W-:Y:S01]  /*25f0*/  FFMA.FTZ R23, R5, 2, R2 ;  /* 0x4000000005177823 */ /* 0x000fe20000010002 */
[----:B------:R-:W-:-:S04]  /*2600*/  FFMA.FTZ R5, R3, R3, 1 ;  /* 0x3f80000003057423 */ /* 0x000fc80000010003 */
        /* <DEDUP_REMOVED lines=12> */
.L_x_3202:
        /* <DEDUP_REMOVED lines=12> */
.L_x_3201:
[----:B------:R-:W-:-:S05]  /*2790*/  FADD.FTZ R20, R3, -R3 ;  /* 0x8000000303147221 */ /* 0x000fca0000010000 */
[----:B------:R-:W-:Y:S01]  /*27a0*/  MOV R23, R20 ;  /* 0x0000001400177202 */ /* 0x000fe20000000f00 */
[----:B------:R-:W-:Y:S06]  /*27b0*/  BRA `(.L_x_3203) ;  /* 0x0000000000307947 */ /* 0x000fec0003800000 */
.L_x_3200:
        /* <DEDUP_REMOVED lines=12> */
.L_x_3203:
[----:B------:R-:W-:Y:S05]  /*2880*/  BSYNC B0 ;  /* 0x0000000000007941 */ /* 0x000fea0003800000 */
.L_x_3199:
[----:B------:R-:W0:Y:S01]  /*2890*/  LDC.64 R2, c[0x0][0x218] ;  /* 0x00008600ff027b82 */ /* 0x000e220000000a00 */
[----:B------:R-:W-:Y:S02]  /*28a0*/  F2FP.F16.F32.PACK_AB R6, R7, R6 ;  /* 0x000000060706723e */ /* 0x000fe400000000ff */
[----:B------:R-:W-:Y:S02]  /*28b0*/  F2FP.F16.F32.PACK_AB R7, R8, R11 ;  /* 0x0000000b0807723e */ /* 0x000fe400000000ff */
[----:B------:R-:W-:Y:S02]  /*28c0*/  F2FP.F16.F32.PACK_AB R4, R14, R17 ;  /* 0x000000110e04723e */ /* 0x000fe400000000ff */
[----:B------:R-:W-:Y:S02]  /*28d0*/  F2FP.F16.F32.PACK_AB R5, R12, R15 ;  /* 0x0000000f0c05723e */ /* 0x000fe400000000ff */
[----:B------:R-:W-:Y:S02]  /*28e0*/  F2FP.F16.F32.PACK_AB R8, R10, R13 ;  /* 0x0000000d0a08723e */ /* 0x000fe400000000ff */
[----:B------:R-:W-:Y:S01]  /*28f0*/  F2FP.F16.F32.PACK_AB R18, R21, R18 ;  /* 0x000000121512723e */ /* 0x000fe200000000ff */
[----:B0-----:R-:W-:-:S04]  /*2900*/  IMAD.WIDE.U32 R2, R0, 0x4, R2 ;  /* 0x0000000400027825 */ /* 0x001fc800078e0002 */
[----:B------:R-:W-:Y:S01]  /*2910*/  IMAD.WIDE R2, R9, 0x8, R2 ;  /* 0x0000000809027825 */ /* 0x000fe200078e0202 */
[----:B------:R-:W-:Y:S02]  /*2920*/  F2FP.F16.F32.PACK_AB R9, R19, R16 ;  /* 0x000000101309723e */ /* 0x000fe400000000ff */
[----:B------:R-:W-:Y:S02]  /*2930*/  F2FP.F16.F32.PACK_AB R19, R23, R20 ;  /* 0x000000141713723e */ /* 0x000fe400000000ff */
[----:B------:R-:W-:Y:S04]  /*2940*/  STG.E.64 desc[UR4][R2.64], R4 ;  /* 0x0000000402007986 */ /* 0x000fe8000c101b04 */
[----:B------:R-:W-:Y:S04]  /*2950*/  STG.E.64 desc[UR4][R2.64+0x400], R6 ;  /* 0x0004000602007986 */ /* 0x000fe8000c101b04 */
[----:B------:R-:W-:Y:S04]  /*2960*/  STG.E.64 desc[UR4][R2.64+0x800], R8 ;  /* 0x0008000802007986 */ /* 0x000fe8000c101b04 */
[----:B------:R-:W-:Y:S01]  /*2970*/  STG.E.64 desc[UR4][R2.64+0xc00], R18 ;  /* 0x000c001202007986 */ /* 0x000fe2000c101b04 */
[----:B------:R-:W-:Y:S05]  /*2980*/  EXIT ;  /* 0x000000000000794d */ /* 0x000fea0003800000 */
.L_x_3163:
[----:B------:R-:W0:Y:S02]  /*2990*/  S2R R3, SR_TID.X ;  /* 0x0000000000037919 */ /* 0x000e240000002100 */
[----:B0-----:R-:W-:Y:S02]  /*29a0*/  ISETP.GE.AND P0, PT, R3, R2, PT ;  /* 0x000000020300720c */ /* 0x001fe40003f06270 */
[----:B------:R-:W-:-:S11]  /*29b0*/  MOV R19, R3 ;  /* 0x0000000300137202 */ /* 0x000fd60000000f00 */
[----:B------:R-:W-:Y:S01]  /*29c0*/  @!P0 IADD3 R13, R0, R19, RZ ;  /* 0x00000013000d8210 */ /* 0x000fe20007ffe0ff */
[----:B------:R-:W0:Y:S01]  /*29d0*/  @!P0 LDC.64 R16, c[0x0][0x220] ;  /* 0x00008800ff108b82 */ /* 0x000e220000000a00 */
[----:B------:R-:W-:-:S04]  /*29e0*/  @!P0 IADD3 R19, R19, 0x80, RZ ;  /* 0x0000008013138810 */ /* 0x000fc80007ffe0ff */
[----:B------:R-:W-:-:S13]  /*29f0*/  ISETP.GE.AND P6, PT, R19, R2, PT ;  /* 0x000000021300720c */ /* 0x000fda0003fc6270 */
[----:B------:R-:W1:Y:S01]  /*2a00*/  @!P6 LDC.64 R4, c[0x0][0x220] ;  /* 0x00008800ff04eb82 */ /* 0x000e620000000a00 */
[----:B------:R-:W-:-:S05]  /*2a10*/  @!P6 IADD3 R7, R0, R19, RZ ;  /* 0x000000130007e210 */ /* 0x000fca0007ffe0ff */
[----:B-1----:R-:W-:-:S06]  /*2a20*/  @!P6 IMAD.WIDE.U32 R4, R7, 0x4, R4 ;  /* 0x000000040704e825 */ /* 0x002fcc00078e0004 */
[----:B------:R-:W2:Y:S01]  /*2a30*/  @!P6 LDG.E R4, desc[UR4][R4.64] ;  /* 0x000000040404e981 */ /* 0x000ea2000c1e1900 */
[----:B------:R-:W-:Y:S01]  /*2a40*/  @!P6 IADD3 R19, R19, 0x80, RZ ;  /* 0x000000801313e810 */ /* 0x000fe20007ffe0ff */
[----:B0-----:R-:W-:Y:S01]  /*2a50*/  @!P0 IMAD.WIDE.U32 R16, R13, 0x4, R16 ;  /* 0x000000040d108825 */ /* 0x001fe200078e0010 */
[----:B------:R-:W-:Y:S02]  /*2a60*/  PRMT R18, RZ, 0x5410, RZ ;  /* 0x00005410ff127816 */ /* 0x000fe400000000ff */
[----:B------:R-:W-:-:S03]  /*2a70*/  ISETP.GE.AND P5, PT, R19, R2, PT ;  /* 0x000000021300720c */ /* 0x000fc60003fa6270 */
[----:B------:R-:W3:Y:S10]  /*2a80*/  @!P0 LDG.E R16, desc[UR4][R16.64] ;  /* 0x0000000410108981 */ /* 0x000ef4000c1e1900 */
[----:B------:R-:W-:Y:S01]  /*2a90*/  @!P5 IADD3 R29, R0, R19, RZ ;  /* 0x00000013001dd210 */ /* 0x000fe20007ffe0ff */
[----:B------:R-:W0:Y:S01]  /*2aa0*/  @!P5 LDC.64 R14, c[0x0][0x220] ;  /* 0x00008800ff0edb82 */ /* 0x000e220000000a00 */
[----:B------:R-:W-:-:S04]  /*2ab0*/  @!P5 IADD3 R19, R19, 0x80, RZ ;  /* 0x000000801313d810 */ /* 0x000fc80007ffe0ff */
[----:B------:R-:W-:-:S13]  /*2ac0*/  ISETP.GE.AND P4, PT, R19, R2, PT ;  /* 0x000000021300720c */ /* 0x000fda0003f86270 */
[----:B------:R-:W-:Y:S01]  /*2ad0*/  @!P4 IADD3 R27, R0, R19, RZ ;  /* 0x00000013001bc210 */ /* 0x000fe20007ffe0ff */
[----:B------:R-:W1:Y:S01]  /*2ae0*/  @!P4 LDC.64 R10, c[0x0][0x220] ;  /* 0x00008800ff0acb82 */ /* 0x000e620000000a00 */
[----:B------:R-:W-:-:S04]  /*2af0*/  @!P4 IADD3 R19, R19, 0x80, RZ ;  /* 0x000000801313c810 */ /* 0x000fc80007ffe0ff */
[----:B------:R-:W-:-:S13]  /*2b00*/  ISETP.GE.AND P3, PT, R19, R2, PT ;  /* 0x000000021300720c */ /* 0x000fda0003f66270 */
[----:B------:R-:W-:Y:S02]  /*2b10*/  @!P3 IADD3 R25, R0, R19, RZ ;  /* 0x000000130019b210 */ /* 0x000fe40007ffe0ff */
[----:B------:R-:W-:-:S04]  /*2b20*/  @!P3 IADD3 R19, R19, 0x80, RZ ;  /* 0x000000801313b810 */ /* 0x000fc80007ffe0ff */
[----:B------:R-:W-:-:S13]  /*2b30*/  ISETP.GE.AND P2, PT, R19, R2, PT ;  /* 0x000000021300720c */ /* 0x000fda0003f46270 */
[----:B------:R-:W-:Y:S01]  /*2b40*/  @!P2 IADD3 R23, R0, R19, RZ ;  /* 0x000000130017a210 */ /* 0x000fe20007ffe0ff */
[----:B------:R-:W4:Y:S01]  /*2b50*/  @!P2 LDC.64 R6, c[0x0][0x220] ;  /* 0x00008800ff06ab82 */ /* 0x000f220000000a00 */
[----:B------:R-:W-:-:S04]  /*2b60*/  @!P2 IADD3 R19, R19, 0x80, RZ ;  /* 0x000000801313a810 */ /* 0x000fc80007ffe0ff */
[----:B------:R-:W-:-:S13]  /*2b70*/  ISETP.GE.AND P1, PT, R19, R2, PT ;  /* 0x000000021300720c */ /* 0x000fda0003f26270 */
[----:B------:R-:W-:Y:S01]  /*2b80*/  @!P1 IADD3 R21, R0, R19, RZ ;  /* 0x0000001300159210 */ /* 0x000fe20007ffe0ff */
[----:B------:R-:W5:Y:S01]  /*2b90*/  @!P1 LDC.64 R12, c[0x0][0x220] ;  /* 0x00008800ff0c9b82 */ /* 0x000f620000000a00 */
[----:B------:R-:W-:Y:S01]  /*2ba0*/  @!P1 IADD3 R19, R19, 0x80, RZ ;  /* 0x0000008013139810 */ /* 0x000fe20007ffe0ff */
[----:B-1----:R-:W-:-:S06]  /*2bb0*/  @!P4 IMAD.WIDE.U32 R10, R27, 0x4, R10 ;  /* 0x000000041b0ac825 */ /* 0x002fcc00078e000a */
[----:B------:R-:W3:Y:S01]  /*2bc0*/  @!P4 LDG.E R10, desc[UR4][R10.64] ;  /* 0x000000040a0ac981 */ /* 0x000ee2000c1e1900 */
[----:B----4-:R-:W-:-:S04]  /*2bd0*/  @!P2 IMAD.WIDE.U32 R6, R23, 0x4, R6 ;  /* 0x000000041706a825 */ /* 0x010fc800078e0006 */
[----:B0-----:R-:W-:Y:S02]  /*2be0*/  @!P5 IMAD.WIDE.U32 R14, R29, 0x4, R14 ;  /* 0x000000041d0ed825 */ /* 0x001fe400078e000e */
[----:B------:R0:W4:Y:S04]  /*2bf0*/  @!P2 LDG.E R6, desc[UR4][R6.64] ;  /* 0x000000040606a981 */ /* 0x000128000c1e1900 */
[----:B------:R-:W4:Y:S01]  /*2c00*/  @!P5 LDG.E R14, desc[UR4][R14.64] ;  /* 0x000000040e0ed981 */ /* 0x000f22000c1e1900 */
[----:B-----5:R-:W-:-:S06]  /*2c10*/  @!P1 IMAD.WIDE.U32 R12, R21, 0x4, R12 ;  /* 0x00000004150c9825 */ /* 0x020fcc00078e000c */
[----:B------:R1:W5:Y:S01]  /*2c20*/  @!P1 LDG.E R13, desc[UR4][R12.64] ;  /* 0x000000040c0d9981 */ /* 0x000362000c1e1900 */
[----:B--2---:R-:W-:-:S04]  /*2c30*/  @!P6 PRMT R18, R4, 0x7610, R18 ;  /* 0x000076100412e816 */ /* 0x004fc80000000012 */
[----:B------:R-:W-:Y:S02]  /*2c40*/  @!P6 PRMT R18, R18, 0x7610, R4 ;  /* 0x000076101212e816 */ /* 0x000fe40000000004 */
[----:B------:R-:W-:Y:S01]  /*2c50*/  ISETP.GE.AND P6, PT, R19, R2, PT ;  /* 0x000000021300720c */ /* 0x000fe20003fc6270 */
[----:B------:R-:W2:-:S12]  /*2c60*/  @!P3 LDC.64 R4, c[0x0][0x220] ;  /* 0x00008800ff04bb82 */ /* 0x000e980000000a00 */
[----:B------:R-:W0:Y:S01]  /*2c70*/  @!P6 LDC.64 R8, c[0x0][0x220] ;  /* 0x00008800ff08eb82 */ /* 0x000e220000000a00 */
[----:B------:R-:W-:Y:S01]  /*2c80*/  @!P6 IADD3 R23, R0, R19, RZ ;  /* 0x000000130017e210 */ /* 0x000fe20007ffe0ff */
[----:B--2---:R-:W-:-:S06]  /*2c90*/  @!P3 IMAD.WIDE.U32 R4, R25, 0x4, R4 ;  /* 0x000000041904b825 */ /* 0x004fcc00078e0004 */
[----:B------:R2:W5:Y:S01]  /*2ca0*/  @!P3 LDG.E R4, desc[UR4][R4.64] ;  /* 0x000000040404b981 */ /* 0x000562000c1e1900 */
[----:B0-----:R-:W-:-:S06]  /*2cb0*/  @!P6 IMAD.WIDE.U32 R22, R23, 0x4, R8 ;  /* 0x000000041716e825 */ /* 0x001fcc00078e0008 */
[----:B------:R-:W5:Y:S01]  /*2cc0*/  @!P6 LDG.E R22, desc[UR4][R22.64] ;  /* 0x000000041616e981 */ /* 0x000f62000c1e1900 */
[----:B------:R-:W-:Y:S02]  /*2cd0*/  PRMT R8, RZ, 0x5410, RZ ;  /* 0x00005410ff087816 */ /* 0x000fe400000000ff */
[----:B------:R-:W-:Y:S02]  /*2ce0*/  PRMT R9, RZ, 0x5410, RZ ;  /* 0x00005410ff097816 */ /* 0x000fe400000000ff */
[----:B------:R-:W-:Y:S02]  /*2cf0*/  PRMT R7, RZ, 0x5410, RZ ;  /* 0x00005410ff077816 */ /* 0x000fe400000000ff */
[----:B-1----:R-:W-:Y:S02]  /*2d00*/  PRMT R12, RZ, 0x5410, RZ ;  /* 0x00005410ff0c7816 */ /* 0x002fe400000000ff */
[----:B--2---:R-:W-:Y:S01]  /*2d10*/  PRMT R5, RZ, 0x5410, RZ ;  /* 0x00005410ff057816 */ /* 0x004fe200000000ff */
[----:B------:R-:W-:Y:S01]  /*2d20*/  BSSY B0, `(.L_x_3204) ;  /* 0x000005f000007945 */ /* 0x000fe20003800000 */
[----:B---3--:R-:W-:-:S04]  /*2d30*/  @!P0 PRMT R9, R9, 0x5410, R16 ;  /* 0x0000541009098816 */ /* 0x008fc80000000010 */
[----:B------:R-:W-:Y:S02]  /*2d40*/  @!P0 PRMT R9, R16, 0x7632, R9 ;  /* 0x0000763210098816 */ /* 0x000fe40000000009 */
[----:B------:R-:W-:-:S04]  /*2d50*/  @!P4 PRMT R8, R10, 0x7610, R8 ;  /* 0x000076100a08c816 */ /* 0x000fc80000000008 */
[----:B------:R-:W-:Y:S02]  /*2d60*/  @!P4 PRMT R8, R8, 0x7610, R10 ;  /* 0x000076100808c816 */ /* 0x000fe4000000000a */
[----:B------:R-:W-:Y:S02]  /*2d70*/  PRMT R10, RZ, 0x5410, RZ ;  /* 0x00005410ff0a7816 */ /* 0x000fe400000000ff */
[----:B----4-:R-:W-:Y:S02]  /*2d80*/  @!P2 PRMT R12, R12, 0x5410, R6 ;  /* 0x000054100c0ca816 */ /* 0x010fe40000000006 */
[----:B------:R-:W-:Y:S02]  /*2d90*/  @!P5 PRMT R7, R14, 0x7610, R7 ;  /* 0x000076100e07d816 */ /* 0x000fe40000000007 */
[----:B------:R-:W-:Y:S02]  /*2da0*/  @!P2 PRMT R12, R6, 0x7632, R12 ;  /* 0x00007632060ca816 */ /* 0x000fe4000000000c */
[----:B------:R-:W-:-:S02]  /*2db0*/  @!P5 PRMT R7, R7, 0x7610, R14 ;  /* 0x000076100707d816 */ /* 0x000fc4000000000e */
[----:B-----5:R-:W-:-:S04]  /*2dc0*/  @!P1 PRMT R5, R5, 0x5410, R13 ;  /* 0x0000541005059816 */ /* 0x020fc8000000000d */
[----:B------:R-:W-:Y:S02]  /*2dd0*/  @!P1 PRMT R5, R13, 0x7632, R5 ;  /* 0x000076320d059816 */ /* 0x000fe40000000005 */
[----:B------:R-:W-:-:S04]  /*2de0*/  @!P3 PRMT R10, R4, 0x7610, R10 ;  /* 0x00007610040ab816 */ /* 0x000fc8000000000a */
[----:B------:R-:W-:Y:S02]  /*2df0*/  @!P3 PRMT R10, R10, 0x7610, R4 ;  /* 0x000076100a0ab816 */ /* 0x000fe40000000004 */
[----:B------:R-:W-:-:S04]  /*2e00*/  PRMT R4, RZ, 0x5410, RZ ;  /* 0x00005410ff047816 */ /* 0x000fc800000000ff */
[----:B------:R-:W-:-:S04]  /*2e10*/  @!P6 PRMT R4, R22, 0x7610, R4 ;  /* 0x000076101604e816 */ /* 0x000fc80000000004 */
        /* <DEDUP_REMOVED lines=30> */
[----:B------:R-:W-:Y:S02]  /*3000*/  SHF.L.U32 R13, R11, 0x17, RZ ;  /* 0x000000170b0d7819 */ /* 0x000fe400000006ff */
[----:B------:R-:W0:Y:S08]  /*3010*/  MUFU.COS R11, R17 ;  /* 0x00000011000b7308 */ /* 0x000e300000000000 */
[----:B------:R-:W1:Y:S08]  /*3020*/  MUFU.EX2 R14, R14 ;  /* 0x0000000e000e7308 */ /* 0x000e700000000800 */
[----:B0-----:R-:W0:Y:S01]  /*3030*/  MUFU.RCP R11, R11 ;  /* 0x0000000b000b7308 */ /* 0x001e220000001000 */
[----:B-1----:R-:W-:-:S07]  /*3040*/  FMUL.FTZ R13, R13, R14 ;  /* 0x0000000e0d0d7220 */ /* 0x002fce0000410000 */
[----:B------:R-:W1:Y:S01]  /*3050*/  MUFU.RCP R15, R13 ;  /* 0x0000000d000f7308 */ /* 0x000e620000001000 */
[----:B0-----:R-:W-:Y:S01]  /*3060*/  FMUL.FTZ R6, R6, R11 ;  /* 0x0000000b06067220 */ /* 0x001fe20000410000 */
[----:B-1----:R-:W-:-:S04]  /*3070*/  FMUL.FTZ R14, R15, -0.125 ;  /* 0xbe0000000f0e7820 */ /* 0x002fc80000410000 */
        /* <DEDUP_REMOVED lines=14> */
.L_x_3208:
        /* <DEDUP_REMOVED lines=12> */
.L_x_3207:
[----:B------:R-:W-:-:S05]  /*3220*/  FADD.FTZ R20, R9, -R9 ;  /* 0x8000000909147221 */ /* 0x000fca0000010000 */
[----:B------:R-:W-:Y:S01]  /*3230*/  MOV R21, R20 ;  /* 0x0000001400157202 */ /* 0x000fe20000000f00 */
[----:B------:R-:W-:Y:S06]  /*3240*/  BRA `(.L_x_3205) ;  /* 0x0000000000307947 */ /* 0x000fec0003800000 */
.L_x_3206:
        /* <DEDUP_REMOVED lines=12> */
.L_x_3205:
[----:B------:R-:W-:Y:S05]  /*3310*/  BSYNC B0 ;  /* 0x0000000000007941 */ /* 0x000fea0003800000 */
.L_x_3204:
        /* <DEDUP_REMOVED lines=55> */
.L_x_3213:
        /* <DEDUP_REMOVED lines=12> */
.L_x_3212:
[----:B------:R-:W-:-:S05]  /*3750*/  FADD.FTZ R18, R9, -R9 ;  /* 0x8000000909127221 */ /* 0x000fca0000010000 */
[----:B------:R-:W-:Y:S01]  /*3760*/  MOV R19, R18 ;  /* 0x0000001200137202 */ /* 0x000fe20000000f00 */
[----:B------:R-:W-:Y:S06]  /*3770*/  BRA `(.L_x_3210) ;  /* 0x0000000000307947 */ /* 0x000fec0003800000 */
.L_x_3211:
        /* <DEDUP_REMOVED lines=12> */
.L_x_3210:
[----:B------:R-:W-:Y:S05]  /*3840*/  BSYNC B0 ;  /* 0x0000000000007941 */ /* 0x000fea0003800000 */
.L_x_3209:
[----:B------:R-:W-:Y:S01]  /*3850*/  IADD3 R9, R3, 0x100, RZ ;  /* 0x0000010003097810 */ /* 0x000fe20007ffe0ff */
[----:B------:R-:W-:Y:S03]  /*3860*/  BSSY B0, `(.L_x_3214) ;  /* 0x0000050000007945 */ /* 0x000fe60003800000 */
[----:B------:R-:W-:-:S13]  /*3870*/  ISETP.GE.AND P1, PT, R9, R2, PT ;  /* 0x000000020900720c */ /* 0x000fda0003f26270 */
[----:B------:R-:W-:Y:S05]  /*3880*/  @P1 BRA `(.L_x_3215) ;  /* 0x0000000400341947 */ /* 0x000fea0003800000 */
[--C-:B------:R-:W-:Y:S02]  /*3890*/  HADD2.F32 R6, -RZ, R7.reuse.H0_H0 ;  /* 0x20000007ff067230 */ /* 0x100fe40000004100 */
        /* <DEDUP_REMOVED lines=49> */
.L_x_3218:
        /* <DEDUP_REMOVED lines=12> */
.L_x_3217:
[----:B------:R-:W-:-:S05]  /*3c70*/  FADD.FTZ R6, R9, -R9 ;  /* 0x8000000909067221 */ /* 0x000fca0000010000 */
[----:B------:R-:W-:Y:S01]  /*3c80*/  MOV R7, R6 ;  /* 0x0000000600077202 */ /* 0x000fe20000000f00 */
[----:B------:R-:W-:Y:S06]  /*3c90*/  BRA `(.L_x_3215) ;  /* 0x0000000000307947 */ /* 0x000fec0003800000 */
.L_x_3216:
        /* <DEDUP_REMOVED lines=12> */
.L_x_3215:
[----:B------:R-:W-:Y:S05]  /*3d60*/  BSYNC B0 ;  /* 0x0000000000007941 */ /* 0x000fea0003800000 */
.L_x_3214:
        /* <DEDUP_REMOVED lines=55> */
.L_x_3223:
        /* <DEDUP_REMOVED lines=12> */
.L_x_3222:
[----:B------:R-:W-:-:S05]  /*41a0*/  FADD.FTZ R8, R11, -R11 ;  /* 0x8000000b0b087221 */ /* 0x000fca0000010000 */
[----:B------:R-:W-:Y:S01]  /*41b0*/  MOV R9, R8 ;  /* 0x0000000800097202 */ /* 0x000fe20000000f00 */
[----:B------:R-:W-:Y:S06]  /*41c0*/  BRA `(.L_x_3220) ;  /* 0x0000000000307947 */ /* 0x000fec0003800000 */
.L_x_3221:
        /* <DEDUP_REMOVED lines=12> */
.L_x_3220:
[----:B------:R-:W-:Y:S05]  /*4290*/  BSYNC B0 ;  /* 0x0000000000007941 */ /* 0x000fea0003800000 */
.L_x_3219:
        /* <DEDUP_REMOVED lines=55> */
.L_x_3228:
        /* <DEDUP_REMOVED lines=12> */
.L_x_3227:
[----:B------:R-:W-:-:S05]  /*46d0*/  FADD.FTZ R10, R13, -R13 ;  /* 0x8000000d0d0a7221 */ /* 0x000fca0000010000 */
[----:B------:R-:W-:Y:S01]  /*46e0*/  MOV R11, R10 ;  /* 0x0000000a000b7202 */ /* 0x000fe20000000f00 */
[----:B------:R-:W-:Y:S06]  /*46f0*/  BRA `(.L_x_3225) ;  /* 0x0000000000307947 */ /* 0x000fec0003800000 */
.L_x_3226:
        /* <DEDUP_REMOVED lines=12> */
.L_x_3225:
[----:B------:R-:W-:Y:S05]  /*47c0*/  BSYNC B0 ;  /* 0x0000000000007941 */ /* 0x000fea0003800000 */
.L_x_3224:
[----:B------:R-:W-:Y:S01]  /*47d0*/  IADD3 R13, R3, 0x280, RZ ;  /* 0x00000280030d7810 */ /* 0x000fe20007ffe0ff */
[----:B------:R-:W-:Y:S03]  /*47e0*/  BSSY B0, `(.L_x_3229) ;  /* 0x0000051000007945 */ /* 0x000fe60003800000 */
[----:B------:R-:W-:-:S13]  /*47f0*/  ISETP.GE.AND P1, PT, R13, R2, PT ;  /* 0x000000020d00720c */ /* 0x000fda0003f26270 */
[----:B------:R-:W-:Y:S05]  /*4800*/  @P1 BRA `(.L_x_3230) ;  /* 0x0000000400381947 */ /* 0x000fea0003800000 */
[--C-:B------:R-:W-:Y:S02]  /*4810*/  HADD2.F32 R16, -RZ, R12.reuse.H1_H1 ;  /* 0x3000000cff107230 */ /* 0x100fe40000004100 */
[----:B------:R-:W-:-:S03]  /*4820*/  HADD2.F32 R15, -RZ, R12.H0_H0 ;  /* 0x2000000cff0f7230 */ /* 0x000fc60000004100 */
        /* <DEDUP_REMOVED lines=10> */
[----:B------:R-:W-:-:S04]  /*48d0*/  FMUL.RZ R24, R15, 0.15915493667125701904 ;  /* 0x3e22f9830f187820 */ /* 0x000fc8000040c000 */
[----:B------:R-:W0:Y:S08]  /*48e0*/  FRND.TRUNC R13, R13 ;  /* 0x0000000d000d7307 */ /* 0x000e30000020d000 */
        /* <DEDUP_REMOVED lines=11> */
[----:B------:R-:W-:Y:S01]  /*49a0*/  FMUL.FTZ R14, R12, R12 ;  /* 0x0000000c0c0e7220 */ /* 0x000fe20000410000 */
[----:B------:R-:W-:Y:S02]  /*49b0*/  SHF.L.U32 R15, R17, 0x17, RZ ;  /* 0x00000017110f7819 */ /* 0x000fe400000006ff */
[----:B------:R-:W-:Y:S02]  /*49c0*/  MOV R17, 0x363d0ada ;  /* 0x363d0ada00117802 */ /* 0x000fe40000000f00 */
[----:B------:R-:W1:Y:S03]  /*49d0*/  MUFU.EX2 R22, R22 ;  /* 0x0000001600167308 */ /* 0x000e660000000800 */
[----:B------:R-:W-:Y:S01]  /*49e0*/  FFMA.FTZ R17, R14, R17, 0.00019836159481201320887 ;  /* 0x394fff490e117423 */ /* 0x000fe20000010011 */
[----:B0-----:R-:W-:Y:S01]  /*49f0*/  FMUL.FTZ R13, R13, R16 ;  /* 0x000000100d0d7220 */ /* 0x001fe20000410000 */
        /* <DEDUP_REMOVED lines=20> */
.L_x_3233:
        /* <DEDUP_REMOVED lines=12> */
.L_x_3232:
[----:B------:R-:W-:-:S05]  /*4c00*/  FADD.FTZ R12, R15, -R15 ;  /* 0x8000000f0f0c7221 */ /* 0x000fca0000010000 */
[----:B------:R-:W-:Y:S01]  /*4c10*/  MOV R13, R12 ;  /* 0x0000000c000d7202 */ /* 0x000fe20000000f00 */
[----:B------:R-:W-:Y:S06]  /*4c20*/  BRA `(.L_x_3230) ;  /* 0x0000000000307947 */ /* 0x000fec0003800000 */
.L_x_3231:
        /* <DEDUP_REMOVED lines=12> */
.L_x_3230:
[----:B------:R-:W-:Y:S05]  /*4cf0*/  BSYNC B0 ;  /* 0x0000000000007941 */ /* 0x000fea0003800000 */
.L_x_3229:
[----:B------:R-:W-:Y:S01]  /*4d00*/  IADD3 R15, R3, 0x300, RZ ;  /* 0x00000300030f7810 */ /* 0x000fe20007ffe0ff */
[----:B------:R-:W-:Y:S03]  /*4d10*/  BSSY B0, `(.L_x_3234) ;  /* 0x0000050000007945 */ /* 0x000fe60003800000 */
[----:B------:R-:W-:-:S13]  /*4d20*/  ISETP.GE.AND P1, PT, R15, R2, PT ;  /* 0x000000020f00720c */ /* 0x000fda0003f26270 */
[----:B------:R-:W-:Y:S05]  /*4d30*/  @P1 BRA `(.L_x_3235) ;  /* 0x0000000400341947 */ /* 0x000fea0003800000 */
        /* <DEDUP_REMOVED lines=14> */
[----:B------:R-:W-:Y:S01]  /*4e20*/  MUFU.SIN R5, R25 ;  /* 0x0000001900057308 */ /* 0x000fe20000000400 */
[----:B0-----:R-:W-:Y:S02]  /*4e30*/  FSETP.GT.FTZ.AND P1, PT, |R15|, 126, PT ;  /* 0x42fc00000f00780b */ /* 0x001fe40003f34200 */
[----:B------:R-:W-:-:S04]  /*4e40*/  LOP3.LUT R16, R16, 0x80000000, R15, 0xb8, !PT ;  /* 0x8000000010107812 */ /* 0x000fc800078eb80f */
[----:B------:R-:W-:Y:S01]  /*4e50*/  FSEL R17, R16, R15, P1 ;  /* 0x0000000f10117208 */ /* 0x000fe20000800000 */
[C---:B------:R-:W-:Y:S01]  /*4e60*/  FMUL.FTZ R15, R14.reuse, R14 ;  /* 0x0000000e0e0f7220 */ /* 0x040fe20000410000 */
[----:B------:R-:W-:-:S03]  /*4e70*/  FSETP.GE.FTZ.AND P1, PT, |R14|, 1, PT ;  /* 0x3f8000000e00780b */ /* 0x000fc60003f36200 */
[----:B------:R-:W-:Y:S01]  /*4e80*/  FFMA.FTZ R16, R17, -0.69314718246459960938, |R14| ;  /* 0xbf31721811107823 */ /* 0x000fe2000001040e */
[----:B------:R-:W-:-:S03]  /*4e90*/  FFMA.FTZ R24, R15, R24, 0.00019836159481201320887 ;  /* 0x394fff490f187423 */ /* 0x000fc60000010018 */
[C---:B------:R-:W-:Y:S01]  /*4ea0*/  FFMA.FTZ R16, R17.reuse, 1.9046542121259335545e-09, R16 ;  /* 0x3102e30811107823 */ /* 0x040fe20000010010 */
[----:B------:R-:W-:Y:S01]  /*4eb0*/  FADD.FTZ R17, R17, 12583037 ;  /* 0x4b40007d11117421 */ /* 0x000fe20000010000 */
[----:B------:R-:W-:Y:S02]  /*4ec0*/  FFMA.FTZ R24, R15, R24, 0.0083333496004343032837 ;  /* 0x3c08889a0f187423 */ /* 0x000fe40000010018 */
[----:B------:R-:W-:Y:S02]  /*4ed0*/  FMUL.FTZ R22, R16, 1.4426950216293334961 ;  /* 0x3fb8aa3b10167820 */ /* 0x000fe40000410000 */
[----:B------:R-:W-:Y:S01]  /*4ee0*/  SHF.L.U32 R17, R17, 0x17, RZ ;  /* 0x0000001711117819 */ /* 0x000fe200000006ff */
[----:B------:R-:W0:Y:S01]  /*4ef0*/  MUFU.COS R16, R25 ;  /* 0x0000001900107308 */ /* 0x000e220000000000 */
[----:B------:R-:W-:-:S04]  /*4f00*/  FFMA.FTZ R24, R15, R24, 0.16666667163372039795 ;  /* 0x3e2aaaab0f187423 */ /* 0x000fc80000010018 */
[----:B------:R-:W-:-:S03]  /*4f10*/  FMUL.FTZ R15, R15, R24 ;  /* 0x000000180f0f7220 */ /* 0x000fc60000410000 */
        /* <DEDUP_REMOVED lines=20> */
.L_x_3238:
        /* <DEDUP_REMOVED lines=12> */
.L_x_3237:
[----:B------:R-:W-:-:S05]  /*5120*/  FADD.FTZ R14, R5, -R5 ;  /* 0x80000005050e7221 */ /* 0x000fca0000010000 */
[----:B------:R-:W-:Y:S01]  /*5130*/  MOV R15, R14 ;  /* 0x0000000e000f7202 */ /* 0x000fe20000000f00 */
[----:B------:R-:W-:Y:S06]  /*5140*/  BRA `(.L_x_3235) ;  /* 0x0000000000307947 */ /* 0x000fec0003800000 */
.L_x_3236:
        /* <DEDUP_REMOVED lines=12> */
.L_x_3235:
[----:B------:R-:W-:Y:S05]  /*5210*/  BSYNC B0 ;  /* 0x0000000000007941 */ /* 0x000fea0003800000 */
.L_x_3234:
        /* <DEDUP_REMOVED lines=18> */
[----:B------:R-:W0:Y:S08]  /*5340*/  FRND.TRUNC R4, R4 ;  /* 0x0000000400047307 */ /* 0x000e30000020d000 */
[----:B------:R-:W-:Y:S01]  /*5350*/  MUFU.COS R23, R26 ;  /* 0x0000001a00177308 */ /* 0x000fe20000000000 */
        /* <DEDUP_REMOVED lines=10> */
[----:B------:R0:W1:Y:S02]  /*5400*/  MUFU.EX2 R22, R24 ;  /* 0x0000001800167308 */ /* 0x0000640000000800 */
[----:B0-----:R-:W-:-:S04]  /*5410*/  FFMA.FTZ R24, R5, R28, 0.00019836159481201320887 ;  /* 0x394fff4905187423 */ /* 0x001fc8000001001c */
[----:B------:R-:W-:Y:S01]  /*5420*/  FFMA.FTZ R24, R5, R24, 0.0083333496004343032837 ;  /* 0x3c08889a05187423 */ /* 0x000fe20000010018 */
[----:B-1----:R-:W-:-:S03]  /*5430*/  FMUL.FTZ R22, R17, R22 ;  /* 0x0000001611167220 */ /* 0x002fc60000410000 */
[C---:B------:R-:W-:Y:S01]  /*5440*/  FFMA.FTZ R24, R5.reuse, R24, 0.16666667163372039795 ;  /* 0x3e2aaaab05187423 */ /* 0x040fe20000010018 */
[----:B------:R-:W0:Y:S03]  /*5450*/  MUFU.RCP R17, R23 ;  /* 0x0000001700117308 */ /* 0x000e260000001000 */
[----:B------:R-:W-:-:S05]  /*5460*/  FMUL.FTZ R5, R5, R24 ;  /* 0x0000001805057220 */ /* 0x000fca0000410000 */
        /* <DEDUP_REMOVED lines=17> */
.L_x_3243:
        /* <DEDUP_REMOVED lines=12> */
.L_x_3242:
[----:B------:R-:W-:-:S05]  /*5640*/  FADD.FTZ R16, R5, -R5 ;  /* 0x8000000505107221 */ /* 0x000fca0000010000 */
[----:B------:R-:W-:Y:S01]  /*5650*/  MOV R17, R16 ;  /* 0x0000001000117202 */ /* 0x000fe20000000f00 */
[----:B------:R-:W-:Y:S06]  /*5660*/  BRA `(.L_x_3240) ;  /* 0x0000000000307947 */ /* 0x000fec0003800000 */
.L_x_3241:
        /* <DEDUP_REMOVED lines=12> */
.L_x_3240:
[----:B------:R-:W-:Y:S05]  /*5730*/  BSYNC B0 ;  /* 0x0000000000007941 */ /* 0x000fea0003800000 */
.L_x_3239:
[----:B------:R-:W0:Y:S01]  /*5740*/  @!P0 LDC.64 R4, c[0x0][0x218] ;  /* 0x00008600ff048b82 */ /* 0x000e220000000a00 */
[----:B------:R-:W-:Y:S01]  /*5750*/  @!P0 IADD3 R23, R0, R3, RZ ;  /* 0x0000000300178210 */ /* 0x000fe20007ffe0ff */
[----:B------:R-:W-:Y:S01]  /*5760*/  BSSY B0, `(.L_x_3244) ;  /* 0x0000037000007945 */ /* 0x000fe20003800000 */
[----:B------:R-:W-:-:S03]  /*5770*/  @!P0 F2FP.F16.F32.PACK_AB R21, R21, R20 ;  /* 0x000000141515823e */ /* 0x000fc600000000ff */
[----:B------:R-:W-:Y:S01]  /*5780*/  BSSY B1, `(.L_x_3245) ;  /* 0x000002d000017945 */ /* 0x000fe20003800000 */
[----:B------:R-:W-:Y:S01]  /*5790*/  @!P0 IADD3 R3, R3, 0x80, RZ ;  /* 0x0000008003038810 */ /* 0x000fe20007ffe0ff */
[----:B0-----:R-:W-:-:S05]  /*57a0*/  @!P0 IMAD.WIDE.U32 R4, R23, 0x4, R4 ;  /* 0x0000000417048825 */ /* 0x001fca00078e0004 */
[----:B------:R0:W-:Y:S01]  /*57b0*/  @!P0 STG.E desc[UR4][R4.64], R21 ;  /* 0x0000001504008986 */ /* 0x0001e2000c101904 */
[----:B------:R-:W-:-:S13]  /*57c0*/  ISETP.GE.AND P0, PT, R3, R2, PT ;  /* 0x000000020300720c */ /* 0x000fda0003f06270 */
[----:B0-----:R-:W-:Y:S05]  /*57d0*/  @P0 BRA `(.L_x_3246) ;  /* 0x0000000000380947 */ /* 0x001fea0003800000 */
[----:B------:R-:W0:Y:S01]  /*57e0*/  LDC.64 R4, c[0x0][0x218] ;  /* 0x00008600ff047b82 */ /* 0x000e220000000a00 */
[----:B------:R-:W-:Y:S02]  /*57f0*/  IADD3 R21, R0, R3, RZ ;  /* 0x0000000300157210 */ /* 0x000fe40007ffe0ff */
[----:B------:R-:W-:Y:S02]  /*5800*/  F2FP.F16.F32.PACK_AB R19, R19, R18 ;  /* 0x000000121313723e */ /* 0x000fe400000000ff */
[----:B------:R-:W-:-:S04]  /*5810*/  IADD3 R3, R3, 0x80, RZ ;  /* 0x0000008003037810 */ /* 0x000fc80007ffe0ff */
[----:B------:R-:W-:Y:S01]  /*5820*/  ISETP.GE.AND P0, PT, R3, R2, PT ;  /* 0x000000020300720c */ /* 0x000fe20003f06270 */
[----:B0-----:R-:W-:-:S05]  /*5830*/  IMAD.WIDE.U32 R4, R21, 0x4, R4 ;  /* 0x0000000415047825 */ /* 0x001fca00078e0004 */
[----:B------:R0:W-:Y:S07]  /*5840*/  STG.E desc[UR4][R4.64], R19 ;  /* 0x0000001304007986 */ /* 0x0001ee000c101904 */
[----:B------:R-:W-:Y:S05]  /*5850*/  @P0 BRA `(.L_x_3247) ;  /* 0x0000000000380947 */ /* 0x000fea0003800000 */
[----:B0-----:R-:W0:Y:S01]  /*5860*/  LDC.64 R4, c[0x0][0x218] ;  /* 0x00008600ff047b82 */ /* 0x001e220000000a00 */
[----:B------:R-:W-:Y:S02]  /*5870*/  IADD3 R19, R0, R3, RZ ;  /* 0x0000000300137210 */ /* 0x000fe40007ffe0ff */
[----:B------:R-:W-:Y:S02]  /*5880*/  F2FP.F16.F32.PACK_AB R7, R7, R6 ;  /* 0x000000060707723e */ /* 0x000fe400000000ff */
[----:B------:R-:W-:Y:S01]  /*5890*/  IADD3 R3, R3, 0x80, RZ ;  /* 0x0000008003037810 */ /* 0x000fe20007ffe0ff */
[----:B0-----:R-:W-:-:S05]  /*58a0*/  IMAD.WIDE.U32 R4, R19, 0x4, R4 ;  /* 0x0000000413047825 */ /* 0x001fca00078e0004 */
[----:B------:R0:W-:Y:S02]  /*58b0*/  STG.E desc[UR4][R4.64], R7 ;  /* 0x0000000704007986 */ /* 0x0001e4000c101904 */
.L_x_3246:
[----:B------:R-:W-:-:S13]  /*58c0*/  ISETP.GE.AND P0, PT, R3, R2, PT ;  /* 0x000000020300720c */ /* 0x000fda0003f06270 */
[----:B------:R-:W-:Y:S05]  /*58d0*/  @P0 BRA `(.L_x_3248) ;  /* 0x0000000000380947 */ /* 0x000fea0003800000 */
[----:B0-----:R-:W0:Y:S01]  /*58e0*/  LDC.64 R4, c[0x0][0x218] ;  /* 0x00008600ff047b82 */ /* 0x001e220000000a00 */
[----:B------:R-:W-:Y:S02]  /*58f0*/  IADD3 R19, R0, R3, RZ ;  /* 0x0000000300137210 */ /* 0x000fe40007ffe0ff */
[----:B------:R-:W-:Y:S02]  /*5900*/  F2FP.F16.F32.PACK_AB R7, R9, R8 ;  /* 0x000000080907723e */ /* 0x000fe400000000ff */
[----:B------:R-:W-:Y:S01]  /*5910*/  IADD3 R3, R3, 0x80, RZ ;  /* 0x0000008003037810 */ /* 0x000fe20007ffe0ff */
[----:B0-----:R-:W-:-:S05]  /*5920*/  IMAD.WIDE.U32 R4, R19, 0x4, R4 ;  /* 0x0000000413047825 */ /* 0x001fca00078e0004 */
[----:B------:R1:W-:Y:S02]  /*5930*/  STG.E desc[UR4][R4.64], R7 ;  /* 0x0000000704007986 */ /* 0x0003e4000c101904 */
.L_x_3247:
[----:B------:R-:W-:-:S13]  /*5940*/  ISETP.GE.AND P0, PT, R3, R2, PT ;  /* 0x000000020300720c */ /* 0x000fda0003f06270 */
[----:B------:R-:W-:Y:S05]  /*5950*/  @P0 BRA `(.L_x_3249) ;  /* 0x00000000003c0947 */ /* 0x000fea0003800000 */
[----:B01----:R-:W0:Y:S01]  /*5960*/  LDC.64 R4, c[0x0][0x218] ;  /* 0x00008600ff047b82 */ /* 0x003e220000000a00 */
[----:B------:R-:W-:Y:S02]  /*5970*/  IADD3 R9, R0, R3, RZ ;  /* 0x0000000300097210 */ /* 0x000fe40007ffe0ff */
[----:B------:R-:W-:Y:S02]  /*5980*/  F2FP.F16.F32.PACK_AB R7, R11, R10 ;  /* 0x0000000a0b07723e */ /* 0x000fe400000000ff */
[----:B------:R-:W-:Y:S01]  /*5990*/  IADD3 R3, R3, 0x80, RZ ;  /* 0x0000008003037810 */ /* 0x000fe20007ffe0ff */
[----:B0-----:R-:W-:-:S05]  /*59a0*/  IMAD.WIDE.U32 R4, R9, 0x4, R4 ;  /* 0x0000000409047825 */ /* 0x001fca00078e0004 */
[----:B------:R1:W-:Y:S02]  /*59b0*/  STG.E desc[UR4][R4.64], R7 ;  /* 0x0000000704007986 */ /* 0x0003e4000c101904 */
.L_x_3248:
[----:B------:R-:W-:-:S13]  /*59c0*/  ISETP.GE.AND P0, PT, R3, R2, PT ;  /* 0x000000020300720c */ /* 0x000fda0003f06270 */
[----:B------:R-:W-:Y:S05]  /*59d0*/  @P0 BREAK B1 ;  /* 0x0000000000010942 */ /* 0x000fea0003800000 */
[----:B------:R-:W-:Y:S05]  /*59e0*/  @P0 BRA `(.L_x_3250) ;  /* 0x0000000000380947 */ /* 0x000fea0003800000 */
[----:B01----:R-:W0:Y:S01]  /*59f0*/  LDC.64 R4, c[0x0][0x218] ;  /* 0x00008600ff047b82 */ /* 0x003e220000000a00 */
[----:B------:R-:W-:Y:S02]  /*5a00*/  IADD3 R9, R0, R3, RZ ;  /* 0x0000000300097210 */ /* 0x000fe40007ffe0ff */
[----:B------:R-:W-:Y:S02]  /*5a10*/  F2FP.F16.F32.PACK_AB R7, R13, R12 ;  /* 0x0000000c0d07723e */ /* 0x000fe400000000ff */
[----:B------:R-:W-:Y:S01]  /*5a20*/  IADD3 R3, R3, 0x80, RZ ;  /* 0x0000008003037810 */ /* 0x000fe20007ffe0ff */
[----:B0-----:R-:W-:-:S05]  /*5a30*/  IMAD.WIDE.U32 R4, R9, 0x4, R4 ;  /* 0x0000000409047825 */ /* 0x001fca00078e0004 */
[----:B------:R2:W-:Y:S02]  /*5a40*/  STG.E desc[UR4][R4.64], R7 ;  /* 0x0000000704007986 */ /* 0x0005e4000c101904 */
.L_x_3249:
[----:B------:R-:W-:Y:S05]  /*5a50*/  BSYNC B1 ;  /* 0x0000000000017941 */ /* 0x000fea0003800000 */
.L_x_3245:
[----:B------:R-:W-:-:S13]  /*5a60*/  ISETP.GE.AND P0, PT, R3, R2, PT ;  /* 0x000000020300720c */ /* 0x000fda0003f06270 */
[----:B012---:R-:W0:Y:S01]  /*5a70*/  @!P0 LDC.64 R4, c[0x0][0x218] ;  /* 0x00008600ff048b82 */ /* 0x007e220000000a00 */
[----:B------:R-:W-:Y:S02]  /*5a80*/  @!P0 IADD3 R9, R0, R3, RZ ;  /* 0x0000000300098210 */ /* 0x000fe40007ffe0ff */
[----:B------:R-:W-:Y:S02]  /*5a90*/  @!P0 F2FP.F16.F32.PACK_AB R7, R15, R14 ;  /* 0x0000000e0f07823e */ /* 0x000fe400000000ff */
[----:B------:R-:W-:Y:S01]  /*5aa0*/  @!P0 IADD3 R3, R3, 0x80, RZ ;  /* 0x0000008003038810 */ /* 0x000fe20007ffe0ff */
[----:B0-----:R-:W-:-:S05]  /*5ab0*/  @!P0 IMAD.WIDE.U32 R4, R9, 0x4, R4 ;  /* 0x0000000409048825 */ /* 0x001fca00078e0004 */
[----:B------:R2:W-:Y:S02]  /*5ac0*/  @!P0 STG.E desc[UR4][R4.64], R7 ;  /* 0x0000000704008986 */ /* 0x0005e4000c101904 */
.L_x_3250:
[----:B------:R-:W-:Y:S05]  /*5ad0*/  BSYNC B0 ;  /* 0x0000000000007941 */ /* 0x000fea0003800000 */
.L_x_3244:
[----:B------:R-:W-:Y:S05]  /*5ae0*/  WARPSYNC.ALL ;  /* 0x0000000000007948 */ /* 0x000fea0003800000 */
[----:B------:R-:W-:-:S13]  /*5af0*/  ISETP.GE.AND P0, PT, R3, R2, PT ;  /* 0x000000020300720c */ /* 0x000fda0003f06270 */
[----:B------:R-:W-:Y:S05]  /*5b00*/  @P0 EXIT ;  /* 0x000000000000094d */ /* 0x000fea0003800000 */
[----:B012---:R-:W0:Y:S01]  /*5b10*/  LDC.64 R4, c[0x0][0x218] ;  /* 0x00008600ff047b82 */ /* 0x007e220000000a00 */
[----:B------:R-:W-:Y:S02]  /*5b20*/  IADD3 R3, R0, R3, RZ ;  /* 0x0000000300037210 */ /* 0x000fe40007ffe0ff */
[----:B------:R-:W-:-:S03]  /*5b30*/  F2FP.F16.F32.PACK_AB R7, R17, R16 ;  /* 0x000000101107723e */ /* 0x000fc600000000ff */
[----:B0-----:R-:W-:-:S05]  /*5b40*/  IMAD.WIDE.U32 R2, R3, 0x4, R4 ;  /* 0x0000000403027825 */ /* 0x001fca00078e0004 */
[----:B------:R-:W-:Y:S01]  /*5b50*/  STG.E desc[UR4][R2.64], R7 ;  /* 0x0000000702007986 */ /* 0x000fe2000c101904 */
[----:B------:R-:W-:Y:S05]  /*5b60*/  EXIT ;  /* 0x000000000000794d */ /* 0x000fea0003800000 */
.L_x_3251:
        /* <DEDUP_REMOVED lines=9> */
.L_x_7213:


//--------------------- .text._ZN2at6native29vectorized_elementwise_kernelILi4EZZZNS0_16tanh_kernel_cudaERNS_18TensorIteratorBaseEENKUlvE_clEvENKUlvE1_clEvEUlN3c107complexINS6_4HalfEEEE_St5arrayIPcLm2EEEEviT0_T1_ --------------------------
	.section	.text._ZN2at6native29vectorized_elementwise_kernelILi4EZZZNS0_16tanh_kernel_cudaERNS_18TensorIteratorBaseEENKUlvE_clEvENKUlvE1_clEvEUlN3c107complexINS6_4HalfEEEE_St5arrayIPcLm2EEEEviT0_T1_,"ax",@progbits
	.align	128
        .global         _ZN2at6native29vectorized_elementwise_kernelILi4EZZZNS0_16tanh_kernel_cudaERNS_18TensorIteratorBaseEENKUlvE_clEvENKUlvE1_clEvEUlN3c107complexINS6_4HalfEEEE_St5arrayIPcLm2EEEEviT0_T1_
        .type           _ZN2at6native29vectorized_elementwise_kernelILi4EZZZNS0_16tanh_kernel_cudaERNS_18TensorIteratorBaseEENKUlvE_clEvENKUlvE1_clEvEUlN3c107complexINS6_4HalfEEEE_St5arrayIPcLm2EEEEviT0_T1_,@function
        .size           _ZN2at6native29vectorized_elementwise_kernelILi4EZZZNS0_16tanh_kernel_cudaERNS_18TensorIteratorBaseEENKUlvE_clEvENKUlvE1_clEvEUlN3c107complexINS6_4HalfEEEE_St5arrayIPcLm2EEEEviT0_T1_,(.L_x_7214 - _ZN2at6native29vectorized_elementwise_kernelILi4EZZZNS0_16tanh_kernel_cudaERNS_18TensorIteratorBaseEENKUlvE_clEvENKUlvE1_clEvEUlN3c107complexINS6_4HalfEEEE_St5arrayIPcLm2EEEEviT0_T1_)
        .other          _ZN2at6native29vectorized_elementwise_kernelILi4EZZZNS0_16tanh_kernel_cudaERNS_18TensorIteratorBaseEENKUlvE_clEvENKUlvE1_clEvEUlN3c107complexINS6_4HalfEEEE_St5arrayIPcLm2EEEEviT0_T1_,@"STO_CUDA_ENTRY STV_DEFAULT"
_ZN2at6native29vectorized_elementwise_kernelILi4EZZZNS0_16tanh_kernel_cudaERNS_18TensorIteratorBaseEENKUlvE_clEvENKUlvE1_clEvEUlN3c107complexINS6_4HalfEEEE_St5arrayIPcLm2EEEEviT0_T1_:
.text._ZN2at6native29vectorized_elementwise_kernelILi4EZZZNS0_16tanh_kernel_cudaERNS_18TensorIteratorBaseEENKUlvE_clEvENKUlvE1_clEvEUlN3c107complexINS6_4HalfEEEE_St5arrayIPcLm2EEEEviT0_T1_:
        /* <DEDUP_REMOVED lines=12> */
[----:B------:R-:W2:Y:S04]  /*00c0*/  LDG.E.128 R8, desc[UR4][R2.64] ;  /* 0x0000000402087981 */ /* 0x000ea8000c1e1d00 */
[----:B------:R0:W5:Y:S01]  /*00d0*/  LDG.E.128 R4, desc[UR4][R2.64+0x800] ;  /* 0x0008000402047981 */ /* 0x000162000c1e1d00 */
[----:B------:R-:W-:Y:S01]  /*00e0*/  BSSY B0, `(.L_x_3253) ;  /* 0x000004e000007945 */ /* 0x000fe20003800000 */
[--C-:B--2---:R-:W-:Y:S02]  /*00f0*/  HADD2.F32 R13, -RZ, R8.reuse.H0_H0 ;  /* 0x20000008ff0d7230 */ /* 0x104fe40000004100 */
        /* <DEDUP_REMOVED lines=49> */
.L_x_3256:
        /* <DEDUP_REMOVED lines=12> */
.L_x_3255:
[----:B------:R-:W-:-:S05]  /*04d0*/  FADD.FTZ R13, R14, -R14 ;  /* 0x8000000e0e0d7221 */ /* 0x000fca0000010000 */
[----:B------:R-:W-:Y:S01]  /*04e0*/  MOV R8, R13 ;  /* 0x0000000d00087202 */ /* 0x000fe20000000f00 */
[----:B------:R-:W-:Y:S06]  /*04f0*/  BRA `(.L_x_3257) ;  /* 0x0000000000307947 */ /* 0x000fec0003800000 */
.L_x_3254:
        /* <DEDUP_REMOVED lines=12> */
.L_x_3257:
[----:B------:R-:W-:Y:S05]  /*05c0*/  BSYNC B0 ;  /* 0x0000000000007941 */ /* 0x000fea0003800000 */
.L_x_3253:
        /* <DEDUP_REMOVED lines=51> */
.L_x_3261:
        /* <DEDUP_REMOVED lines=12> */
.L_x_3260:
[----:B------:R-:W-:-:S05]  /*09c0*/  FADD.FTZ R14, R3, -R3 ;  /* 0x80000003030e7221 */ /* 0x000fca0000010000 */
[----:B------:R-:W-:Y:S01]  /*09d0*/  MOV R9, R14 ;  /* 0x0000000e00097202 */ /* 0x000fe20000000f00 */
[----:B------:R-:W-:Y:S06]  /*09e0*/  BRA `(.L_x_3262) ;  /* 0x0000000000307947 */ /* 0x000fec0003800000 */
.L_x_3259:
        /* <DEDUP_REMOVED lines=12> */
.L_x_3262:
[----:B------:R-:W-:Y:S05]  /*0ab0*/  BSYNC B0 ;  /* 0x0000000000007941 */ /* 0x000fea0003800000 */
.L_x_3258:
        /* <DEDUP_REMOVED lines=51> */
.L_x_3266:
        /* <DEDUP_REMOVED lines=12> */
.L_x_3265:
[----:B------:R-:W-:-:S05]  /*0eb0*/  FADD.FTZ R20, R3, -R3 ;  /* 0x8000000303147221 */ /* 0x000fca0000010000 */
[----:B------:R-:W-:Y:S01]  /*0ec0*/  MOV R23, R20 ;  /* 0x0000001400177202 */ /* 0x000fe20000000f00 */
[----:B------:R-:W-:Y:S06]  /*0ed0*/  BRA `(.L_x_3267) ;  /* 0x0000000000307947 */ /* 0x000fec0003800000 */
.L_x_3264:
        /* <DEDUP_REMOVED lines=12> */
.L_x_3267:
[----:B------:R-:W-:Y:S05]  /*0fa0*/  BSYNC B0 ;  /* 0x0000000000007941 */ /* 0x000fea0003800000 */
.L_x_3263:
        /* <DEDUP_REMOVED lines=51> */
.L_x_3271:
        /* <DEDUP_REMOVED lines=12> */
.L_x_3270:
[----:B------:R-:W-:-:S05]  /*13a0*/  FADD.FTZ R22, R11, -R11 ;  /* 0x8000000b0b167221 */ /* 0x000fca0000010000 */
[----:B------:R-:W-:Y:S01]  /*13b0*/  MOV R25, R22 ;  /* 0x0000001600197202 */ /* 0x000fe20000000f00 */
[----:B------:R-:W-:Y:S06]  /*13c0*/  BRA `(.L_x_3272) ;  /* 0x0000000000307947 */ /* 0x000fec0003800000 */
.L_x_3269:
        /* <DEDUP_REMOVED lines=12> */
.L_x_3272:
[----:B------:R-:W-:Y:S05]  /*1490*/  BSYNC B0 ;  /* 0x0000000000007941 */ /* 0x000fea0003800000 */
.L_x_3268:
        /* <DEDUP_REMOVED lines=51> */
.L_x_3276:
        /* <DEDUP_REMOVED lines=12> */
.L_x_3275:
[----:B------:R-:W-:-:S05]  /*1890*/  FADD.FTZ R11, R4, -R4 ;  /* 0x80000004040b7221 */ /* 0x000fca0000010000 */
[----:B------:R-:W-:Y:S01]  /*18a0*/  MOV R12, R11 ;  /* 0x0000000b000c7202 */ /* 0x000fe20000000f00 */
[----:B------:R-:W-:Y:S06]  /*18b0*/  BRA `(.L_x_3277) ;  /* 0x0000000000307947 */ /* 0x000fec0003800000 */
.L_x_3274:
        /* <DEDUP_REMOVED lines=12> */
.L_x_3277:
[----:B------:R-:W-:Y:S05]  /*1980*/  BSYNC B0 ;  /* 0x0000000000007941 */ /* 0x000fea0003800000 */
.L_x_3273:
        /* <DEDUP_REMOVED lines=51> */
.L_x_3281:
        /* <DEDUP_REMOVED lines=12> */
.L_x_3280:
[----:B------:R-:W-:-:S05]  /*1d80*/  FADD.FTZ R16, R5, -R5 ;  /* 0x8000000505107221 */ /* 0x000fca0000010000 */
[----:B------:R-:W-:Y:S01]  /*1d90*/  MOV R17, R16 ;  /* 0x0000001000117202 */ /* 0x000fe20000000f00 */
[----:B------:R-:W-:Y:S06]  /*1da0*/  BRA `(.L_x_3282) ;  /* 0x0000000000307947 */ /* 0x000fec0003800000 */
.L_x_3279:
        /* <DEDUP_REMOVED lines=12> */
.L_x_3282:
[----:B------:R-:W-:Y:S05]  /*1e70*/  BSYNC B0 ;  /* 0x0000000000007941 */ /* 0x000fea0003800000 */
.L_x_3278:
        /* <DEDUP_REMOVED lines=28> */
[----:B------:R-:W-:Y:S01]  /*2040*/  SHF.L.U32 R2, R4, 0x17, RZ ;  /* 0x0000001704027819 */ /* 0x000fe200000006ff */
[----:B------:R-:W-:Y:S08]  /*2050*/  MUFU.SIN R3, R18 ;  /* 0x0000001200037308 */ /* 0x000ff00000000400 */
[----:B------:R-:W0:Y:S08]  /*2060*/  MUFU.EX2 R5, R5 ;  /* 0x0000000500057308 */ /* 0x000e300000000800 */
[----:B------:R-:W1:Y:S01]  /*2070*/  MUFU.COS R4, R18 ;  /* 0x0000001200047308 */ /* 0x000e620000000000 */
[----:B0-----:R-:W-:-:S07]  /*2080*/  FMUL.FTZ R2, R2, R5 ;  /* 0x0000000502027220 */ /* 0x001fce0000410000 */
        /* <DEDUP_REMOVED lines=9> */
[----:B------:R-:W-:-:S05]  /*2120*/  FMUL.FTZ R19, R5, R2 ;  /* 0x0000000205137220 */ /* 0x000fca0000410000 */
        /* <DEDUP_REMOVED lines=8> */
.L_x_3286:
        /* <DEDUP_REMOVED lines=12> */
.L_x_3285:
[----:B------:R-:W-:-:S05]  /*2270*/  FADD.FTZ R21, R6, -R6 ;  /* 0x8000000606157221 */ /* 0x000fca0000010000 */
[----:B------:R-:W-:Y:S01]  /*2280*/  MOV R10, R21 ;  /* 0x00000015000a7202 */ /* 0x000fe20000000f00 */
[----:B------:R-:W-:Y:S06]  /*2290*/  BRA `(.L_x_3287) ;  /* 0x0000000000307947 */ /* 0x000fec0003800000 */
.L_x_3284:
        /* <DEDUP_REMOVED lines=12> */
.L_x_3287:
[----:B------:R-:W-:Y:S05]  /*2360*/  BSYNC B0 ;  /* 0x0000000000007941 */ /* 0x000fea0003800000 */
.L_x_3283:
        /* <DEDUP_REMOVED lines=25> */
[----:B------:R-:W-:Y:S02]  /*2500*/  SHF.L.U32 R3, R3, 0x17, RZ ;  /* 0x0000001703037819 */ /* 0x000fe400000006ff */
[----:B------:R-:W0:Y:S03]  /*2510*/  MUFU.EX2 R4, R5 ;  /* 0x0000000500047308 */ /* 0x000e260000000800 */
[----:B0-----:R-:W-:Y:S01]  /*2520*/  FMUL.FTZ R2, R3, R4 ;  /* 0x0000000403027220 */ /* 0x001fe20000410000 */
[----:B------:R-:W-:-:S04]  /*2530*/  FMUL.FTZ R4, R18, R18 ;  /* 0x0000001212047220 */ /* 0x000fc80000410000 */
[----:B------:R-:W0:Y:S01]  /*2540*/  MUFU.SIN R3, R24 ;  /* 0x0000001800037308 */ /* 0x000e220000000400 */
[----:B------:R-:W-:-:S04]  /*2550*/  FFMA.FTZ R7, R4, R7, 0.00019836159481201320887 ;  /* 0x394fff4904077423 */ /* 0x000fc80000010007 */
[----:B------:R-:W-:-:S03]  /*2560*/  FFMA.FTZ R7, R4, R7, 0.0083333496004343032837 ;  /* 0x3c08889a04077423 */ /* 0x000fc60000010007 */
[----:B------:R-:W1:Y:S01]  /*2570*/  MUFU.RCP R19, R2 ;  /* 0x0000000200137308 */ /* 0x000e620000001000 */
[----:B------:R-:W-:-:S04]  /*2580*/  FFMA.FTZ R7, R4, R7, 0.16666667163372039795 ;  /* 0x3e2aaaab04077423 */ /* 0x000fc80000010007 */
[----:B------:R-:W-:Y:S01]  /*2590*/  FMUL.FTZ R7, R4, R7 ;  /* 0x0000000704077220 */ /* 0x000fe20000410000 */
        /* <DEDUP_REMOVED lines=16> */
.L_x_3291:
        /* <DEDUP_REMOVED lines=12> */
.L_x_3290:
[----:B------:R-:W-:-:S05]  /*2760*/  FADD.FTZ R18, R7, -R7 ;  /* 0x8000000707127221 */ /* 0x000fca0000010000 */
[----:B------:R-:W-:Y:S01]  /*2770*/  MOV R19, R18 ;  /* 0x0000001200137202 */ /* 0x000fe20000000f00 */
[----:B------:R-:W-:Y:S06]  /*2780*/  BRA `(.L_x_3292) ;  /* 0x0000000000307947 */ /* 0x000fec0003800000 */
.L_x_3289:
        /* <DEDUP_REMOVED lines=12> */
.L_x_3292:
[----:B------:R-:W-:Y:S05]  /*2850*/  BSYNC B0 ;  /* 0x0000000000007941 */ /* 0x000fea0003800000 */
.L_x_3288:
[----:B------:R-:W0:Y:S01]  /*2860*/  LDC.64 R2, c[0x0][0x218] ;  /* 0x00008600ff027b82 */ /* 0x000e220000000a00 */
[----:B------:R-:W-:Y:S02]  /*2870*/  F2FP.F16.F32.PACK_AB R4, R8, R13 ;  /* 0x0000000d0804723e */ /* 0x000fe400000000ff */
[----:B------:R-:W-:Y:S02]  /*2880*/  F2FP.F16.F32.PACK_AB R5, R9, R14 ;  /* 0x0000000e0905723e */ /* 0x000fe400000000ff */
[----:B------:R-:W-:Y:S02]  /*2890*/  F2FP.F16.F32.PACK_AB R8, R12, R11 ;  /* 0x0000000b0c08723e */ /* 0x000fe400000000ff */
[----:B------:R-:W-:Y:S02]  /*28a0*/  F2FP.F16.F32.PACK_AB R7, R25, R22 ;  /* 0x000000161907723e */ /* 0x000fe400000000ff */
[----:B------:R-:W-:Y:S02]  /*28b0*/  F2FP.F16.F32.PACK_AB R6, R23, R20 ;  /* 0x000000141706723e */ /* 0x000fe400000000ff */
[----:B------:R-:W-:-:S02]  /*28c0*/  F2FP.F16.F32.PACK_AB R10, R10, R21 ;  /* 0x000000150a0a723e */ /* 0x000fc400000000ff */
[----:B------:R-:W-:Y:S02]  /*28d0*/  F2FP.F16.F32.PACK_AB R9, R17, R16 ;  /* 0x000000101109723e */ /* 0x000fe400000000ff */
[----:B------:R-:W-:Y:S01]  /*28e0*/  F2FP.F16.F32.PACK_AB R11, R19, R18 ;  /* 0x00000012130b723e */ /* 0x000fe200000000ff */
[----:B0-----:R-:W-:-:S04]  /*28f0*/  IMAD.WIDE.U32 R2, R0, 0x4, R2 ;  /* 0x0000000400027825 */ /* 0x001fc800078e0002 */
[----:B------:R-:W-:-:S05]  /*2900*/  IMAD.WIDE R2, R15, 0x10, R2 ;  /* 0x000000100f027825 */ /* 0x000fca00078e0202 */
[----:B------:R-:W-:Y:S04]  /*2910*/  STG.E.128 desc[UR4][R2.64], R4 ;  /* 0x0000000402007986 */ /* 0x000fe8000c101d04 */
[----:B------:R-:W-:Y:S01]  /*2920*/  STG.E.128 desc[UR4][R2.64+0x800], R8 ;  /* 0x0008000802007986 */ /* 0x000fe2000c101d04 */
[----:B------:R-:W-:Y:S05]  /*2930*/  EXIT ;  /* 0x000000000000794d */ /* 0x000fea0003800000 */
.L_x_3252:
        /* <DEDUP_REMOVED lines=125> */
.L_x_3297:
        /* <DEDUP_REMOVED lines=12> */
.L_x_3296:
[----:B------:R-:W-:-:S05]  /*31d0*/  FADD.FTZ R20, R9, -R9 ;  /* 0x8000000909147221 */ /* 0x000fca0000010000 */
[----:B------:R-:W-:Y:S01]  /*31e0*/  MOV R21, R20 ;  /* 0x0000001400157202 */ /* 0x000fe20000000f00 */
[----:B------:R-:W-:Y:S06]  /*31f0*/  BRA `(.L_x_3294) ;  /* 0x0000000000307947 */ /* 0x000fec0003800000 */
.L_x_3295:
        /* <DEDUP_REMOVED lines=12> */
.L_x_3294:
[----:B------:R-:W-:Y:S05]  /*32c0*/  BSYNC B0 ;  /* 0x0000000000007941 */ /* 0x000fea0003800000 */
.L_x_3293:
        /* <DEDUP_REMOVED lines=55> */
.L_x_3302:
        /* <DEDUP_REMOVED lines=12> */
.L_x_3301:
[----:B------:R-:W-:-:S05]  /*3700*/  FADD.FTZ R18, R9, -R9 ;  /* 0x8000000909127221 */ /* 0x000fca0000010000 */
[----:B------:R-:W-:Y:S01]  /*3710*/  MOV R19, R18 ;  /* 0x0000001200137202 */ /* 0x000fe20000000f00 */
[----:B------:R-:W-:Y:S06]  /*3720*/  BRA `(.L_x_3299) ;  /* 0x0000000000307947 */ /* 0x000fec0003800000 */
.L_x_3300:
        /* <DEDUP_REMOVED lines=12> */
.L_x_3299:
[----:B------:R-:W-:Y:S05]  /*37f0*/  BSYNC B0 ;  /* 0x0000000000007941 */ /* 0x000fea0003800000 */
.L_x_3298:
        /* <DEDUP_REMOVED lines=54> */
.L_x_3307:
        /* <DEDUP_REMOVED lines=12> */
.L_x_3306:
[----:B------:R-:W-:-:S05]  /*3c20*/  FADD.FTZ R6, R9, -R9 ;  /* 0x8000000909067221 */ /* 0x000fca0000010000 */
[----:B------:R-:W-:Y:S01]  /*3c30*/  MOV R7, R6 ;  /* 0x0000000600077202 */ /* 0x000fe20000000f00 */
[----:B------:R-:W-:Y:S06]  /*3c40*/  BRA `(.L_x_3304) ;  /* 0x0000000000307947 */ /* 0x000fec0003800000 */
.L_x_3305:
        /* <DEDUP_REMOVED lines=12> */
.L_x_3304:
[----:B------:R-:W-:Y:S05]  /*3d10*/  BSYNC B0 ;  /* 0x0000000000007941 */ /* 0x000fea0003800000 */
.L_x_3303:
        /* <DEDUP_REMOVED lines=55> */
.L_x_3312:
        /* <DEDUP_REMOVED lines=12> */
.L_x_3311:
[----:B------:R-:W-:-:S05]  /*4150*/  FADD.FTZ R8, R11, -R11 ;  /* 0x8000000b0b087221 */ /* 0x000fca0000010000 */
[----:B------:R-:W-:Y:S01]  /*4160*/  MOV R9, R8 ;  /* 0x0000000800097202 */ /* 0x000fe20000000f00 */
[----:B------:R-:W-:Y:S06]  /*4170*/  BRA `(.L_x_3309) ;  /* 0x0000000000307947 */ /* 0x000fec0003800000 */
.L_x_3310:
        /* <DEDUP_REMOVED lines=12> */
.L_x_3309:
[----:B------:R-:W-:Y:S05]  /*4240*/  BSYNC B0 ;  /* 0x0000000000007941 */ /* 0x000fea0003800000 */
.L_x_3308:
        /* <DEDUP_REMOVED lines=55> */
.L_x_3317:
        /* <DEDUP_REMOVED lines=12> */
.L_x_3316:
[----:B------:R-:W-:-:S05]  /*4680*/  FADD.FTZ R10, R13, -R13 ;  /* 0x8000000d0d0a7221 */ /* 0x000fca0000010000 */
[----:B------:R-:W-:Y:S01]  /*4690*/  MOV R11, R10 ;  /* 0x0000000a000b7202 */ /* 0x000fe20000000f00 */
[----:B------:R-:W-:Y:S06]  /*46a0*/  BRA `(.L_x_3314) ;  /* 0x0000000000307947 */ /* 0x000fec0003800000 */
.L_x_3315:
        /* <DEDUP_REMOVED lines=12> */
.L_x_3314:
[----:B------:R-:W-:Y:S05]  /*4770*/  BSYNC B0 ;  /* 0x0000000000007941 */ /* 0x000fea0003800000 */
.L_x_3313:
        /* <DEDUP_REMOVED lines=55> */
.L_x_3322:
        /* <DEDUP_REMOVED lines=12> */
.L_x_3321:
[----:B------:R-:W-:-:S05]  /*4bb0*/  FADD.FTZ R12, R15, -R15 ;  /* 0x8000000f0f0c7221 */ /* 0x000fca0000010000 */
[----:B------:R-:W-:Y:S01]  /*4bc0*/  MOV R13, R12 ;  /* 0x0000000c000d7202 */ /* 0x000fe20000000f00 */
[----:B------:R-:W-:Y:S06]  /*4bd0*/  BRA `(.L_x_3319) ;  /* 0x0000000000307947 */ /* 0x000fec0003800000 */
.L_x_3320:
        /* <DEDUP_REMOVED lines=12> */
.L_x_3319:
[----:B------:R-:W-:Y:S05]  /*4ca0*/  BSYNC B0 ;  /* 0x0000000000007941 */ /* 0x000fea0003800000 */
.L_x_3318:
        /* <DEDUP_REMOVED lines=54> */
.L_x_3327:
        /* <DEDUP_REMOVED lines=12> */
.L_x_3326:
[----:B------:R-:W-:-:S05]  /*50d0*/  FADD.FTZ R14, R5, -R5 ;  /* 0x80000005050e7221 */ /* 0x000fca0000010000 */
[----:B------:R-:W-:Y:S01]  /*50e0*/  MOV R15, R14 ;  /* 0x0000000e000f7202 */ /* 0x000fe20000000f00 */
[----:B------:R-:W-:Y:S06]  /*50f0*/  BRA `(.L_x_3324) ;  /* 0x0000000000307947 */ /* 0x000fec0003800000 */
.L_x_3325:
        /* <DEDUP_REMOVED lines=12> */
.L_x_3324:
[----:B------:R-:W-:Y:S05]  /*51c0*/  BSYNC B0 ;  /* 0x0000000000007941 */ /* 0x000fea0003800000 */
.L_x_3323:
        /* <DEDUP_REMOVED lines=54> */
.L_x_3332:
        /* <DEDUP_REMOVED lines=12> */
.L_x_3331:
[----:B------:R-:W-:-:S05]  /*55f0*/  FADD.FTZ R16, R5, -R5 ;  /* 0x8000000505107221 */ /* 0x000fca0000010000 */
[----:B------:R-:W-:Y:S01]  /*5600*/  MOV R17, R16 ;  /* 0x0000001000117202 */ /* 0x000fe20000000f00 */
[----:B------:R-:W-:Y:S06]  /*5610*/  BRA `(.L_x_3329) ;  /* 0x0000000000307947 */ /* 0x000fec0003800000 */
.L_x_3330:
        /* <DEDUP_REMOVED lines=12> */
.L_x_3329:
[----:B------:R-:W-:Y:S05]  /*56e0*/  BSYNC B0 ;  /* 0x0000000000007941 */ /* 0x000fea0003800000 */
.L_x_3328:
        /* <DEDUP_REMOVED lines=24> */
.L_x_3335:
        /* <DEDUP_REMOVED lines=8> */
.L_x_3336:
        /* <DEDUP_REMOVED lines=8> */
.L_x_3337:
        /* <DEDUP_REMOVED lines=9> */
.L_x_3338:
[----:B------:R-:W-:Y:S05]  /*5a00*/  BSYNC B1 ;  /* 0x0000000000017941 */ /* 0x000fea0003800000 */
.L_x_3334:
[----:B------:R-:W-:-:S13]  /*5a10*/  ISETP.GE.AND P0, PT, R3, R2, PT ;  /* 0x000000020300720c */ /* 0x000fda0003f06270 */
[----:B012---:R-:W0:Y:S01]  /*5a20*/  @!P0 LDC.64 R4, c[0x0][0x218] ;  /* 0x00008600ff048b82 */ /* 0x007e220000000a00 */
[----:B------:R-:W-:Y:S02]  /*5a30*/  @!P0 IADD3 R9, R0, R3, RZ ;  /* 0x0000000300098210 */ /* 0x000fe40007ffe0ff */
[----:B------:R-:W-:Y:S02]  /*5a40*/  @!P0 F2FP.F16.F32.PACK_AB R7, R15, R14 ;  /* 0x0000000e0f07823e */ /* 0x000fe400000000ff */
[----:B------:R-:W-:Y:S01]  /*5a50*/  @!P0 IADD3 R3, R3, 0x80, RZ ;  /* 0x0000008003038810 */ /* 0x000fe20007ffe0ff */
[----:B0-----:R-:W-:-:S05]  /*5a60*/  @!P0 IMAD.WIDE.U32 R4, R9, 0x4, R4 ;  /* 0x0000000409048825 */ /* 0x001fca00078e0004 */
[----:B------:R2:W-:Y:S02]  /*5a70*/  @!P0 STG.E desc[UR4][R4.64], R7 ;  /* 0x0000000704008986 */ /* 0x0005e4000c101904 */
.L_x_3339:
[----:B------:R-:W-:Y:S05]  /*5a80*/  BSYNC B0 ;  /* 0x0000000000007941 */ /* 0x000fea0003800000 */
.L_x_3333:
        /* <DEDUP_REMOVED lines=9> */
.L_x_3340:
        /* <DEDUP_REMOVED lines=14> */
.L_x_7214:


//--------------------- .text._ZN2at6native29vectorized_elementwise_kernelILi8EZZZNS0_16tanh_kernel_cudaERNS_18TensorIteratorBaseEENKUlvE_clEvENKUlvE1_clEvEUlN3c107complexINS6_4HalfEEEE_St5arrayIPcLm2EEEEviT0_T1_ --------------------------
	.section	.text._ZN2at6native29vectorized_elementwise_kernelILi8EZZZNS0_16tanh_kernel_cudaERNS_18TensorIteratorBaseEENKUlvE_clEvENKUlvE1_clEvEUlN3c107complexINS6_4HalfEEEE_St5arrayIPcLm2EEEEviT0_T1_,"ax",@progbits
	.align	128
        .global         _ZN2at6native29vectorized_elementwise_kernelILi8EZZZNS0_16tanh_kernel_cudaERNS_18TensorIteratorBaseEENKUlvE_clEvENKUlvE1_clEvEUlN3c107complexINS6_4HalfEEEE_St5arrayIPcLm2EEEEviT0_T1_
        .type           _ZN2at6native29vectorized_elementwise_kernelILi8EZZZNS0_16tanh_kernel_cudaERNS_18TensorIteratorBaseEENKUlvE_clEvENKUlvE1_clEvEUlN3c107complexINS6_4HalfEEEE_St5arrayIPcLm2EEEEviT0_T1_,@function
        .size           _ZN2at6native29vectorized_elementwise_kernelILi8EZZZNS0_16tanh_kernel_cudaERNS_18TensorIteratorBaseEENKUlvE_clEvENKUlvE1_clEvEUlN3c107complexINS6_4HalfEEEE_St5arrayIPcLm2EEEEviT0_T1_,(.L_x_7215 - _ZN2at6native29vectorized_elementwise_kernelILi8EZZZNS0_16tanh_kernel_cudaERNS_18TensorIteratorBaseEENKUlvE_clEvENKUlvE1_clEvEUlN3c107complexINS6_4HalfEEEE_St5arrayIPcLm2EEEEviT0_T1_)
        .other          _ZN2at6native29vectorized_elementwise_kernelILi8EZZZNS0_16tanh_kernel_cudaERNS_18TensorIteratorBaseEENKUlvE_clEvENKUlvE1_clEvEUlN3c107complexINS6_4HalfEEEE_St5arrayIPcLm2EEEEviT0_T1_,@"STO_CUDA_ENTRY STV_DEFAULT"
_ZN2at6native29vectorized_elementwise_kernelILi8EZZZNS0_16tanh_kernel_cudaERNS_18TensorIteratorBaseEENKUlvE_clEvENKUlvE1_clEvEUlN3c107complexINS6_4HalfEEEE_St5arrayIPcLm2EEEEviT0_T1_:
.text._ZN2at6native29vectorized_elementwise_kernelILi8EZZZNS0_16tanh_kernel_cudaERNS_18TensorIteratorBaseEENKUlvE_clEvENKUlvE1_clEvEUlN3c107complexINS6_4HalfEEEE_St5arrayIPcLm2EEEEviT0_T1_:
        /* <DEDUP_REMOVED lines=65> */
.L_x_3345:
        /* <DEDUP_REMOVED lines=12> */
.L_x_3344:
[----:B------:R-:W-:-:S05]  /*04d0*/  FADD.FTZ R13, R14, -R14 ;  /* 0x8000000e0e0d7221 */ /* 0x000fca0000010000 */
[----:B------:R-:W-:Y:S01]  /*04e0*/  MOV R8, R13 ;  /* 0x0000000d00087202 */ /* 0x000fe20000000f00 */
[----:B------:R-:W-:Y:S06]  /*04f0*/  BRA `(.L_x_3346) ;  /* 0x0000000000307947 */ /* 0x000fec0003800000 */
.L_x_3343:
        /* <DEDUP_REMOVED lines=12> */
.L_x_3346:
[----:B------:R-:W-:Y:S05]  /*05c0*/  BSYNC B0 ;  /* 0x0000000000007941 */ /* 0x000fea0003800000 */
.L_x_3342:
        /* <DEDUP_REMOVED lines=51> */
.L_x_3350:
        /* <DEDUP_REMOVED lines=12> */
.L_x_3349:
[----:B------:R-:W-:-:S05]  /*09c0*/  FADD.FTZ R14, R3, -R3 ;  /* 0x80000003030e7221 */ /* 0x000fca0000010000 */
[----:B------:R-:W-:Y:S01]  /*09d0*/  MOV R9, R14 ;  /* 0x0000000e00097202 */ /* 0x000fe20000000f00 */
[----:B------:R-:W-:Y:S06]  /*09e0*/  BRA `(.L_x_3351) ;  /* 0x0000000000307947 */ /* 0x000fec0003800000 */
.L_x_3348:
        /* <DEDUP_REMOVED lines=12> */
.L_x_3351:
[----:B------:R-:W-:Y:S05]  /*0ab0*/  BSYNC B0 ;  /* 0x0000000000007941 */ /* 0x000fea0003800000 */
.L_x_3347:
        /* <DEDUP_REMOVED lines=51> */
.L_x_3355:
        /* <DEDUP_REMOVED lines=12> */
.L_x_3354:
[----:B------:R-:W-:-:S05]  /*0eb0*/  FADD.FTZ R20, R3, -R3 ;  /* 0x8000000303147221 */ /* 0x000fca0000010000 */
[----:B------:R-:W-:Y:S01]  /*0ec0*/  MOV R23, R20 ;  /* 0x0000001400177202 */ /* 0x000fe20000000f00 */
[----:B------:R-:W-:Y:S06]  /*0ed0*/  BRA `(.L_x_3356) ;  /* 0x0000000000307947 */ /* 0x000fec0003800000 */
.L_x_3353:
        /* <DEDUP_REMOVED lines=12> */
.L_x_3356:
[----:B------:R-:W-:Y:S05]  /*0fa0*/  BSYNC B0 ;  /* 0x0000000000007941 */ /* 0x000fea0003800000 */
.L_x_3352:
        /* <DEDUP_REMOVED lines=51> */
.L_x_3360:
        /* <DEDUP_REMOVED lines=12> */
.L_x_3359:
[----:B------:R-:W-:-:S05]  /*13a0*/  FADD.FTZ R22, R11, -R11 ;  /* 0x8000000b0b167221 */ /* 0x000fca0000010000 */
[----:B------:R-:W-:Y:S01]  /*13b0*/  MOV R25, R22 ;  /* 0x0000001600197202 */ /* 0x000fe20000000f00 */
[----:B------:R-:W-:Y:S06]  /*13c0*/  BRA `(.L_x_3361) ;  /* 0x0000000000307947 */ /* 0x000fec0003800000 */
.L_x_3358:
        /* <DEDUP_REMOVED lines=12> */
.L_x_3361:
[----:B------:R-:W-:Y:S05]  /*1490*/  BSYNC B0 ;  /* 0x0000000000007941 */ /* 0x000fea0003800000 */
.L_x_3357:
        /* <DEDUP_REMOVED lines=51> */
.L_x_3365:
        /* <DEDUP_REMOVED lines=12> */
.L_x_3364:
[----:B------:R-:W-:-:S05]  /*1890*/  FADD.FTZ R11, R4, -R4 ;  /* 0x80000004040b7221 */ /* 0x000fca0000010000 */
[----:B------:R-:W-:Y:S01]  /*18a0*/  MOV R12, R11 ;  /* 0x0000000b000c7202 */ /* 0x000fe20000000f00 */
[----:B------:R-:W-:Y:S06]  /*18b0*/  BRA `(.L_x_3366) ;  /* 0x0000000000307947 */ /* 0x000fec0003800000 */
.L_x_3363:
        /* <DEDUP_REMOVED lines=12> */
.L_x_3366:
[----:B------:R-:W-:Y:S05]  /*1980*/  BSYNC B0 ;  /* 0x0000000000007941 */ /* 0x000fea0003800000 */
.L_x_3362:
        /* <DEDUP_REMOVED lines=51> */
.L_x_3370:
        /* <DEDUP_REMOVED lines=12> */
.L_x_3369:
[----:B------:R-:W-:-:S05]  /*1d80*/  FADD.FTZ R16, R5, -R5 ;  /* 0x8000000505107221 */ /* 0x000fca0000010000 */
[----:B------:R-:W-:Y:S01]  /*1d90*/  MOV R17, R16 ;  /* 0x0000001000117202 */ /* 0x000fe20000000f00 */
[----:B------:R-:W-:Y:S06]  /*1da0*/  BRA `(.L_x_3371) ;  /* 0x0000000000307947 */ /* 0x000fec0003800000 */
.L_x_3368:
        /* <DEDUP_REMOVED lines=12> */
.L_x_3371:
[----:B------:R-:W-:Y:S05]  /*1e70*/  BSYNC B0 ;  /* 0x0000000000007941 */ /* 0x000fea0003800000 */
.L_x_3367:
        /* <DEDUP_REMOVED lines=51> */
.L_x_3375:
        /* <DEDUP_REMOVED lines=12> */
.L_x_3374:
[----:B------:R-:W-:-:S05]  /*2270*/  FADD.FTZ R21, R6, -R6 ;  /* 0x8000000606157221 */ /* 0x000fca0000010000 */
[----:B------:R-:W-:Y:S01]  /*2280*/  MOV R10, R21 ;  /* 0x00000015000a7202 */ /* 0x000fe20000000f00 */
[----:B------:R-:W-:Y:S06]  /*2290*/  BRA `(.L_x_3376) ;  /* 0x0000000000307947 */ /* 0x000fec0003800000 */
.L_x_3373:
        /* <DEDUP_REMOVED lines=12> */
.L_x_3376:
[----:B------:R-:W-:Y:S05]  /*2360*/  BSYNC B0 ;  /* 0x0000000000007941 */ /* 0x000fea0003800000 */
.L_x_3372:
        /* <DEDUP_REMOVED lines=51> */
.L_x_3380:
        /* <DEDUP_REMOVED lines=12> */
.L_x_3379:
[----:B------:R-:W-:-:S05]  /*2760*/  FADD.FTZ R18, R7, -R7 ;  /* 0x8000000707127221 */ /* 0x000fca0000010000 */
[----:B------:R-:W-:Y:S01]  /*2770*/  MOV R19, R18 ;  /* 0x0000001200137202 */ /* 0x000fe20000000f00 */
[----:B------:R-:W-:Y:S06]  /*2780*/  BRA `(.L_x_3381) ;  /* 0x0000000000307947 */ /* 0x000fec0003800000 */
.L_x_3378:
        /* <DEDUP_REMOVED lines=12> */
.L_x_3381:
[----:B------:R-:W-:Y:S05]  /*2850*/  BSYNC B0 ;  /* 0x0000000000007941 */ /* 0x000fea0003800000 */
.L_x_3377:
        /* <DEDUP_REMOVED lines=14> */
.L_x_3341:
        /* <DEDUP_REMOVED lines=125> */
.L_x_3386:
        /* <DEDUP_REMOVED lines=12> */
.L_x_3385:
[----:B------:R-:W-:-:S05]  /*31d0*/  FADD.FTZ R20, R9, -R9 ;  /* 0x8000000909147221 */ /* 0x000fca0000010000 */
[----:B------:R-:W-:Y:S01]  /*31e0*/  MOV R21, R20 ;  /* 0x0000001400157202 */ /* 0x000fe20000000f00 */
[----:B------:R-:W-:Y:S06]  /*31f0*/  BRA `(.L_x_3383) ;  /* 0x0000000000307947 */ /* 0x000fec0003800000 */
.L_x_3384:
        /* <DEDUP_REMOVED lines=12> */
.L_x_3383:
[----:B------:R-:W-:Y:S05]  /*32c0*/  BSYNC B0 ;  /* 0x0000000000007941 */ /* 0x000fea0003800000 */
.L_x_3382:
        /* <DEDUP_REMOVED lines=55> */
.L_x_3391:
        /* <DEDUP_REMOVED lines=12> */
.L_x_3390:
[----:B------:R-:W-:-:S05]  /*3700*/  FADD.FTZ R18, R9, -R9 ;  /* 0x8000000909127221 */ /* 0x000fca0000010000 */
[----:B------:R-:W-:Y:S01]  /*3710*/  MOV R19, R18 ;  /* 0x0000001200137202 */ /* 0x000fe20000000f00 */
[----:B------:R-:W-:Y:S06]  /*3720*/  BRA `(.L_x_3388) ;  /* 0x0000000000307947 */ /* 0x000fec0003800000 */
.L_x_3389:
        /* <DEDUP_REMOVED lines=12> */
.L_x_3388:
[----:B------:R-:W-:Y:S05]  /*37f0*/  BSYNC B0 ;  /* 0x0000000000007941 */ /* 0x000fea0003800000 */
.L_x_3387:
        /* <DEDUP_REMOVED lines=54> */
.L_x_3396:
        /* <DEDUP_REMOVED lines=12> */
.L_x_3395:
[----:B------:R-:W-:-:S05]  /*3c20*/  FADD.FTZ R6, R9, -R9 ;  /* 0x8000000909067221 */ /* 0x000fca0000010000 */
[----:B------:R-:W-:Y:S01]  /*3c30*/  MOV R7, R6 ;  /* 0x0000000600077202 */ /* 0x000fe20000000f00 */
[----:B------:R-:W-:Y:S06]  /*3c40*/  BRA `(.L_x_3393) ;  /* 0x0000000000307947 */ /* 0x000fec0003800000 */
.L_x_3394:
        /* <DEDUP_REMOVED lines=12> */
.L_x_3393:
[----:B------:R-:W-:Y:S05]  /*3d10*/  BSYNC B0 ;  /* 0x0000000000007941 */ /* 0x000fea0003800000 */
.L_x_3392:
        /* <DEDUP_REMOVED lines=55> */
.L_x_3401:
        /* <DEDUP_REMOVED lines=12> */
.L_x_3400:
[----:B------:R-:W-:-:S05]  /*4150*/  FADD.FTZ R8, R11, -R11 ;  /* 0x8000000b0b087221 */ /* 0x000fca0000010000 */
[----:B------:R-:W-:Y:S01]  /*4160*/  MOV R9, R8 ;  /* 0x0000000800097202 */ /* 0x000fe20000000f00 */
[----:B------:R-:W-:Y:S06]  /*4170*/  BRA `(.L_x_3398) ;  /* 0x0000000000307947 */ /* 0x000fec0003800000 */
.L_x_3399:
        /* <DEDUP_REMOVED lines=12> */
.L_x_3398:
[----:B------:R-:W-:Y:S05]  /*4240*/  BSYNC B0 ;  /* 0x0000000000007941 */ /* 0x000fea0003800000 */
.L_x_3397:
        /* <DEDUP_REMOVED lines=55> */
.L_x_3406:
        /* <DEDUP_REMOVED lines=12> */
.L_x_3405:
[----:B------:R-:W-:-:S05]  /*4680*/  FADD.FTZ R10, R13, -R13 ;  /* 0x8000000d0d0a7221 */ /* 0x000fca0000010000 */
[----:B------:R-:W-:Y:S01]  /*4690*/  MOV R11, R10 ;  /* 0x0000000a000b7202 */ /* 0x000fe20000000f00 */
[----:B------:R-:W-:Y:S06]  /*46a0*/  BRA `(.L_x_3403) ;  /* 0x0000000000307947 */ /* 0x000fec0003800000 */
.L_x_3404:
        /* <DEDUP_REMOVED lines=12> */
.L_x_3403:
[----:B------:R-:W-:Y:S05]  /*4770*/  BSYNC B0 ;  /* 0x0000000000007941 */ /* 0x000fea0003800000 */
.L_x_3402:
        /* <DEDUP_REMOVED lines=55> */
.L_x_3411:
        /* <DEDUP_REMOVED lines=12> */
.L_x_3410:
[----:B------:R-:W-:-:S05]  /*4bb0*/  FADD.FTZ R12, R15, -R15 ;  /* 0x8000000f0f0c7221 */ /* 0x000fca0000010000 */
[----:B------:R-:W-:Y:S01]  /*4bc0*/  MOV R13, R12 ;  /* 0x0000000c000d7202 */ /* 0x000fe20000000f00 */
[----:B------:R-:W-:Y:S06]  /*4bd0*/  BRA `(.L_x_3408) ;  /* 0x0000000000307947 */ /* 0x000fec0003800000 */
.L_x_3409:
        /* <DEDUP_REMOVED lines=12> */
.L_x_3408:
[----:B------:R-:W-:Y:S05]  /*4ca0*/  BSYNC B0 ;  /* 0x0000000000007941 */ /* 0x000fea0003800000 */
.L_x_3407:
        /* <DEDUP_REMOVED lines=54> */
.L_x_3416:
        /* <DEDUP_REMOVED lines=12> */
.L_x_3415:
[----:B------:R-:W-:-:S05]  /*50d0*/  FADD.FTZ R14, R5, -R5 ;  /* 0x80000005050e7221 */ /* 0x000fca0000010000 */
[----:B------:R-:W-:Y:S01]  /*50e0*/  MOV R15, R14 ;  /* 0x0000000e000f7202 */ /* 0x000fe20000000f00 */
[----:B------:R-:W-:Y:S06]  /*50f0*/  BRA `(.L_x_3413) ;  /* 0x0000000000307947 */ /* 0x000fec0003800000 */
.L_x_3414:
        /* <DEDUP_REMOVED lines=12> */
.L_x_3413:
[----:B------:R-:W-:Y:S05]  /*51c0*/  BSYNC B0 ;  /* 0x0000000000007941 */ /* 0x000fea0003800000 */
.L_x_3412:
        /* <DEDUP_REMOVED lines=54> */
.L_x_3421:
        /* <DEDUP_REMOVED lines=12> */
.L_x_3420:
[----:B------:R-:W-:-:S05]  /*55f0*/  FADD.FTZ R16, R5, -R5 ;  /* 0x8000000505107221 */ /* 0x000fca0000010000 */
[----:B------:R-:W-:Y:S01]  /*5600*/  MOV R17, R16 ;  /* 0x0000001000117202 */ /* 0x000fe20000000f00 */
[----:B------:R-:W-:Y:S06]  /*5610*/  BRA `(.L_x_3418) ;  /* 0x0000000000307947 */ /* 0x000fec0003800000 */
.L_x_3419:
        /* <DEDUP_REMOVED lines=12> */
.L_x_3418:
[----:B------:R-:W-:Y:S05]  /*56e0*/  BSYNC B0 ;  /* 0x0000000000007941 */ /* 0x000fea0003800000 */
.L_x_3417:
        /* <DEDUP_REMOVED lines=24> */
.L_x_3424:
        /* <DEDUP_REMOVED lines=8> */
.L_x_3425:
        /* <DEDUP_REMOVED lines=8> */
.L_x_3426:
        /* <DEDUP_REMOVED lines=9> */
.L_x_3427:
[----:B------:R-:W-:Y:S05]  /*5a00*/  BSYNC B1 ;  /* 0x0000000000017941 */ /* 0x000fea0003800000 */
.L_x_3423:
[----:B------:R-:W-:-:S13]  /*5a10*/  ISETP.GE.AND P0, PT, R3, R2, PT ;  /* 0x000000020300720c */ /* 0x000fda0003f06270 */
[----:B012---:R-:W0:Y:S01]  /*5a20*/  @!P0 LDC.64 R4, c[0x0][0x218] ;  /* 0x00008600ff048b82 */ /* 0x007e220000000a00 */
[----:B------:R-:W-:Y:S02]  /*5a30*/  @!P0 IADD3 R9, R0, R3, RZ ;  /* 0x0000000300098210 */ /* 0x000fe40007ffe0ff */
[----:B------:R-:W-:Y:S02]  /*5a40*/  @!P0 F2FP.F16.F32.PACK_AB R7, R15, R14 ;  /* 0x0000000e0f07823e */ /* 0x000fe400000000ff */
[----:B------:R-:W-:Y:S01]  /*5a50*/  @!P0 IADD3 R3, R3, 0x80, RZ ;  /* 0x0000008003038810 */ /* 0x000fe20007ffe0ff */
[----:B0-----:R-:W-:-:S05]  /*5a60*/  @!P0 IMAD.WIDE.U32 R4, R9, 0x4, R4 ;  /* 0x0000000409048825 */ /* 0x001fca00078e0004 */
[----:B------:R2:W-:Y:S02]  /*5a70*/  @!P0 STG.E desc[UR4][R4.64], R7 ;  /* 0x0000000704008986 */ /* 0x0005e4000c101904 */
.L_x_3428:
[----:B------:R-:W-:Y:S05]  /*5a80*/  BSYNC B0 ;  /* 0x0000000000007941 */ /* 0x000fea0003800000 */
.L_x_3422:
        /* <DEDUP_REMOVED lines=9> */
.L_x_3429:
        /* <DEDUP_REMOVED lines=14> */
.L_x_7215:


//--------------------- .text._ZN2at6native18elementwise_kernelILi128ELi4EZNS0_15gpu_kernel_implIZZZNS0_16tanh_kernel_cudaERNS_18TensorIteratorBaseEENKUlvE_clEvENKUlvE0_clEvEUlN3c107complexIfEEE_EEvS4_RKT_EUliE_EEviT1_ --------------------------
	.section	.text._ZN2at6native18elementwise_kernelILi128ELi4EZNS0_15gpu_kernel_implIZZZNS0_16tanh_kernel_cudaERNS_18TensorIteratorBaseEENKUlvE_clEvENKUlvE0_clEvEUlN3c107complexIfEEE_EEvS4_RKT_EUliE_EEviT1_,"ax",@progbits
	.align	128
        .global         _ZN2at6native18elementwise_kernelILi128ELi4EZNS0_15gpu_kernel_implIZZZNS0_16tanh_kernel_cudaERNS_18TensorIteratorBaseEENKUlvE_clEvENKUlvE0_clEvEUlN3c107complexIfEEE_EEvS4_RKT_EUliE_EEviT1_
        .type           _ZN2at6native18elementwise_kernelILi128ELi4EZNS0_15gpu_kernel_implIZZZNS0_16tanh_kernel_cudaERNS_18TensorIteratorBaseEENKUlvE_clEvENKUlvE0_clEvEUlN3c107complexIfEEE_EEvS4_RKT_EUliE_EEviT1_,@function
        .size           _ZN2at6native18elementwise_kernelILi128ELi4EZNS0_15gpu_kernel_implIZZZNS0_16tanh_kernel_cudaERNS_18TensorIteratorBaseEENKUlvE_clEvENKUlvE0_clEvEUlN3c107complexIfEEE_EEvS4_RKT_EUliE_EEviT1_,(.L_x_7216 - _ZN2at6native18elementwise_kernelILi128ELi4EZNS0_15gpu_kernel_implIZZZNS0_16tanh_kernel_cudaERNS_18TensorIteratorBaseEENKUlvE_clEvENKUlvE0_clEvEUlN3c107complexIfEEE_EEvS4_RKT_EUliE_EEviT1_)
        .other          _ZN2at6native18elementwise_kernelILi128ELi4EZNS0_15gpu_kernel_implIZZZNS0_16tanh_kernel_cudaERNS_18TensorIteratorBaseEENKUlvE_clEvENKUlvE0_clEvEUlN3c107complexIfEEE_EEvS4_RKT_EUliE_EEviT1_,@"STO_CUDA_ENTRY STV_DEFAULT"
_ZN2at6native18elementwise_kernelILi128ELi4EZNS0_15gpu_kernel_implIZZZNS0_16tanh_kernel_cudaERNS_18TensorIteratorBaseEENKUlvE_clEvENKUlvE0_clEvEUlN3c107complexIfEEE_EEvS4_RKT_EUliE_EEviT1_:
.text._ZN2at6native18elementwise_kernelILi128ELi4EZNS0_15gpu_kernel_implIZZZNS0_16tanh_kernel_cudaERNS_18TensorIteratorBaseEENKUlvE_clEvENKUlvE0_clEvEUlN3c107complexIfEEE_EEvS4_RKT_EUliE_EEviT1_:
        /* <DEDUP_REMOVED lines=313> */
.L_x_3432:
        /* <DEDUP_REMOVED lines=20> */
[----:B------:R-:W-:Y:S01]  /*14d0*/  HFMA2.MMA R3, -RZ, RZ, 0, 0 ;  /* 0x00000000ff037435 */ /* 0x000fe200000001ff */
[----:B--2---:R-:W0:Y:S01]  /*14e0*/  I2F.S16 R2, R2 ;  /* 0x0000000200027306 */ /* 0x004e220000101400 */
[----:B------:R-:W-:Y:S09]  /*14f0*/  BRA `(.L_x_3439) ;  /* 0x0000000c008c7947 */ /* 0x000ff20003800000 */
.L_x_3437:
[----:B------:R-:W2:Y:S01]  /*1500*/  LDG.E.U8 R2, desc[UR36][R4.64] ;  /* 0x0000002404027981 */ /* 0x000ea2000c1e1100 */
[----:B------:R-:W-:Y:S01]  /*1510*/  IMAD.MOV.U32 R3, RZ, RZ, RZ ;  /* 0x000000ffff037224 */ /* 0x000fe200078e00ff */
[----:B--2---:R-:W-:Y:S01]  /*1520*/  I2FP.F32.U32 R2, R2 ;  /* 0x0000000200027245 */ /* 0x004fe20000201000 */
[----:B------:R-:W-:Y:S06]  /*1530*/  BRA `(.L_x_3439) ;  /* 0x0000000c007c7947 */ /* 0x000fec0003800000 */
.L_x_3436:
[----:B------:R-:W-:-:S13]  /*1540*/  ISETP.NE.AND P0, PT, R2, 0x2, PT ;  /* 0x000000020200780c */ /* 0x000fda0003f05270 */
[----:B------:R-:W-:Y:S05]  /*1550*/  @!P0 BRA `(.L_x_3440) ;  /* 0x0000000000308947 */ /* 0x000fea0003800000 */
[----:B------:R-:W-:-:S13]  /*1560*/  ISETP.NE.AND P0, PT, R2, 0x3, PT ;  /* 0x000000030200780c */ /* 0x000fda0003f05270 */
[----:B------:R-:W-:Y:S05]  /*1570*/  @!P0 BRA `(.L_x_3441) ;  /* 0x0000000000188947 */ /* 0x000fea0003800000 */
[----:B------:R-:W-:-:S13]  /*1580*/  ISETP.NE.AND P0, PT, R2, 0x4, PT ;  /* 0x000000040200780c */ /* 0x000fda0003f05270 */
[----:B------:R-:W-:Y:S05]  /*1590*/  @P0 BRA `(.L_x_3438) ;  /* 0x0000000c00000947 */ /* 0x000fea0003800000 */
[----:B------:R-:W2:Y:S01]  /*15a0*/  LDG.E.64 R4, desc[UR36][R4.64] ;  /* 0x0000002404047981 */ /* 0x000ea2000c1e1b00 */
[----:B------:R-:W-:Y:S01]  /*15b0*/  IMAD.MOV.U32 R3, RZ, RZ, RZ ;  /* 0x000000ffff037224 */ /* 0x000fe200078e00ff */
[----:B--2---:R4:W0:Y:S01]  /*15c0*/  I2F.S64 R2, R4 ;  /* 0x0000000400027312 */ /* 0x0048220000301400 */
[----:B------:R-:W-:Y:S05]  /*15d0*/  BRA `(.L_x_3439) ;  /* 0x0000000c00547947 */ /* 0x000fea0003800000 */
.L_x_3441:
[----:B------:R-:W2:Y:S01]  /*15e0*/  LDG.E R2, desc[UR36][R4.64] ;  /* 0x0000002404027981 */ /* 0x000ea2000c1e1900 */
[----:B------:R-:W-:Y:S01]  /*15f0*/  IMAD.MOV.U32 R3, RZ, RZ, RZ ;  /* 0x000000ffff037224 */ /* 0x000fe200078e00ff */
[----:B--2---:R-:W-:Y:S01]  /*1600*/  I2FP.F32.S32 R2, R2 ;  /* 0x0000000200027245 */ /* 0x004fe20000201400 */
[----:B------:R-:W-:Y:S06]  /*1610*/  BRA `(.L_x_3439) ;  /* 0x0000000c00447947 */ /* 0x000fec0003800000 */
.L_x_3440:
[----:B------:R-:W2:Y:S01]  /*1620*/  LDG.E.U16 R2, desc[UR36][R4.64] ;  /* 0x0000002404027981 */ /* 0x000ea2000c1e1500 */
[----:B------:R-:W-:Y:S01]  /*1630*/  IMAD.MOV.U32 R3, RZ, RZ, RZ ;  /* 0x000000ffff037224 */ /* 0x000fe200078e00ff */
[----:B--2---:R-:W0:Y:S01]  /*1640*/  I2F.S16 R2, R2 ;  /* 0x0000000200027306 */ /* 0x004e220000101400 */
[----:B------:R-:W-:Y:S05]  /*1650*/  BRA `(.L_x_3439) ;  /* 0x0000000c00347947 */ /* 0x000fea0003800000 */
.L_x_3435:
[----:B------:R-:W-:-:S13]  /*1660*/  ISETP.GT.AND P0, PT, R2, 0x6, PT ;  /* 0x000000060200780c */ /* 0x000fda0003f04270 */
[----:B------:R-:W-:Y:S05]  /*1670*/  @P0 BRA `(.L_x_3442) ;  /* 0x00000000002c0947 */ /* 0x000fea0003800000 */
[----:B------:R-:W-:-:S13]  /*1680*/  ISETP.NE.AND P0, PT, R2, 0x5, PT ;  /* 0x000000050200780c */ /* 0x000fda0003f05270 */
[----:B------:R-:W-:Y:S05]  /*1690*/  @!P0 BRA `(.L_x_3443) ;  /* 0x0000000000148947 */ /* 0x000fea0003800000 */
[----:B------:R-:W-:-:S13]  /*16a0*/  ISETP.NE.AND P0, PT, R2, 0x6, PT ;  /* 0x000000060200780c */ /* 0x000fda0003f05270 */
[----:B------:R-:W-:Y:S05]  /*16b0*/  @P0 BRA `(.L_x_3438) ;  /* 0x0000000800b80947 */ /* 0x000fea0003800000 */
[----:B------:R2:W5:Y:S01]  /*16c0*/  LDG.E R2, desc[UR36][R4.64] ;  /* 0x0000002404027981 */ /* 0x000562000c1e1900 */
[----:B------:R-:W-:Y:S01]  /*16d0*/  IMAD.MOV.U32 R3, RZ, RZ, RZ ;  /* 0x000000ffff037224 */ /* 0x000fe200078e00ff */
[----:B------:R-:W-:Y:S06]  /*16e0*/  BRA `(.L_x_3439) ;  /* 0x0000000c00107947 */ /* 0x000fec0003800000 */
.L_x_3443:
[----:B------:R-:W2:Y:S01]  /*16f0*/  LDG.E.U16 R2, desc[UR36][R4.64] ;  /* 0x0000002404027981 */ /* 0x000ea2000c1e1500 */
[----:B------:R-:W-:Y:S02]  /*1700*/  IMAD.MOV.U32 R3, RZ, RZ, RZ ;  /* 0x000000ffff037224 */ /* 0x000fe400078e00ff */
[----:B--2---:R-:W-:Y:S01]  /*1710*/  HADD2.F32 R2, -RZ, R2.H0_H0 ;  /* 0x20000002ff027230 */ /* 0x004fe20000004100 */
[----:B------:R-:W-:Y:S06]  /*1720*/  BRA `(.L_x_3439) ;  /* 0x0000000c00007947 */ /* 0x000fec0003800000 */
.L_x_3442:
[----:B------:R-:W-:-:S13]  /*1730*/  ISETP.NE.AND P0, PT, R2, 0x7, PT ;  /* 0x000000070200780c */ /* 0x000fda0003f05270 */
[----:B------:R-:W-:Y:S05]  /*1740*/  @!P0 BRA `(.L_x_3444) ;  /* 0x0000000000288947 */ /* 0x000fea0003800000 */
[----:B------:R-:W-:-:S13]  /*1750*/  ISETP.NE.AND P0, PT, R2, 0x8, PT ;  /* 0x000000080200780c */ /* 0x000fda0003f05270 */
[----:B------:R-:W-:Y:S05]  /*1760*/  @!P0 BRA `(.L_x_3445) ;  /* 0x0000000000108947 */ /* 0x000fea0003800000 */
[----:B------:R-:W-:-:S13]  /*1770*/  ISETP.NE.AND P0, PT, R2, 0x9, PT ;  /* 0x000000090200780c */ /* 0x000fda0003f05270 */
[----:B------:R-:W-:Y:S05]  /*1780*/  @P0 BRA `(.L_x_3438) ;  /* 0x0000000800840947 */ /* 0x000fea0003800000 */
[----:B------:R3:W5:Y:S01]  /*1790*/  LDG.E.64 R2, desc[UR36][R4.64] ;  /* 0x0000002404027981 */ /* 0x000762000c1e1b00 */
[----:B------:R-:W-:Y:S05]  /*17a0*/  BRA `(.L_x_3439) ;  /* 0x0000000800e07947 */ /* 0x000fea0003800000 */
.L_x_3445:
[----:B------:R-:W2:Y:S02]  /*17b0*/  LDG.E R2, desc[UR36][R4.64] ;  /* 0x0000002404027981 */ /* 0x000ea4000c1e1900 */
[--C-:B--2---:R-:W-:Y:S02]  /*17c0*/  HADD2.F32 R3, -RZ, R2.reuse.H1_H1 ;  /* 0x30000002ff037230 */ /* 0x104fe40000004100 */
[----:B------:R-:W-:Y:S01]  /*17d0*/  HADD2.F32 R2, -RZ, R2.H0_H0 ;  /* 0x20000002ff027230 */ /* 0x000fe20000004100 */
[----:B------:R-:W-:Y:S06]  /*17e0*/  BRA `(.L_x_3439) ;  /* 0x0000000800d07947 */ /* 0x000fec0003800000 */
.L_x_3444:
[----:B------:R-:W2:Y:S01]  /*17f0*/  LDG.E.64 R4, desc[UR36][R4.64] ;  /* 0x0000002404047981 */ /* 0x000ea2000c1e1b00 */
[----:B------:R-:W-:Y:S01]  /*1800*/  UMOV UR4, 0xf0000000 ;  /* 0xf000000000047882 */ /* 0x000fe20000000000 */
[----:B------:R-:W-:Y:S01]  /*1810*/  UMOV UR5, 0x380fffff ;  /* 0x380fffff00057882 */ /* 0x000fe20000000000 */
[----:B------:R-:W-:Y:S01]  /*1820*/  IMAD.MOV.U32 R3, RZ, RZ, RZ ;  /* 0x000000ffff037224 */ /* 0x000fe200078e00ff */
[----:B--2---:R-:W0:Y:S01]  /*1830*/  F2F.F32.F64 R2, R4 ;  /* 0x0000000400027310 */ /* 0x004e220000301000 */
[----:B------:R-:W-:-:S14]  /*1840*/  DSETP.GEU.AND P0, PT, |R4|, UR4, PT ;  /* 0x0000000404007e2a */ /* 0x000fdc000bf0e200 */
[----:B0-----:R-:W-:Y:S01]  /*1850*/  @!P0 FMUL R2, R2, 1.175494350822287508e-38 ;  /* 0x0080000002028820 */ /* 0x001fe20000400000 */
[----:B------:R-:W-:Y:S06]  /*1860*/  BRA `(.L_x_3439) ;  /* 0x0000000800b07947 */ /* 0x000fec0003800000 */
.L_x_3434:
        /* <DEDUP_REMOVED lines=9> */
[----:B------:R-:W-:Y:S02]  /*1900*/  MOV R3, RZ ;  /* 0x000000ff00037202 */ /* 0x000fe40000000f00 */
[----:B--2---:R-:W-:-:S04]  /*1910*/  ISETP.NE.AND P0, PT, R4, RZ, PT ;  /* 0x000000ff0400720c */ /* 0x004fc80003f05270 */
[----:B------:R-:W-:Y:S01]  /*1920*/  FSEL R2, RZ, 1, !P0 ;  /* 0x3f800000ff027808 */ /* 0x000fe20004000000 */
[----:B------:R-:W-:Y:S08]  /*1930*/  BRA `(.L_x_3439) ;  /* 0x00000008007c7947 */ /* 0x000ff00003800000 */
.L_x_3448:
[----:B------:R-:W2:Y:S01]  /*1940*/  LDG.E.128 R4, desc[UR36][R4.64] ;  /* 0x0000002404047981 */ /* 0x000ea2000c1e1d00 */
[----:B------:R-:W-:Y:S01]  /*1950*/  UMOV UR4, 0xf0000000 ;  /* 0xf000000000047882 */ /* 0x000fe20000000000 */
[----:B------:R-:W-:Y:S01]  /*1960*/  UMOV UR5, 0x380fffff ;  /* 0x380fffff00057882 */ /* 0x000fe20000000000 */
[----:B--2---:R-:W0:Y:S01]  /*1970*/  F2F.F32.F64 R3, R6 ;  /* 0x0000000600037310 */ /* 0x004e220000301000 */
[----:B------:R-:W-:Y:S02]  /*1980*/  DSETP.GEU.AND P0, PT, |R6|, UR4, PT ;  /* 0x0000000406007e2a */ /* 0x000fe4000bf0e200 */
[----:B------:R-:W-:-:S05]  /*1990*/  DSETP.GEU.AND P1, PT, |R4|, UR4, PT ;  /* 0x0000000404007e2a */ /* 0x000fca000bf2e200 */
[----:B------:R-:W1:Y:S07]  /*19a0*/  F2F.F32.F64 R2, R4 ;  /* 0x0000000400027310 */ /* 0x000e6e0000301000 */
[----:B0-----:R-:W-:Y:S02]  /*19b0*/  @!P0 FMUL R3, R3, 1.175494350822287508e-38 ;  /* 0x0080000003038820 */ /* 0x001fe40000400000 */
[----:B-1----:R-:W-:Y:S01]  /*19c0*/  @!P1 FMUL R2, R2, 1.175494350822287508e-38 ;  /* 0x0080000002029820 */ /* 0x002fe20000400000 */
[----:B------:R-:W-:Y:S06]  /*19d0*/  BRA `(.L_x_3439) ;  /* 0x0000000800547947 */ /* 0x000fec0003800000 */
.L_x_3447:
        /* <DEDUP_REMOVED lines=23> */
[----:B------:R-:W-:Y:S01]  /*1b50*/  LOP3.LUT R5, R6, R3, RZ, 0x30, !PT ;  /* 0x0000000306057212 */ /* 0x000fe200078e30ff */
[----:B------:R-:W-:-:S03]  /*1b60*/  IMAD.MOV.U32 R3, RZ, RZ, RZ ;  /* 0x000000ffff037224 */ /* 0x000fc600078e00ff */
[----:B------:R-:W-:Y:S01]  /*1b70*/  LOP3.LUT R2, R5, 0x80000000, R2, 0xf8, !PT ;  /* 0x8000000005027812 */ /* 0x000fe200078ef802 */
[----:B------:R-:W-:Y:S06]  /*1b80*/  BRA `(.L_x_3439) ;  /* 0x0000000400e87947 */ /* 0x000fec0003800000 */
.L_x_3450:
[----:B------:R-:W2:Y:S01]  /*1b90*/  LDG.E.U8 R4, desc[UR36][R4.64] ;  /* 0x0000002404047981 */ /* 0x000ea2000c1e1100 */
[----:B------:R-:W-:Y:S02]  /*1ba0*/  IMAD.MOV.U32 R3, RZ, RZ, RZ ;  /* 0x000000ffff037224 */ /* 0x000fe400078e00ff */
[C---:B--2---:R-:W-:Y:S02]  /*1bb0*/  IMAD.SHL.U32 R0, R4.reuse, 0x2000000, RZ ;  /* 0x0200000004007824 */ /* 0x044fe400078e00ff */
[----:B------:R-:W-:-:S03]  /*1bc0*/  IMAD.SHL.U32 R7, R4, 0x1000000, RZ ;  /* 0x0100000004077824 */ /* 0x000fc600078e00ff */
[----:B------:R-:W-:-:S13]  /*1bd0*/  ISETP.GE.U32.AND P0, PT, R0, 0x8000000, PT ;  /* 0x080000000000780c */ /* 0x000fda0003f06070 */
[C---:B------:R-:W-:Y:S01]  /*1be0*/  @!P0 IMAD.SHL.U32 R0, R4.reuse, 0x100, RZ ;  /* 0x0000010004008824 */ /* 0x040fe200078e00ff */
[----:B------:R-:W-:-:S04]  /*1bf0*/  @P0 SHF.L.U32 R2, R4, 0x15, RZ ;  /* 0x0000001504020819 */ /* 0x000fc800000006ff */
[----:B------:R-:W-:Y:S02]  /*1c00*/  @!P0 LOP3.LUT R0, R0, 0x7f00, RZ, 0xc0, !PT ;  /* 0x00007f0000008812 */ /* 0x000fe400078ec0ff */
[----:B------:R-:W-:Y:S02]  /*1c10*/  @P0 LOP3.LUT R2, R2, 0x70000000, RZ, 0xfc, !PT ;  /* 0x7000000002020812 */ /* 0x000fe400078efcff */
[----:B------:R-:W-:-:S03]  /*1c20*/  @!P0 LOP3.LUT R0, R0, 0x3f000000, RZ, 0xfc, !PT ;  /* 0x3f00000000008812 */ /* 0x000fc600078efcff */
[----:B------:R-:W-:Y:S02]  /*1c30*/  @P0 FMUL.FTZ R2, R2, 1.9259299443872358531e-34 ;  /* 0x0780000002020820 */ /* 0x000fe40000410000 */
[----:B------:R-:W-:-:S05]  /*1c40*/  @!P0 FADD.FTZ R2, R0, -0.5 ;  /* 0xbf00000000028421 */ /* 0x000fca0000010000 */
[----:B------:R-:W-:Y:S01]  /*1c50*/  LOP3.LUT R2, R2, 0x80000000, R7, 0xf8, !PT ;  /* 0x8000000002027812 */ /* 0x000fe200078ef807 */
[----:B------:R-:W-:Y:S06]  /*1c60*/  BRA `(.L_x_3439) ;  /* 0x0000000400b07947 */ /* 0x000fec0003800000 */
.L_x_3449:
[----:B------:R-:W2:Y:S01]  /*1c70*/  LDG.E.U16 R2, desc[UR36][R4.64] ;  /* 0x0000002404027981 */ /* 0x000ea2000c1e1500 */
[----:B------:R-:W-:Y:S02]  /*1c80*/  IMAD.MOV.U32 R3, RZ, RZ, RZ ;  /* 0x000000ffff037224 */ /* 0x000fe400078e00ff */
[----:B--2---:R-:W-:Y:S01]  /*1c90*/  IMAD.U32 R2, R2, 0x10000, RZ ;  /* 0x0001000002027824 */ /* 0x004fe200078e00ff */
[----:B------:R-:W-:Y:S06]  /*1ca0*/  BRA `(.L_x_3439) ;  /* 0x0000000400a07947 */ /* 0x000fec0003800000 */
.L_x_3446:
        /* <DEDUP_REMOVED lines=9> */
[----:B------:R-:W-:Y:S01]  /*1d40*/  IMAD.MOV.U32 R3, RZ, RZ, RZ ;  /* 0x000000ffff037224 */ /* 0x000fe200078e00ff */
[----:B--2---:R-:W-:Y:S01]  /*1d50*/  I2FP.F32.U32 R2, R2 ;  /* 0x0000000200027245 */ /* 0x004fe20000201000 */
[----:B------:R-:W-:Y:S06]  /*1d60*/  BRA `(.L_x_3439) ;  /* 0x0000000400707947 */ /* 0x000fec0003800000 */
.L_x_3453:
[----:B------:R-:W2:Y:S01]  /*1d70*/  LDG.E.U8 R5, desc[UR36][R4.64] ;  /* 0x0000002404057981 */ /* 0x000ea2000c1e1100 */
[----:B------:R-:W-:Y:S02]  /*1d80*/  CS2R R2, SRZ ;  /* 0x0000000000027805 */ /* 0x000fe4000001ff00 */
        /* <DEDUP_REMOVED lines=18> */
.L_x_3455:
[----:B------:R-:W-:Y:S05]  /*1eb0*/  BSYNC B0 ;  /* 0x0000000000007941 */ /* 0x000fea0003800000 */
.L_x_3454:
[----:B------:R-:W-:Y:S01]  /*1ec0*/  IMAD.SHL.U32 R2, R2, 0x100000, RZ ;  /* 0x0010000002027824 */ /* 0x000fe200078e00ff */
[----:B------:R-:W-:-:S04]  /*1ed0*/  LEA R5, R0, 0x3b800000, 0x17 ;  /* 0x3b80000000057811 */ /* 0x000fc800078eb8ff */
[----:B------:R-:W-:Y:S01]  /*1ee0*/  LOP3.LUT R2, R5, R2, R6, 0xfe, !PT ;  /* 0x0000000205027212 */ /* 0x000fe200078efe06 */
[----:B------:R-:W-:Y:S06]  /*1ef0*/  BRA `(.L_x_3439) ;  /* 0x00000004000c7947 */ /* 0x000fec0003800000 */
.L_x_3452:
        /* <DEDUP_REMOVED lines=20> */
.L_x_3457:
[----:B------:R-:W-:Y:S05]  /*2040*/  BSYNC B0 ;  /* 0x0000000000007941 */ /* 0x000fea0003800000 */
.L_x_3456:
[----:B------:R-:W-:Y:S01]  /*2050*/  IMAD.SHL.U32 R2, R2, 0x200000, RZ ;  /* 0x0020000002027824 */ /* 0x000fe200078e00ff */
[----:B------:R-:W-:-:S04]  /*2060*/  LEA R5, R0, 0x37800000, 0x17 ;  /* 0x3780000000057811 */ /* 0x000fc800078eb8ff */
[----:B------:R-:W-:Y:S01]  /*2070*/  LOP3.LUT R2, R5, R2, R6, 0xfe, !PT ;  /* 0x0000000205027212 */ /* 0x000fe200078efe06 */
[----:B------:R-:W-:Y:S06]  /*2080*/  BRA `(.L_x_3439) ;  /* 0x0000000000a87947 */ /* 0x000fec0003800000 */
.L_x_3451:
        /* <DEDUP_REMOVED lines=12> */
[----:B------:R-:W-:Y:S01]  /*2150*/  @!P0 MOV R2, 0x7f800001 ;  /* 0x7f80000100028802 */ /* 0x000fe20000000f00 */
[----:B------:R-:W-:-:S07]  /*2160*/  @P0 IMAD.SHL.U32 R2, R4, 0x800000, RZ ;  /* 0x0080000004020824 */ /* 0x000fce00078e00ff */
.L_x_3461:
[----:B------:R-:W-:Y:S05]  /*2170*/  BSYNC B0 ;  /* 0x0000000000007941 */ /* 0x000fea0003800000 */
.L_x_3460:
[----:B------:R-:W-:Y:S01]  /*2180*/  IMAD.MOV.U32 R3, RZ, RZ, RZ ;  /* 0x000000ffff037224 */ /* 0x000fe200078e00ff */
[----:B------:R-:W-:Y:S06]  /*2190*/  BRA `(.L_x_3439) ;  /* 0x0000000000647947 */ /* 0x000fec0003800000 */
.L_x_3438:
        /* <DEDUP_REMOVED lines=16> */
.L_x_3462:
[----:B------:R-:W-:Y:S01]  /*22a0*/  CS2R R2, SRZ ;  /* 0x0000000000027805 */ /* 0x000fe2000001ff00 */
[----:B------:R-:W-:Y:S06]  /*22b0*/  BRA `(.L_x_3439) ;  /* 0x00000000001c7947 */ /* 0x000fec0003800000 */
.L_x_3459:
[----:B------:R-:W2:Y:S01]  /*22c0*/  LDG.E.64 R4, desc[UR36][R4.64] ;  /* 0x0000002404047981 */ /* 0x000ea2000c1e1b00 */
[----:B------:R-:W-:Y:S01]  /*22d0*/  IMAD.MOV.U32 R3, RZ, RZ, RZ ;  /* 0x000000ffff037224 */ /* 0x000fe200078e00ff */
[----:B--2---:R0:W1:Y:S01]  /*22e0*/  I2F.U64 R2, R4 ;  /* 0x0000000400027312 */ /* 0x0040620000301000 */
[----:B------:R-:W-:Y:S05]  /*22f0*/  BRA `(.L_x_3439) ;  /* 0x00000000000c7947 */ /* 0x000fea0003800000 */
.L_x_3458:
[----:B------:R-:W2:Y:S01]  /*2300*/  LDG.E R2, desc[UR36][R4.64] ;  /* 0x0000002404027981 */ /* 0x000ea2000c1e1900 */
[----:B------:R-:W-:Y:S01]  /*2310*/  IMAD.MOV.U32 R3, RZ, RZ, RZ ;  /* 0x000000ffff037224 */ /* 0x000fe200078e00ff */
[----:B--2---:R-:W-:-:S07]  /*2320*/  I2FP.F32.U32 R2, R2 ;  /* 0x0000000200027245 */ /* 0x004fce0000201000 */
.L_x_3439:
[----:B------:R-:W-:Y:S05]  /*2330*/  BSYNC B6 ;  /* 0x0000000000067941 */ /* 0x000fea0003800000 */
.L_x_3433:
[----:B01---5:R-:W-:Y:S01]  /*2340*/  LOP3.LUT R0, R2, 0x7fffffff, RZ, 0xc0, !PT ;  /* 0x7fffffff02007812 */ /* 0x023fe200078ec0ff */
[----:B------:R-:W-:Y:S03]  /*2350*/  BSSY B0, `(.L_x_3463) ;  /* 0x000004b000007945 */ /* 0x000fe60003800000 */
[----:B------:R-:W-:-:S13]  /*2360*/  ISETP.GT.U32.AND P0, PT, R0, 0x7f7fffff, PT ;  /* 0x7f7fffff0000780c */ /* 0x000fda0003f04070 */
[----:B------:R-:W-:Y:S05]  /*2370*/  @P0 BRA `(.L_x_3464) ;  /* 0x0000000000f00947 */ /* 0x000fea0003800000 */
[----:B------:R-:W-:-:S13]  /*2380*/  FSETP.GEU.FTZ.AND P0, PT, |R3|, +INF , PT ;  /* 0x7f8000000300780b */ /* 0x000fda0003f1e200 */
[----:B------:R-:W-:Y:S05]  /*2390*/  @P0 BRA `(.L_x_3465) ;  /* 0x0000000000dc0947 */ /* 0x000fea0003800000 */
[----:B------:R-:W-:-:S13]  /*23a0*/  ISETP.GT.U32.AND P0, PT, R0, 0x412fffff, PT ;  /* 0x412fffff0000780c */ /* 0x000fda0003f04070 */
[----:B------:R-:W-:Y:S05]  /*23b0*/  @P0 BRA `(.L_x_3466) ;  /* 0x0000000000a40947 */ /* 0x000fea0003800000 */
[C---:B------:R-:W-:Y:S01]  /*23c0*/  FMUL.FTZ R0, |R2|.reuse, 1.4426950216293334961 ;  /* 0x3fb8aa3b02007820 */ /* 0x040fe20000410200 */
[----:B--234-:R-:W-:Y:S02]  /*23d0*/  IMAD.MOV.U32 R5, RZ, RZ, 0x42fc0000 ;  /* 0x42fc0000ff057424 */ /* 0x01cfe400078e00ff */
[----:B------:R-:W-:Y:S01]  /*23e0*/  FMUL.RZ R10, R3, 0.15915493667125701904 ;  /* 0x3e22f983030a7820 */ /* 0x000fe2000040c000 */
[----:B------:R-:W-:Y:S01]  /*23f0*/  HFMA2.MMA R7, -RZ, RZ, 0.389892578125, 0.0002090930938720703125 ;  /* 0x363d0adaff077435 */ /* 0x000fe200000001ff */
[----:B------:R-:W-:Y:S01]  /*2400*/  FMUL.FTZ R6, R2, R2 ;  /* 0x0000000202067220 */ /* 0x000fe20000410000 */
[----:B------:R-:W0:Y:S08]  /*2410*/  FRND.TRUNC R0, R0 ;  /* 0x0000000000007307 */ /* 0x000e30000020d000 */
        /* <DEDUP_REMOVED lines=35> */
.L_x_3466:
[----:B--234-:R-:W-:Y:S01]  /*2650*/  FMUL.RZ R4, R3, 0.15915493667125701904 ;  /* 0x3e22f98303047820 */ /* 0x01cfe2000040c000 */
        /* <DEDUP_REMOVED lines=11> */
.L_x_3465:
[----:B------:R-:W-:-:S04]  /*2710*/  FADD.FTZ R2, R3, -R3 ;  /* 0x8000000303027221 */ /* 0x000fc80000010000 */
[----:B------:R-:W-:Y:S01]  /*2720*/  IMAD.MOV.U32 R7, RZ, RZ, R2 ;  /* 0x000000ffff077224 */ /* 0x000fe200078e0002 */
[----:B------:R-:W-:Y:S06]  /*2730*/  BRA `(.L_x_3467) ;  /* 0x0000000000307947 */ /* 0x000fec0003800000 */
.L_x_3464:
        /* <DEDUP_REMOVED lines=8> */
[----:B--234-:R-:W-:Y:S08]  /*27c0*/  @P0 MUFU.SIN R4, R0 ;  /* 0x0000000000040308 */ /* 0x01cff00000000400 */
[----:B------:R-:W0:Y:S02]  /*27d0*/  @P0 MUFU.COS R5, R0 ;  /* 0x0000000000050308 */ /* 0x000e240000000000 */
[----:B0-----:R-:W-:-:S05]  /*27e0*/  @P0 FMUL.FTZ R3, R4, R5 ;  /* 0x0000000504030220 */ /* 0x001fca0000410000 */
[----:B------:R-:W-:-:S07]  /*27f0*/  LOP3.LUT R7, RZ, 0x80000000, R3, 0xb8, !PT ;  /* 0x80000000ff077812 */ /* 0x000fce00078eb803 */
.L_x_3467:
[----:B------:R-:W-:Y:S05]  /*2800*/  BSYNC B0 ;  /* 0x0000000000007941 */ /* 0x000fea0003800000 */
.L_x_3463:
        /* <DEDUP_REMOVED lines=15> */
.L_x_3471:
[----:B------:R-:W2:Y:S02]  /*2900*/  F2I.S64.TRUNC R2, R2 ;  /* 0x0000000200027311 */ /* 0x000ea4000020d900 */
[----:B--234-:R-:W-:-:S05]  /*2910*/  IMAD.MOV.U32 R5, RZ, RZ, R2 ;  /* 0x000000ffff057224 */ /* 0x01cfca00078e0002 */
[----:B------:R1:W-:Y:S01]  /*2920*/  STG.E.U8 desc[UR36][R16.64], R5 ;  /* 0x0000000510007986 */ /* 0x0003e2000c101124 */
[----:B------:R-:W-:Y:S05]  /*2930*/  BRA `(.L_x_3473) ;  /* 0x0000000c00487947 */ /* 0x000fea0003800000 */
.L_x_3470:
        /* <DEDUP_REMOVED lines=9> */
.L_x_3475:
[----:B------:R-:W0:Y:S02]  /*29d0*/  F2I.FTZ.TRUNC.NTZ R3, R2 ;  /* 0x0000000200037305 */ /* 0x000e24000021f100 */
[----:B0-----:R0:W-:Y:S01]  /*29e0*/  STG.E desc[UR36][R16.64], R3 ;  /* 0x0000000310007986 */ /* 0x0011e2000c101924 */
[----:B------:R-:W-:Y:S05]  /*29f0*/  BRA `(.L_x_3473) ;  /* 0x0000000c00187947 */ /* 0x000fea0003800000 */
.L_x_3474:
[----:B------:R-:W0:Y:S02]  /*2a00*/  F2I.FTZ.TRUNC.NTZ R3, R2 ;  /* 0x0000000200037305 */ /* 0x000e24000021f100 */
[----:B0-----:R0:W-:Y:S01]  /*2a10*/  STG.E.U16 desc[UR36][R16.64], R3 ;  /* 0x0000000310007986 */ /* 0x0011e2000c101524 */
[----:B------:R-:W-:Y:S05]  /*2a20*/  BRA `(.L_x_3473) ;  /* 0x0000000c000c7947 */ /* 0x000fea0003800000 */
.L_x_3469:
        /* <DEDUP_REMOVED lines=8> */
.L_x_3477:
[----:B------:R-:W-:-:S05]  /*2ab0*/  F2FP.F16.F32.PACK_AB R2, RZ, R2 ;  /* 0x00000002ff02723e */ /* 0x000fca00000000ff */
[----:B------:R0:W-:Y:S01]  /*2ac0*/  STG.E.U16 desc[UR36][R16.64], R2 ;  /* 0x0000000210007986 */ /* 0x0001e2000c101524 */
[----:B------:R-:W-:Y:S05]  /*2ad0*/  BRA `(.L_x_3473) ;  /* 0x0000000800e07947 */ /* 0x000fea0003800000 */
.L_x_3476:
[----:B------:R-:W-:-:S13]  /*2ae0*/  ISETP.NE.AND P0, PT, R0, 0x7, PT ;  /* 0x000000070000780c */ /* 0x000fda0003f05270 */
[----:B------:R-:W-:Y:S05]  /*2af0*/  @!P0 BRA `(.L_x_3478) ;  /* 0x0000000000288947 */ /* 0x000fea0003800000 */
[----:B------:R-:W-:-:S13]  /*2b00*/  ISETP.NE.AND P0, PT, R0, 0x8, PT ;  /* 0x000000080000780c */ /* 0x000fda0003f05270 */
[----:B------:R-:W-:Y:S05]  /*2b10*/  @!P0 BRA `(.L_x_3479) ;  /* 0x0000000000148947 */ /* 0x000fea0003800000 */
[----:B------:R-:W-:-:S13]  /*2b20*/  ISETP.NE.AND P0, PT, R0, 0x9, PT ;  /* 0x000000090000780c */ /* 0x000fda0003f05270 */
[----:B------:R-:W-:Y:S05]  /*2b30*/  @P0 BRA `(.L_x_3472) ;  /* 0x0000000800700947 */ /* 0x000fea0003800000 */
[----:B------:R-:W-:-:S05]  /*2b40*/  IMAD.MOV.U32 R6, RZ, RZ, R2 ;  /* 0x000000ffff067224 */ /* 0x000fca00078e0002 */
[----:B------:R0:W-:Y:S01]  /*2b50*/  STG.E.64 desc[UR36][R16.64], R6 ;  /* 0x0000000610007986 */ /* 0x0001e2000c101b24 */
[----:B------:R-:W-:Y:S05]  /*2b60*/  BRA `(.L_x_3473) ;  /* 0x0000000800bc7947 */ /* 0x000fea0003800000 */
.L_x_3479:
[----:B------:R-:W-:-:S05]  /*2b70*/  F2FP.F16.F32.PACK_AB R3, R7, R2 ;  /* 0x000000020703723e */ /* 0x000fca00000000ff */
[----:B------:R0:W-:Y:S01]  /*2b80*/  STG.E desc[UR36][R16.64], R3 ;  /* 0x0000000310007986 */ /* 0x0001e2000c101924 */
[----:B------:R-:W-:Y:S05]  /*2b90*/  BRA `(.L_x_3473) ;  /* 0x0000000800b07947 */ /* 0x000fea0003800000 */
.L_x_3478:
[----:B------:R-:W-:-:S06]  /*2ba0*/  FMUL.FTZ R2, R2, 1 ;  /* 0x3f80000002027820 */ /* 0x000fcc0000410000 */
[----:B------:R-:W0:Y:S02]  /*2bb0*/  F2F.F64.F32 R2, R2 ;  /* 0x0000000200027310 */ /* 0x000e240000201800 */
[----:B0-----:R0:W-:Y:S01]  /*2bc0*/  STG.E.64 desc[UR36][R16.64], R2 ;  /* 0x0000000210007986 */ /* 0x0011e2000c101b24 */
[----:B------:R-:W-:Y:S05]  /*2bd0*/  BRA `(.L_x_3473) ;  /* 0x0000000800a07947 */ /* 0x000fea0003800000 */
.L_x_3468:
        /* <DEDUP_REMOVED lines=8> */
[----:B------:R-:W-:Y:S02]  /*2c60*/  FSETP.NEU.FTZ.AND P0, PT, R2, RZ, PT ;  /* 0x000000ff0200720b */ /* 0x000fe40003f1d000 */
[----:B------:R-:W-:-:S04]  /*2c70*/  FSETP.NEU.FTZ.AND P1, PT, R7, RZ, PT ;  /* 0x000000ff0700720b */ /* 0x000fc80003f3d000 */
[----:B------:R-:W-:-:S04]  /*2c80*/  PLOP3.LUT P0, PT, P0, P1, PT, 0xa8, 0x0 ;  /* 0x000000000000781c */ /* 0x000fc80000703570 */
[----:B------:R-:W-:-:S05]  /*2c90*/  SEL R3, RZ, 0x1, !P0 ;  /* 0x00000001ff037807 */ /* 0x000fca0004000000 */
[----:B------:R0:W-:Y:S01]  /*2ca0*/  STG.E.U8 desc[UR36][R16.64], R3 ;  /* 0x0000000310007986 */ /* 0x0001e2000c101124 */
[----:B------:R-:W-:Y:S05]  /*2cb0*/  BRA `(.L_x_3473) ;  /* 0x0000000800687947 */ /* 0x000fea0003800000 */
.L_x_3482:
[----:B------:R-:W-:Y:S01]  /*2cc0*/  FMUL.FTZ R6, R7, 1 ;  /* 0x3f80000007067820 */ /* 0x000fe20000410000 */
[----:B--234-:R-:W-:-:S05]  /*2cd0*/  FMUL.FTZ R4, R2, 1 ;  /* 0x3f80000002047820 */ /* 0x01cfca0000410000 */
[----:B------:R-:W-:Y:S08]  /*2ce0*/  F2F.F64.F32 R6, R6 ;  /* 0x0000000600067310 */ /* 0x000ff00000201800 */
[----:B------:R-:W0:Y:S02]  /*2cf0*/  F2F.F64.F32 R4, R4 ;  /* 0x0000000400047310 */ /* 0x000e240000201800 */
[----:B0-----:R0:W-:Y:S01]  /*2d00*/  STG.E.128 desc[UR36][R16.64], R4 ;  /* 0x0000000410007986 */ /* 0x0011e2000c101d24 */
[----:B------:R-:W-:Y:S05]  /*2d10*/  BRA `(.L_x_3473) ;  /* 0x0000000800507947 */ /* 0x000fea0003800000 */
.L_x_3481:
[----:B------:R-:W-:-:S13]  /*2d20*/  ISETP.NE.AND P0, PT, R0, 0xf, PT ;  /* 0x0000000f0000780c */ /* 0x000fda0003f05270 */
[----:B------:R-:W-:Y:S05]  /*2d30*/  @!P0 BRA `(.L_x_3483) ;  /* 0x0000000000ac8947 */ /* 0x000fea0003800000 */
[----:B------:R-:W-:-:S13]  /*2d40*/  ISETP.NE.AND P0, PT, R0, 0x17, PT ;  /* 0x000000170000780c */ /* 0x000fda0003f05270 */
[----:B------:R-:W-:Y:S05]  /*2d50*/  @!P0 BRA `(.L_x_3484) ;  /* 0x0000000000508947 */ /* 0x000fea0003800000 */
[----:B------:R-:W-:-:S13]  /*2d60*/  ISETP.NE.AND P0, PT, R0, 0x18, PT ;  /* 0x000000180000780c */ /* 0x000fda0003f05270 */
[----:B------:R-:W-:Y:S05]  /*2d70*/  @P0 BRA `(.L_x_3472) ;  /* 0x0000000400e00947 */ /* 0x000fea0003800000 */
[C---:B--234-:R-:W-:Y:S01]  /*2d80*/  LOP3.LUT R4, R2.reuse, 0x7fffffff, RZ, 0xc0, !PT ;  /* 0x7fffffff02047812 */ /* 0x05cfe200078ec0ff */
        /* <DEDUP_REMOVED lines=13> */
.L_x_3486:
[----:B------:R-:W-:Y:S05]  /*2e60*/  BSYNC B0 ;  /* 0x0000000000007941 */ /* 0x000fea0003800000 */
.L_x_3485:
[----:B------:R-:W-:-:S05]  /*2e70*/  LOP3.LUT R5, R0, R5, RZ, 0xfc, !PT ;  /* 0x0000000500057212 */ /* 0x000fca00078efcff */
[----:B------:R0:W-:Y:S01]  /*2e80*/  STG.E.U8 desc[UR36][R16.64], R5 ;  /* 0x0000000510007986 */ /* 0x0001e2000c101124 */
[----:B------:R-:W-:Y:S05]  /*2e90*/  BRA `(.L_x_3473) ;  /* 0x0000000400f07947 */ /* 0x000fea0003800000 */
.L_x_3484:
[----:B--234-:R-:W-:Y:S01]  /*2ea0*/  LOP3.LUT R4, R2, 0x7fffffff, RZ, 0xc0, !PT ;  /* 0x7fffffff02047812 */ /* 0x01cfe200078ec0ff */
        /* <DEDUP_REMOVED lines=8> */
[----:B------:R-:W-:Y:S02]  /*2f30*/  @P0 SHF.R.U32.HI R0, RZ, 0x15, R0 ;  /* 0x00000015ff000819 */ /* 0x000fe40000011600 */
[----:B------:R-:W-:Y:S01]  /*2f40*/  @!P0 IADD3 R0, R3, -0x43000000, RZ ;  /* 0xbd00000003008810 */ /* 0x000fe20007ffe0ff */
[----:B------:R-:W-:Y:S06]  /*2f50*/  BRA `(.L_x_3489) ;  /* 0x00000000000c7947 */ /* 0x000fec0003800000 */
.L_x_3488:
[----:B------:R-:W-:Y:S01]  /*2f60*/  IMAD.MOV.U32 R0, RZ, RZ, 0x7f ;  /* 0x0000007fff007424 */ /* 0x000fe200078e00ff */
[----:B------:R-:W-:-:S04]  /*2f70*/  ISETP.GT.U32.AND P0, PT, R4, 0x7f800000, PT ;  /* 0x7f8000000400780c */ /* 0x000fc80003f04070 */
[----:B------:R-:W-:-:S09]  /*2f80*/  SEL R0, R0, 0x7c, P0 ;  /* 0x0000007c00007807 */ /* 0x000fd20000000000 */
.L_x_3489:
[----:B------:R-:W-:Y:S05]  /*2f90*/  BSYNC B0 ;  /* 0x0000000000007941 */ /* 0x000fea0003800000 */
.L_x_3487:
[----:B------:R-:W-:-:S04]  /*2fa0*/  LOP3.LUT R2, R2, 0x80000000, RZ, 0xc0, !PT ;  /* 0x8000000002027812 */ /* 0x000fc800078ec0ff */
[----:B------:R-:W-:-:S04]  /*2fb0*/  SHF.R.U32.HI R3, RZ, 0x18, R2 ;  /* 0x00000018ff037819 */ /* 0x000fc80000011602 */
[----:B------:R-:W-:-:S05]  /*2fc0*/  LOP3.LUT R3, R0, R3, RZ, 0xfc, !PT ;  /* 0x0000000300037212 */ /* 0x000fca00078efcff */
[----:B------:R0:W-:Y:S01]  /*2fd0*/  STG.E.U8 desc[UR36][R16.64], R3 ;  /* 0x0000000310007986 */ /* 0x0001e2000c101124 */
[----:B------:R-:W-:Y:S05]  /*2fe0*/  BRA `(.L_x_3473) ;  /* 0x00000004009c7947 */ /* 0x000fea0003800000 */
.L_x_3483:
[----:B------:R-:W-:-:S05]  /*2ff0*/  F2FP.BF16.F32.PACK_AB R2, RZ, R2 ;  /* 0x00000002ff02723e */ /* 0x000fca00000010ff */
[----:B------:R0:W-:Y:S01]  /*3000*/  STG.E.U16 desc[UR36][R16.64], R2 ;  /* 0x0000000210007986 */ /* 0x0001e2000c101524 */
[----:B------:R-:W-:Y:S05]  /*3010*/  BRA `(.L_x_3473) ;  /* 0x0000000400907947 */ /* 0x000fea0003800000 */
.L_x_3480:
        /* <DEDUP_REMOVED lines=11> */
.L_x_3492:
[----:B------:R-:W-:Y:S01]  /*30d0*/  LOP3.LUT R3, R2, 0x7fffffff, RZ, 0xc0, !PT ;  /* 0x7fffffff02037812 */ /* 0x000fe200078ec0ff */
[----:B------:R-:W-:Y:S01]  /*30e0*/  BSSY B0, `(.L_x_3493) ;  /* 0x0000013000007945 */ /* 0x000fe20003800000 */
[----:B------:R-:W-:Y:S02]  /*30f0*/  IMAD.MOV.U32 R8, RZ, RZ, 0x80 ;  /* 0x00000080ff087424 */ /* 0x000fe400078e00ff */
[----:B------:R-:W-:-:S13]  /*3100*/  ISETP.GT.U32.AND P0, PT, R3, 0x437fffff, PT ;  /* 0x437fffff0300780c */ /* 0x000fda0003f04070 */
[----:B------:R-:W-:Y:S05]  /*3110*/  @P0 BRA `(.L_x_3494) ;  /* 0x00000000003c0947 */ /* 0x000fea0003800000 */
[----:B------:R-:W-:-:S13]  /*3120*/  ISETP.GE.U32.AND P0, PT, R3, 0x3c000000, PT ;  /* 0x3c0000000300780c */ /* 0x000fda0003f06070 */
[----:B------:R-:W-:-:S04]  /*3130*/  @P0 SHF.R.U32.HI R0, RZ, 0x14, R2 ;  /* 0x00000014ff000819 */ /* 0x000fc80000011602 */
[----:B--234-:R-:W-:-:S04]  /*3140*/  @P0 LOP3.LUT R5, R0, 0x1, RZ, 0xc0, !PT ;  /* 0x0000000100050812 */ /* 0x01cfc800078ec0ff */
        /* <DEDUP_REMOVED lines=8> */
.L_x_3495:
[----:B------:R-:W-:-:S04]  /*31d0*/  LOP3.LUT R2, R2, 0x80000000, RZ, 0xc0, !PT ;  /* 0x8000000002027812 */ /* 0x000fc800078ec0ff */
[----:B------:R-:W-:-:S04]  /*31e0*/  SHF.R.U32.HI R3, RZ, 0x18, R2 ;  /* 0x00000018ff037819 */ /* 0x000fc80000011602 */
[----:B------:R-:W-:-:S04]  /*31f0*/  LOP3.LUT R0, R0, R3, RZ, 0xfc, !PT ;  /* 0x0000000300007212 */ /* 0x000fc800078efcff */
[----:B------:R-:W-:-:S07]  /*3200*/  PRMT R8, R0, 0x7610, R8 ;  /* 0x0000761000087816 */ /* 0x000fce0000000008 */
.L_x_3494:
[----:B------:R-:W-:Y:S05]  /*3210*/  BSYNC B0 ;  /* 0x0000000000007941 */ /* 0x000fea0003800000 */
.L_x_3493:
[----:B------:R0:W-:Y:S01]  /*3220*/  STG.E.U8 desc[UR36][R16.64], R8 ;  /* 0x0000000810007986 */ /* 0x0001e2000c101124 */
[----:B------:R-:W-:Y:S05]  /*3230*/  BRA `(.L_x_3473) ;  /* 0x0000000400087947 */ /* 0x000fea0003800000 */
.L_x_3491:
        /* <DEDUP_REMOVED lines=16> */
.L_x_3498:
[----:B------:R-:W-:-:S04]  /*3340*/  LOP3.LUT R2, R2, 0x80000000, RZ, 0xc0, !PT ;  /* 0x8000000002027812 */ /* 0x000fc800078ec0ff */
[----:B------:R-:W-:-:S04]  /*3350*/  SHF.R.U32.HI R3, RZ, 0x18, R2 ;  /* 0x00000018ff037819 */ /* 0x000fc80000011602 */
[----:B------:R-:W-:-:S04]  /*3360*/  LOP3.LUT R0, R0, R3, RZ, 0xfc, !PT ;  /* 0x0000000300007212 */ /* 0x000fc800078efcff */
[----:B------:R-:W-:-:S07]  /*3370*/  PRMT R8, R0, 0x7610, R8 ;  /* 0x0000761000087816 */ /* 0x000fce0000000008 */
.L_x_3497:
[----:B------:R-:W-:Y:S05]  /*3380*/  BSYNC B0 ;  /* 0x0000000000007941 */ /* 0x000fea0003800000 */
.L_x_3496:
[----:B------:R0:W-:Y:S01]  /*3390*/  STG.E.U8 desc[UR36][R16.64], R8 ;  /* 0x0000000810007986 */ /* 0x0001e2000c101124 */
[----:B------:R-:W-:Y:S05]  /*33a0*/  BRA `(.L_x_3473) ;  /* 0x0000000000ac7947 */ /* 0x000fea0003800000 */
.L_x_3490:
[----:B------:R-:W-:-:S13]  /*33b0*/  ISETP.NE.AND P0, PT, R0, 0x1c, PT ;  /* 0x0000001c0000780c */ /* 0x000fda0003f05270 */
[----:B------:R-:W-:Y:S05]  /*33c0*/  @!P0 BRA `(.L_x_3499) ;  /* 0x00000000009c8947 */ /* 0x000fea0003800000 */
[----:B------:R-:W-:-:S13]  /*33d0*/  ISETP.NE.AND P0, PT, R0, 0x1d, PT ;  /* 0x0000001d0000780c */ /* 0x000fda0003f05270 */
[----:B------:R-:W-:Y:S05]  /*33e0*/  @!P0 BRA `(.L_x_3500) ;  /* 0x0000000000888947 */ /* 0x000fea0003800000 */
[----:B------:R-:W-:-:S13]  /*33f0*/  ISETP.NE.AND P0, PT, R0, 0x2c, PT ;  /* 0x0000002c0000780c */ /* 0x000fda0003f05270 */
[----:B------:R-:W-:Y:S05]  /*3400*/  @P0 BRA `(.L_x_3472) ;  /* 0x00000000003c0947 */ /* 0x000fea0003800000 */
[----:B--234-:R-:W-:-:S04]  /*3410*/  SHF.R.U32.HI R4, RZ, 0x17, R2 ;  /* 0x00000017ff047819 */ /* 0x01cfc80000011602 */
        /* <DEDUP_REMOVED lines=14> */
.L_x_3472:
[----:B------:R-:W-:Y:S01]  /*3500*/  MOV R2, 0x0 ;  /* 0x0000000000027802 */ /* 0x000fe20000000f00 */
[----:B------:R-:W-:Y:S01]  /*3510*/  ULDC.64 UR4, c[0x4][0x158] ;  /* 0x0100560000047ab9 */ /* 0x000fe20000000a00 */
[----:B------:R-:W-:Y:S01]  /*3520*/  ULDC.64 UR6, c[0x4][0x160] ;  /* 0x0100580000067ab9 */ /* 0x000fe20000000a00 */
[----:B--234-:R-:W-:Y:S01]  /*3530*/  MOV R4, UR4 ;  /* 0x0000000400047c02 */ /* 0x01cfe20008000f00 */
[----:B------:R-:W-:Y:S01]  /*3540*/  IMAD.U32 R5, RZ, RZ, UR5 ;  /* 0x00000005ff057e24 */ /* 0x000fe2000f8e00ff */
[----:B------:R-:W-:Y:S01]  /*3550*/  ULDC.64 UR4, c[0x4][0x20] ;  /* 0x0100080000047ab9 */ /* 0x000fe20000000a00 */
[----:B------:R-:W0:Y:S01]  /*3560*/  LDC.64 R2, c[0x4][R2] ;  /* 0x0100000002027b82 */ /* 0x000e220000000a00 */
[----:B------:R-:W-:Y:S01]  /*3570*/  HFMA2.MMA R13, -RZ, RZ, 0, 0 ;  /* 0x00000000ff0d7435 */ /* 0x000fe200000001ff */
        /* <DEDUP_REMOVED lines=8> */
.L_x_3501:
[----:B------:R-:W-:Y:S05]  /*3600*/  BRA `(.L_x_3473) ;  /* 0x0000000000147947 */ /* 0x000fea0003800000 */
.L_x_3500:
[----:B------:R-:W0:Y:S02]  /*3610*/  F2I.U64.TRUNC R2, R2 ;  /* 0x0000000200027311 */ /* 0x000e24000020d800 */
[----:B0-----:R0:W-:Y:S01]  /*3620*/  STG.E.64 desc[UR36][R16.64], R2 ;  /* 0x0000000210007986 */ /* 0x0011e2000c101b24 */
[----:B------:R-:W-:Y:S05]  /*3630*/  BRA `(.L_x_3473) ;  /* 0x0000000000087947 */ /* 0x000fea0003800000 */
.L_x_3499:
[----:B------:R-:W0:Y:S02]  /*3640*/  F2I.FTZ.U32.TRUNC.NTZ R3, R2 ;  /* 0x0000000200037305 */ /* 0x000e24000021f000 */
[----:B0-----:R0:W-:Y:S02]  /*3650*/  STG.E desc[UR36][R16.64], R3 ;  /* 0x0000000310007986 */ /* 0x0011e4000c101924 */
.L_x_3473:
[----:B------:R-:W-:-:S04]  /*3660*/  IMAD R18, R23, 0x200, R18 ;  /* 0x0000020017127824 */ /* 0x000fc800078e0212 */
[----:B------:R-:W-:-:S07]  /*3670*/  VIADD R19, R18, 0x80 ;  /* 0x0000008012137836 */ /* 0x000fce0000000000 */
.L_x_3431:
[----:B------:R-:W-:Y:S05]  /*3680*/  BSYNC B7 ;  /* 0x0000000000077941 */ /* 0x000fea0003800000 */
.L_x_3430:
[----:B------:R-:W-:Y:S01]  /*3690*/  ULDC UR4, c[0x0][0x210] ;  /* 0x0000840000047ab9 */ /* 0x000fe20000000800 */
[----:B------:R-:W-:Y:S01]  /*36a0*/  BSSY B7, `(.L_x_3502) ;  /* 0x0000360000077945 */ /* 0x000fe20003800000 */
[----:B------:R-:W-:-:S13]  /*36b0*/  ISETP.GE.AND P0, PT, R19, UR4, PT ;  /* 0x0000000413007c0c */ /* 0x000fda000bf06270 */
[----:B------:R-:W-:Y:S05]  /*36c0*/  @P0 BRA `(.L_x_3503) ;  /* 0x0000003400740947 */ /* 0x000fea0003800000 */
[----:B0-----:R-:W0:Y:S01]  /*36d0*/  LDC R6, c[0x0][0x218] ;  /* 0x00008600ff067b82 */ /* 0x001e220000000800 */
[----:B------:R-:W-:Y:S02]  /*36e0*/  IMAD.MOV.U32 R0, RZ, RZ, RZ ;  /* 0x000000ffff007224 */ /* 0x000fe400078e00ff */
[----:B-1----:R-:W-:Y:S01]  /*36f0*/  IMAD.MOV.U32 R16, RZ, RZ, RZ ;  /* 0x000000ffff107224 */ /* 0x002fe200078e00ff */
        /* <DEDUP_REMOVED lines=18> */
[----:B--234-:R-:W-:-:S05]  /*3820*/  IMAD.HI.U32 R4, R3, UR7, R2 ;  /* 0x0000000703047c27 */ /* 0x01cfca000f8e0002 */
        /* <DEDUP_REMOVED lines=281> */
.L_x_3504:
[----:B------:R-:W0:Y:S01]  /*49c0*/  LDC.U8 R3, c[0x0][0x422] ;  /* 0x00010880ff037b82 */ /* 0x000e220000000000 */
[----:B------:R-:W-:Y:S01]  /*49d0*/  ULDC.64 UR4, c[0x0][0x410] ;  /* 0x0001040000047ab9 */ /* 0x000fe20000000a00 */
[----:B------:R-:W-:Y:S01]  /*49e0*/  ULDC.64 UR6, c[0x0][0x418] ;  /* 0x0001060000067ab9 */ /* 0x000fe20000000a00 */
[----:B------:R-:W-:Y:S01]  /*49f0*/  IADD3 R16, P0, R16, UR4, RZ ;  /* 0x0000000410107c10 */ /* 0x000fe2000ff1e0ff */
[----:B------:R-:W-:Y:S01]  /*4a00*/  BSSY B6, `(.L_x_3505) ;  /* 0x00000f6000067945 */ /* 0x000fe20003800000 */
[----:B--234-:R-:W-:-:S03]  /*4a10*/  IADD3 R4, P1, R0, UR6, RZ ;  /* 0x0000000600047c10 */ /* 0x01cfc6000ff3e0ff */
        /* <DEDUP_REMOVED lines=14> */
[----:B------:R-:W-:Y:S01]  /*4b00*/  IMAD.MOV.U32 R3, RZ, RZ, RZ ;  /* 0x000000ffff037224 */ /* 0x000fe200078e00ff */
[----:B--2---:R-:W0:Y:S01]  /*4b10*/  I2F.S16 R2, R2 ;  /* 0x0000000200027306 */ /* 0x004e220000101400 */
[----:B------:R-:W-:Y:S05]  /*4b20*/  BRA `(.L_x_3511) ;  /* 0x0000000c008c7947 */ /* 0x000fea0003800000 */
.L_x_3509:
[----:B------:R-:W2:Y:S01]  /*4b30*/  LDG.E.U8 R2, desc[UR36][R4.64] ;  /* 0x0000002404027981 */ /* 0x000ea2000c1e1100 */
[----:B------:R-:W-:Y:S01]  /*4b40*/  IMAD.MOV.U32 R3, RZ, RZ, RZ ;  /* 0x000000ffff037224 */ /* 0x000fe200078e00ff */
[----:B--2---:R-:W-:Y:S01]  /*4b50*/  I2FP.F32.U32 R2, R2 ;  /* 0x0000000200027245 */ /* 0x004fe20000201000 */
[----:B------:R-:W-:Y:S06]  /*4b60*/  BRA `(.L_x_3511) ;  /* 0x0000000c007c7947 */ /* 0x000fec0003800000 */
.L_x_3508:
        /* <DEDUP_REMOVED lines=10> */
.L_x_3513:
[----:B------:R-:W2:Y:S01]  /*4c10*/  LDG.E R2, desc[UR36][R4.64] ;  /* 0x0000002404027981 */ /* 0x000ea2000c1e1900 */
[----:B------:R-:W-:Y:S01]  /*4c20*/  IMAD.MOV.U32 R3, RZ, RZ, RZ ;  /* 0x000000ffff037224 */ /* 0x000fe200078e00ff */
[----:B--2---:R-:W-:Y:S01]  /*4c30*/  I2FP.F32.S32 R2, R2 ;  /* 0x0000000200027245 */ /* 0x004fe20000201400 */
[----:B------:R-:W-:Y:S06]  /*4c40*/  BRA `(.L_x_3511) ;  /* 0x0000000c00447947 */ /* 0x000fec0003800000 */
.L_x_3512:
[----:B------:R-:W2:Y:S01]  /*4c50*/  LDG.E.U16 R2, desc[UR36][R4.64] ;  /* 0x0000002404027981 */ /* 0x000ea2000c1e1500 */
[----:B------:R-:W-:Y:S01]  /*4c60*/  IMAD.MOV.U32 R3, RZ, RZ, RZ ;  /* 0x000000ffff037224 */ /* 0x000fe200078e00ff */
[----:B--2---:R-:W0:Y:S01]  /*4c70*/  I2F.S16 R2, R2 ;  /* 0x0000000200027306 */ /* 0x004e220000101400 */
[----:B------:R-:W-:Y:S05]  /*4c80*/  BRA `(.L_x_3511) ;  /* 0x0000000c00347947 */ /* 0x000fea0003800000 */
.L_x_3507:
        /* <DEDUP_REMOVED lines=9> */
.L_x_3515:
[----:B------:R-:W2:Y:S01]  /*4d20*/  LDG.E.U16 R2, desc[UR36][R4.64] ;  /* 0x0000002404027981 */ /* 0x000ea2000c1e1500 */
[----:B------:R-:W-:Y:S02]  /*4d30*/  IMAD.MOV.U32 R3, RZ, RZ, RZ ;  /* 0x000000ffff037224 */ /* 0x000fe400078e00ff */
[----:B--2---:R-:W-:Y:S01]  /*4d40*/  HADD2.F32 R2, -RZ, R2.H0_H0 ;  /* 0x20000002ff027230 */ /* 0x004fe20000004100 */
[----:B------:R-:W-:Y:S06]  /*4d50*/  BRA `(.L_x_3511) ;  /* 0x0000000c00007947 */ /* 0x000fec0003800000 */
.L_x_3514:
        /* <DEDUP_REMOVED lines=8> */
.L_x_3517:
[----:B------:R-:W2:Y:S02]  /*4de0*/  LDG.E R2, desc[UR36][R4.64] ;  /* 0x0000002404027981 */ /* 0x000ea4000c1e1900 */
[--C-:B--2---:R-:W-:Y:S02]  /*4df0*/  HADD2.F32 R3, -RZ, R2.reuse.H1_H1 ;  /* 0x30000002ff037230 */ /* 0x104fe40000004100 */
[----:B------:R-:W-:Y:S01]  /*4e00*/  HADD2.F32 R2, -RZ, R2.H0_H0 ;  /* 0x20000002ff027230 */ /* 0x000fe20000004100 */
[----:B------:R-:W-:Y:S06]  /*4e10*/  BRA `(.L_x_3511) ;  /* 0x0000000800d07947 */ /* 0x000fec0003800000 */
.L_x_3516:
[----:B------:R-:W2:Y:S01]  /*4e20*/  LDG.E.64 R4, desc[UR36][R4.64] ;  /* 0x0000002404047981 */ /* 0x000ea2000c1e1b00 */
[----:B------:R-:W-:Y:S01]  /*4e30*/  UMOV UR4, 0xf0000000 ;  /* 0xf000000000047882 */ /* 0x000fe20000000000 */
[----:B------:R-:W-:Y:S01]  /*4e40*/  UMOV UR5, 0x380fffff ;  /* 0x380fffff00057882 */ /* 0x000fe20000000000 */
[----:B------:R-:W-:Y:S01]  /*4e50*/  MOV R3, RZ ;  /* 0x000000ff00037202 */ /* 0x000fe20000000f00 */
[----:B--2---:R-:W0:Y:S01]  /*4e60*/  F2F.F32.F64 R2, R4 ;  /* 0x0000000400027310 */ /* 0x004e220000301000 */
[----:B------:R-:W-:-:S14]  /*4e70*/  DSETP.GEU.AND P0, PT, |R4|, UR4, PT ;  /* 0x0000000404007e2a */ /* 0x000fdc000bf0e200 */
[----:B0-----:R-:W-:Y:S01]  /*4e80*/  @!P0 FMUL R2, R2, 1.175494350822287508e-38 ;  /* 0x0080000002028820 */ /* 0x001fe20000400000 */
[----:B------:R-:W-:Y:S06]  /*4e90*/  BRA `(.L_x_3511) ;  /* 0x0000000800b07947 */ /* 0x000fec0003800000 */
.L_x_3506:
        /* <DEDUP_REMOVED lines=11> */
[----:B------:R-:W-:Y:S01]  /*4f50*/  FSEL R2, RZ, 1, !P0 ;  /* 0x3f800000ff027808 */ /* 0x000fe20004000000 */
[----:B------:R-:W-:Y:S08]  /*4f60*/  BRA `(.L_x_3511) ;  /* 0x00000008007c7947 */ /* 0x000ff00003800000 */
.L_x_3520:
        /* <DEDUP_REMOVED lines=10> */
.L_x_3519:
        /* <DEDUP_REMOVED lines=27> */
.L_x_3522:
[----:B------:R-:W2:Y:S01]  /*51c0*/  LDG.E.U8 R4, desc[UR36][R4.64] ;  /* 0x0000002404047981 */ /* 0x000ea2000c1e1100 */
[----:B------:R-:W-:Y:S01]  /*51d0*/  IMAD.MOV.U32 R3, RZ, RZ, RZ ;  /* 0x000000ffff037224 */ /* 0x000fe200078e00ff */
[C---:B--2---:R-:W-:Y:S01]  /*51e0*/  SHF.L.U32 R0, R4.reuse, 0x19, RZ ;  /* 0x0000001904007819 */ /* 0x044fe200000006ff */
        /* <DEDUP_REMOVED lines=11> */
.L_x_3521:
[----:B------:R-:W2:Y:S01]  /*52a0*/  LDG.E.U16 R2, desc[UR36][R4.64] ;  /* 0x0000002404027981 */ /* 0x000ea2000c1e1500 */
[----:B------:R-:W-:Y:S02]  /*52b0*/  IMAD.MOV.U32 R3, RZ, RZ, RZ ;  /* 0x000000ffff037224 */ /* 0x000fe400078e00ff */
[----:B--2---:R-:W-:Y:S01]  /*52c0*/  IMAD.U32 R2, R2, 0x10000, RZ ;  /* 0x0001000002027824 */ /* 0x004fe200078e00ff */
[----:B------:R-:W-:Y:S06]  /*52d0*/  BRA `(.L_x_3511) ;  /* 0x0000000400a07947 */ /* 0x000fec0003800000 */
.L_x_3518:
        /* <DEDUP_REMOVED lines=12> */
.L_x_3525:
[----:B------:R-:W2:Y:S01]  /*53a0*/  LDG.E.U8 R5, desc[UR36][R4.64] ;  /* 0x0000002404057981 */ /* 0x000ea2000c1e1100 */
[----:B------:R-:W-:Y:S02]  /*53b0*/  CS2R R2, SRZ ;  /* 0x0000000000027805 */ /* 0x000fe4000001ff00 */
        /* <DEDUP_REMOVED lines=18> */
.L_x_3527:
[----:B------:R-:W-:Y:S05]  /*54e0*/  BSYNC B0 ;  /* 0x0000000000007941 */ /* 0x000fea0003800000 */
.L_x_3526:
[----:B------:R-:W-:Y:S01]  /*54f0*/  IMAD.SHL.U32 R2, R2, 0x100000, RZ ;  /* 0x0010000002027824 */ /* 0x000fe200078e00ff */
[----:B------:R-:W-:-:S04]  /*5500*/  LEA R5, R0, 0x3b800000, 0x17 ;  /* 0x3b80000000057811 */ /* 0x000fc800078eb8ff */
[----:B------:R-:W-:Y:S01]  /*5510*/  LOP3.LUT R2, R5, R2, R6, 0xfe, !PT ;  /* 0x0000000205027212 */ /* 0x000fe200078efe06 */
[----:B------:R-:W-:Y:S06]  /*5520*/  BRA `(.L_x_3511) ;  /* 0x00000004000c7947 */ /* 0x000fec0003800000 */
.L_x_3524:
        /* <DEDUP_REMOVED lines=20> */
.L_x_3529:
[----:B------:R-:W-:Y:S05]  /*5670*/  BSYNC B0 ;  /* 0x0000000000007941 */ /* 0x000fea0003800000 */
.L_x_3528:
[----:B------:R-:W-:Y:S01]  /*5680*/  IMAD.SHL.U32 R2, R2, 0x200000, RZ ;  /* 0x0020000002027824 */ /* 0x000fe200078e00ff */
[----:B------:R-:W-:-:S04]  /*5690*/  LEA R5, R0, 0x37800000, 0x17 ;  /* 0x3780000000057811 */ /* 0x000fc800078eb8ff */
[----:B------:R-:W-:Y:S01]  /*56a0*/  LOP3.LUT R2, R5, R2, R6, 0xfe, !PT ;  /* 0x0000000205027212 */ /* 0x000fe200078efe06 */
[----:B------:R-:W-:Y:S06]  /*56b0*/  BRA `(.L_x_3511) ;  /* 0x0000000000a87947 */ /* 0x000fec0003800000 */
.L_x_3523:
        /* <DEDUP_REMOVED lines=14> */
.L_x_3533:
[----:B------:R-:W-:Y:S05]  /*57a0*/  BSYNC B0 ;  /* 0x0000000000007941 */ /* 0x000fea0003800000 */
.L_x_3532:
[----:B------:R-:W-:Y:S01]  /*57b0*/  IMAD.MOV.U32 R3, RZ, RZ, RZ ;  /* 0x000000ffff037224 */ /* 0x000fe200078e00ff */
[----:B------:R-:W-:Y:S06]  /*57c0*/  BRA `(.L_x_3511) ;  /* 0x0000000000647947 */ /* 0x000fec0003800000 */
.L_x_3510:
        /* <DEDUP_REMOVED lines=16> */
.L_x_3534:
[----:B------:R-:W-:Y:S01]  /*58d0*/  CS2R R2, SRZ ;  /* 0x0000000000027805 */ /* 0x000fe2000001ff00 */
[----:B------:R-:W-:Y:S06]  /*58e0*/  BRA `(.L_x_3511) ;  /* 0x00000000001c7947 */ /* 0x000fec0003800000 */
.L_x_3531:
[----:B------:R-:W2:Y:S01]  /*58f0*/  LDG.E.64 R4, desc[UR36][R4.64] ;  /* 0x0000002404047981 */ /* 0x000ea2000c1e1b00 */
[----:B------:R-:W-:Y:S01]  /*5900*/  IMAD.MOV.U32 R3, RZ, RZ, RZ ;  /* 0x000000ffff037224 */ /* 0x000fe200078e00ff */
[----:B--2---:R0:W1:Y:S01]  /*5910*/  I2F.U64 R2, R4 ;  /* 0x0000000400027312 */ /* 0x0040620000301000 */
[----:B------:R-:W-:Y:S05]  /*5920*/  BRA `(.L_x_3511) ;  /* 0x00000000000c7947 */ /* 0x000fea0003800000 */
.L_x_3530:
[----:B------:R-:W2:Y:S01]  /*5930*/  LDG.E R2, desc[UR36][R4.64] ;  /* 0x0000002404027981 */ /* 0x000ea2000c1e1900 */
[----:B------:R-:W-:Y:S01]  /*5940*/  IMAD.MOV.U32 R3, RZ, RZ, RZ ;  /* 0x000000ffff037224 */ /* 0x000fe200078e00ff */
[----:B--2---:R-:W-:-:S07]  /*5950*/  I2FP.F32.U32 R2, R2 ;  /* 0x0000000200027245 */ /* 0x004fce0000201000 */
.L_x_3511:
[----:B------:R-:W-:Y:S05]  /*5960*/  BSYNC B6 ;  /* 0x0000000000067941 */ /* 0x000fea0003800000 */
.L_x_3505:
        /* <DEDUP_REMOVED lines=49> */
.L_x_3538:
        /* <DEDUP_REMOVED lines=12> */
.L_x_3537:
[----:B------:R-:W-:-:S04]  /*5d40*/  FADD.FTZ R2, R3, -R3 ;  /* 0x8000000303027221 */ /* 0x000fc80000010000 */
[----:B------:R-:W-:Y:S01]  /*5d50*/  IMAD.MOV.U32 R7, RZ, RZ, R2 ;  /* 0x000000ffff077224 */ /* 0x000fe200078e0002 */
[----:B------:R-:W-:Y:S06]  /*5d60*/  BRA `(.L_x_3539) ;  /* 0x0000000000307947 */ /* 0x000fec0003800000 */
.L_x_3536:
        /* <DEDUP_REMOVED lines=12> */
.L_x_3539:
[----:B------:R-:W-:Y:S05]  /*5e30*/  BSYNC B0 ;  /* 0x0000000000007941 */ /* 0x000fea0003800000 */
.L_x_3535:
        /* <DEDUP_REMOVED lines=15> */
.L_x_3543:
[----:B------:R-:W2:Y:S02]  /*5f30*/  F2I.S64.TRUNC R2, R2 ;  /* 0x0000000200027311 */ /* 0x000ea4000020d900 */
[----:B--234-:R-:W-:-:S05]  /*5f40*/  IMAD.MOV.U32 R5, RZ, RZ, R2 ;  /* 0x000000ffff057224 */ /* 0x01cfca00078e0002 */
[----:B------:R0:W-:Y:S01]  /*5f50*/  STG.E.U8 desc[UR36][R16.64], R5 ;  /* 0x0000000510007986 */ /* 0x0001e2000c101124 */
[----:B------:R-:W-:Y:S05]  /*5f60*/  BRA `(.L_x_3545) ;  /* 0x0000000c00487947 */ /* 0x000fea0003800000 */
.L_x_3542:
        /* <DEDUP_REMOVED lines=9> */
.L_x_3547:
[----:B------:R-:W0:Y:S02]  /*6000*/  F2I.FTZ.TRUNC.NTZ R3, R2 ;  /* 0x0000000200037305 */ /* 0x000e24000021f100 */
[----:B0-----:R0:W-:Y:S01]  /*6010*/  STG.E desc[UR36][R16.64], R3 ;  /* 0x0000000310007986 */ /* 0x0011e2000c101924 */
[----:B------:R-:W-:Y:S05]  /*6020*/  BRA `(.L_x_3545) ;  /* 0x0000000c00187947 */ /* 0x000fea0003800000 */
.L_x_3546:
[----:B------:R-:W0:Y:S02]  /*6030*/  F2I.FTZ.TRUNC.NTZ R3, R2 ;  /* 0x0000000200037305 */ /* 0x000e24000021f100 */
[----:B0-----:R0:W-:Y:S01]  /*6040*/  STG.E.U16 desc[UR36][R16.64], R3 ;  /* 0x0000000310007986 */ /* 0x0011e2000c101524 */
[----:B------:R-:W-:Y:S05]  /*6050*/  BRA `(.L_x_3545) ;  /* 0x0000000c000c7947 */ /* 0x000fea0003800000 */
.L_x_3541:
        /* <DEDUP_REMOVED lines=8> */
.L_x_3549:
[----:B------:R-:W-:-:S05]  /*60e0*/  F2FP.F16.F32.PACK_AB R2, RZ, R2 ;  /* 0x00000002ff02723e */ /* 0x000fca00000000ff */
[----:B------:R0:W-:Y:S01]  /*60f0*/  STG.E.U16 desc[UR36][R16.64], R2 ;  /* 0x0000000210007986 */ /* 0x0001e2000c101524 */
[----:B------:R-:W-:Y:S05]  /*6100*/  BRA `(.L_x_3545) ;  /* 0x0000000800e07947 */ /* 0x000fea0003800000 */
.L_x_3548:
        /* <DEDUP_REMOVED lines=9> */
.L_x_3551:
[----:B------:R-:W-:-:S05]  /*61a0*/  F2FP.F16.F32.PACK_AB R3, R7, R2 ;  /* 0x000000020703723e */ /* 0x000fca00000000ff */
[----:B------:R0:W-:Y:S01]  /*61b0*/  STG.E desc[UR36][R16.64], R3 ;  /* 0x0000000310007986 */ /* 0x0001e2000c101924 */
[----:B------:R-:W-:Y:S05]  /*61c0*/  BRA `(.L_x_3545) ;  /* 0x0000000800b07947 */ /* 0x000fea0003800000 */
.L_x_3550:
[----:B------:R-:W-:-:S06]  /*61d0*/  FMUL.FTZ R2, R2, 1 ;  /* 0x3f80000002027820 */ /* 0x000fcc0000410000 */
[----:B------:R-:W0:Y:S02]  /*61e0*/  F2F.F64.F32 R2, R2 ;  /* 0x0000000200027310 */ /* 0x000e240000201800 */
[----:B0-----:R0:W-:Y:S01]  /*61f0*/  STG.E.64 desc[UR36][R16.64], R2 ;  /* 0x0000000210007986 */ /* 0x0011e2000c101b24 */
[----:B------:R-:W-:Y:S05]  /*6200*/  BRA `(.L_x_3545) ;  /* 0x0000000800a07947 */ /* 0x000fea0003800000 */
.L_x_3540:
        /* <DEDUP_REMOVED lines=14> */
.L_x_3554:
[----:B------:R-:W-:Y:S01]  /*62f0*/  FMUL.FTZ R6, R7, 1 ;  /* 0x3f80000007067820 */ /* 0x000fe20000410000 */
[----:B--234-:R-:W-:-:S05]  /*6300*/  FMUL.FTZ R4, R2, 1 ;  /* 0x3f80000002047820 */ /* 0x01cfca0000410000 */
[----:B------:R-:W-:Y:S08]  /*6310*/  F2F.F64.F32 R6, R6 ;  /* 0x0000000600067310 */ /* 0x000ff00000201800 */
[----:B------:R-:W0:Y:S02]  /*6320*/  F2F.F64.F32 R4, R4 ;  /* 0x0000000400047310 */ /* 0x000e240000201800 */
[----:B0-----:R0:W-:Y:S01]  /*6330*/  STG.E.128 desc[UR36][R16.64], R4 ;  /* 0x0000000410007986 */ /* 0x0011e2000c101d24 */
[----:B------:R-:W-:Y:S05]  /*6340*/  BRA `(.L_x_3545) ;  /* 0x0000000800507947 */ /* 0x000fea0003800000 */
.L_x_3553:
        /* <DEDUP_REMOVED lines=18> */
[----:B------:R-:W-:Y:S02]  /*6470*/  @P0 SHF.R.U32.HI R0, RZ, 0x14, R3 ;  /* 0x00000014ff000819 */ /* 0x000fe40000011603 */
[----:B------:R-:W-:-:S07]  /*6480*/  @!P0 IADD3 R0, R2, -0x46800000, RZ ;  /* 0xb980000002008810 */ /* 0x000fce0007ffe0ff */
.L_x_3558:
[----:B------:R-:W-:Y:S05]  /*6490*/  BSYNC B0 ;  /* 0x0000000000007941 */ /* 0x000fea0003800000 */
.L_x_3557:
[----:B------:R-:W-:-:S05]  /*64a0*/  LOP3.LUT R5, R0, R5, RZ, 0xfc, !PT ;  /* 0x0000000500057212 */ /* 0x000fca00078efcff */
[----:B------:R0:W-:Y:S01]  /*64b0*/  STG.E.U8 desc[UR36][R16.64], R5 ;  /* 0x0000000510007986 */ /* 0x0001e2000c101124 */
[----:B------:R-:W-:Y:S05]  /*64c0*/  BRA `(.L_x_3545) ;  /* 0x0000000400f07947 */ /* 0x000fea0003800000 */
.L_x_3556:
        /* <DEDUP_REMOVED lines=12> */
.L_x_3560:
[----:B------:R-:W-:Y:S01]  /*6590*/  IMAD.MOV.U32 R0, RZ, RZ, 0x7f ;  /* 0x0000007fff007424 */ /* 0x000fe200078e00ff */
[----:B------:R-:W-:-:S04]  /*65a0*/  ISETP.GT.U32.AND P0, PT, R4, 0x7f800000, PT ;  /* 0x7f8000000400780c */ /* 0x000fc80003f04070 */
[----:B------:R-:W-:-:S09]  /*65b0*/  SEL R0, R0, 0x7c, P0 ;  /* 0x0000007c00007807 */ /* 0x000fd20000000000 */
.L_x_3561:
[----:B------:R-:W-:Y:S05]  /*65c0*/  BSYNC B0 ;  /* 0x0000000000007941 */ /* 0x000fea0003800000 */
.L_x_3559:
[----:B------:R-:W-:-:S04]  /*65d0*/  LOP3.LUT R2, R2, 0x80000000, RZ, 0xc0, !PT ;  /* 0x8000000002027812 */ /* 0x000fc800078ec0ff */
[----:B------:R-:W-:-:S04]  /*65e0*/  SHF.R.U32.HI R3, RZ, 0x18, R2 ;  /* 0x00000018ff037819 */ /* 0x000fc80000011602 */
[----:B------:R-:W-:-:S05]  /*65f0*/  LOP3.LUT R3, R0, R3, RZ, 0xfc, !PT ;  /* 0x0000000300037212 */ /* 0x000fca00078efcff */
[----:B------:R0:W-:Y:S01]  /*6600*/  STG.E.U8 desc[UR36][R16.64], R3 ;  /* 0x0000000310007986 */ /* 0x0001e2000c101124 */
[----:B------:R-:W-:Y:S05]  /*6610*/  BRA `(.L_x_3545) ;  /* 0x00000004009c7947 */ /* 0x000fea0003800000 */
.L_x_3555:
[----:B------:R-:W-:-:S05]  /*6620*/  F2FP.BF16.F32.PACK_AB R2, RZ, R2 ;  /* 0x00000002ff02723e */ /* 0x000fca00000010ff */
[----:B------:R0:W-:Y:S01]  /*6630*/  STG.E.U16 desc[UR36][R16.64], R2 ;  /* 0x0000000210007986 */ /* 0x0001e2000c101524 */
[----:B------:R-:W-:Y:S05]  /*6640*/  BRA `(.L_x_3545) ;  /* 0x0000000400907947 */ /* 0x000fea0003800000 */
.L_x_3552:
        /* <DEDUP_REMOVED lines=11> */
.L_x_3564:
        /* <DEDUP_REMOVED lines=16> */
.L_x_3567:
[----:B------:R-:W-:-:S04]  /*6800*/  LOP3.LUT R2, R2, 0x80000000, RZ, 0xc0, !PT ;  /* 0x8000000002027812 */ /* 0x000fc800078ec0ff */
[----:B------:R-:W-:-:S04]  /*6810*/  SHF.R.U32.HI R3, RZ, 0x18, R2 ;  /* 0x00000018ff037819 */ /* 0x000fc80000011602 */
[----:B------:R-:W-:-:S04]  /*6820*/  LOP3.LUT R0, R0, R3, RZ, 0xfc, !PT ;  /* 0x0000000300007212 */ /* 0x000fc800078efcff */
[----:B------:R-:W-:-:S07]  /*6830*/  PRMT R8, R0, 0x7610, R8 ;  /* 0x0000761000087816 */ /* 0x000fce0000000008 */
.L_x_3566:
[----:B------:R-:W-:Y:S05]  /*6840*/  BSYNC B0 ;  /* 0x0000000000007941 */ /* 0x000fea0003800000 */
.L_x_3565:
[----:B------:R0:W-:Y:S01]  /*6850*/  STG.E.U8 desc[UR36][R16.64], R8 ;  /* 0x0000000810007986 */ /* 0x0001e2000c101124 */
[----:B------:R-:W-:Y:S05]  /*6860*/  BRA `(.L_x_3545) ;  /* 0x0000000400087947 */ /* 0x000fea0003800000 */
.L_x_3563:
        /* <DEDUP_REMOVED lines=16> */
.L_x_3570:
[----:B------:R-:W-:-:S04]  /*6970*/  LOP3.LUT R2, R2, 0x80000000, RZ, 0xc0, !PT ;  /* 0x8000000002027812 */ /* 0x000fc800078ec0ff */
[----:B------:R-:W-:-:S04]  /*6980*/  SHF.R.U32.HI R3, RZ, 0x18, R2 ;  /* 0x00000018ff037819 */ /* 0x000fc80000011602 */
[----:B------:R-:W-:-:S04]  /*6990*/  LOP3.LUT R0, R0, R3, RZ, 0xfc, !PT ;  /* 0x0000000300007212 */ /* 0x000fc800078efcff */
[----:B------:R-:W-:-:S07]  /*69a0*/  PRMT R8, R0, 0x7610, R8 ;  /* 0x0000761000087816 */ /* 0x000fce0000000008 */
.L_x_3569:
[----:B------:R-:W-:Y:S05]  /*69b0*/  BSYNC B0 ;  /* 0x0000000000007941 */ /* 0x000fea0003800000 */
.L_x_3568:
[----:B------:R0:W-:Y:S01]  /*69c0*/  STG.E.U8 desc[UR36][R16.64], R8 ;  /* 0x0000000810007986 */ /* 0x0001e2000c101124 */
[----:B------:R-:W-:Y:S05]  /*69d0*/  BRA `(.L_x_3545) ;  /* 0x0000000000ac7947 */ /* 0x000fea0003800000 */
.L_x_3562:
        /* <DEDUP_REMOVED lines=17> */
[----:B------:R-:W-:-:S05]  /*6af0*/  @!P0 IMAD.MOV R0, RZ, RZ, R4 ;  /* 0x000000ffff008224 */ /* 0x000fca00078e0204 */
[----:B------:R-:W-:-:S05]  /*6b00*/  @P1 MOV R3, R0 ;  /* 0x0000000000031202 */ /* 0x000fca0000000f00 */
[----:B------:R0:W-:Y:S01]  /*6b10*/  STG.E.U8 desc[UR36][R16.64], R3 ;  /* 0x0000000310007986 */ /* 0x0001e2000c101124 */
[----:B------:R-:W-:Y:S05]  /*6b20*/  BRA `(.L_x_3545) ;  /* 0x0000000000587947 */ /* 0x000fea0003800000 */
.L_x_3544:
[----:B------:R-:W-:Y:S01]  /*6b30*/  MOV R0, 0x0 ;  /* 0x0000000000007802 */ /* 0x000fe20000000f00 */
[----:B------:R-:W-:Y:S01]  /*6b40*/  ULDC.64 UR4, c[0x4][0x158] ;  /* 0x0100560000047ab9 */ /* 0x000fe20000000a00 */
[----:B------:R-:W-:Y:S01]  /*6b50*/  ULDC.64 UR6, c[0x4][0x20] ;  /* 0x0100080000067ab9 */ /* 0x000fe20000000a00 */
[----:B--234-:R-:W-:Y:S01]  /*6b60*/  IMAD.U32 R4, RZ, RZ, UR4 ;  /* 0x00000004ff047e24 */ /* 0x01cfe2000f8e00ff */
[----:B------:R0:W1:Y:S01]  /*6b70*/  LDC.64 R2, c[0x4][R0] ;  /* 0x0100000000027b82 */ /* 0x0000620000000a00 */
[----:B------:R-:W-:Y:S01]  /*6b80*/  IMAD.U32 R5, RZ, RZ, UR5 ;  /* 0x00000005ff057e24 */ /* 0x000fe2000f8e00ff */
[----:B------:R-:W-:Y:S01]  /*6b90*/  ULDC.64 UR4, c[0x4][0x160] ;  /* 0x0100580000047ab9 */ /* 0x000fe20000000a00 */
[----:B------:R-:W-:Y:S01]  /*6ba0*/  HFMA2.MMA R12, -RZ, RZ, 0, 5.9604644775390625e-08 ;  /* 0x00000001ff0c7435 */ /* 0x000fe200000001ff */
[----:B------:R-:W-:Y:S02]  /*6bb0*/  IMAD.U32 R6, RZ, RZ, UR4 ;  /* 0x00000004ff067e24 */ /* 0x000fe4000f8e00ff */
[----:B------:R-:W-:-:S02]  /*6bc0*/  IMAD.U32 R7, RZ, RZ, UR5 ;  /* 0x00000005ff077e24 */ /* 0x000fc4000f8e00ff */
[----:B------:R-:W-:Y:S02]  /*6bd0*/  IMAD.U32 R10, RZ, RZ, UR6 ;  /* 0x00000006ff0a7e24 */ /* 0x000fe4000f8e00ff */
[----:B------:R-:W-:Y:S02]  /*6be0*/  IMAD.U32 R11, RZ, RZ, UR7 ;  /* 0x00000007ff0b7e24 */ /* 0x000fe4000f8e00ff */
[----:B------:R-:W-:Y:S02]  /*6bf0*/  IMAD.MOV.U32 R8, RZ, RZ, 0x65 ;  /* 0x00000065ff087424 */ /* 0x000fe400078e00ff */
[----:B0-----:R-:W-:-:S07]  /*6c00*/  IMAD.MOV.U32 R13, RZ, RZ, RZ ;  /* 0x000000ffff0d7224 */ /* 0x001fce00078e00ff */
[----:B------:R-:W-:-:S07]  /*6c10*/  LEPC R20, `(.L_x_3573) ;  /* 0x000000001014794e */ /* 0x000fce0000000000 */
[----:B-1----:R-:W-:Y:S05]  /*6c20*/  CALL.ABS.NOINC R2 ;  /* 0x0000000002007343 */ /* 0x002fea0003c00000 */
.L_x_3573:
[----:B------:R-:W-:Y:S05]  /*6c30*/  BRA `(.L_x_3545) ;  /* 0x0000000000147947 */ /* 0x000fea0003800000 */
.L_x_3572:
[----:B------:R-:W0:Y:S02]  /*6c40*/  F2I.U64.TRUNC R2, R2 ;  /* 0x0000000200027311 */ /* 0x000e24000020d800 */
[----:B0-----:R0:W-:Y:S01]  /*6c50*/  STG.E.64 desc[UR36][R16.64], R2 ;  /* 0x0000000210007986 */ /* 0x0011e2000c101b24 */
[----:B------:R-:W-:Y:S05]  /*6c60*/  BRA `(.L_x_3545) ;  /* 0x0000000000087947 */ /* 0x000fea0003800000 */
.L_x_3571:
[----:B------:R-:W0:Y:S02]  /*6c70*/  F2I.FTZ.U32.TRUNC.NTZ R3, R2 ;  /* 0x0000000200037305 */ /* 0x000e24000021f000 */
[----:B0-----:R0:W-:Y:S02]  /*6c80*/  STG.E desc[UR36][R16.64], R3 ;  /* 0x0000000310007986 */ /* 0x0011e4000c101924 */
.L_x_3545:
[----:B------:R-:W-:-:S07]  /*6c90*/  VIADD R19, R19, 0x80 ;  /* 0x0000008013137836 */ /* 0x000fce0000000000 */
.L_x_3503:
[----:B------:R-:W-:Y:S05]  /*6ca0*/  BSYNC B7 ;  /* 0x0000000000077941 */ /* 0x000fea0003800000 */
.L_x_3502:
        /* <DEDUP_REMOVED lines=307> */
.L_x_3576:
        /* <DEDUP_REMOVED lines=21> */
[----:B--2---:R-:W2:Y:S01]  /*8130*/  I2F.S16 R2, R2 ;  /* 0x0000000200027306 */ /* 0x004ea20000101400 */
[----:B------:R-:W-:Y:S05]  /*8140*/  BRA `(.L_x_3583) ;  /* 0x0000000c008c7947 */ /* 0x000fea0003800000 */
.L_x_3581:
[----:B------:R-:W2:Y:S01]  /*8150*/  LDG.E.U8 R2, desc[UR36][R4.64] ;  /* 0x0000002404027981 */ /* 0x000ea2000c1e1100 */
[----:B------:R-:W-:Y:S01]  /*8160*/  IMAD.MOV.U32 R3, RZ, RZ, RZ ;  /* 0x000000ffff037224 */ /* 0x000fe200078e00ff */
[----:B--2---:R-:W-:Y:S01]  /*8170*/  I2FP.F32.U32 R2, R2 ;  /* 0x0000000200027245 */ /* 0x004fe20000201000 */
[----:B------:R-:W-:Y:S06]  /*8180*/  BRA `(.L_x_3583) ;  /* 0x0000000c007c7947 */ /* 0x000fec0003800000 */
.L_x_3580:
        /* <DEDUP_REMOVED lines=8> */
[----:B--2---:R3:W4:Y:S01]  /*8210*/  I2F.S64 R2, R4 ;  /* 0x0000000400027312 */ /* 0x0047220000301400 */
[----:B------:R-:W-:Y:S05]  /*8220*/  BRA `(.L_x_3583) ;  /* 0x0000000c00547947 */ /* 0x000fea0003800000 */
.L_x_3585:
[----:B------:R-:W2:Y:S01]  /*8230*/  LDG.E R2, desc[UR36][R4.64] ;  /* 0x0000002404027981 */ /* 0x000ea2000c1e1900 */
[----:B------:R-:W-:Y:S01]  /*8240*/  IMAD.MOV.U32 R3, RZ, RZ, RZ ;  /* 0x000000ffff037224 */ /* 0x000fe200078e00ff */
[----:B--2---:R-:W-:Y:S01]  /*8250*/  I2FP.F32.S32 R2, R2 ;  /* 0x0000000200027245 */ /* 0x004fe20000201400 */
[----:B------:R-:W-:Y:S06]  /*8260*/  BRA `(.L_x_3583) ;  /* 0x0000000c00447947 */ /* 0x000fec0003800000 */
.L_x_3584:
[----:B------:R-:W2:Y:S01]  /*8270*/  LDG.E.U16 R2, desc[UR36][R4.64] ;  /* 0x0000002404027981 */ /* 0x000ea2000c1e1500 */
[----:B------:R-:W-:Y:S01]  /*8280*/  IMAD.MOV.U32 R3, RZ, RZ, RZ ;  /* 0x000000ffff037224 */ /* 0x000fe200078e00ff */
[----:B--2---:R-:W0:Y:S01]  /*8290*/  I2F.S16 R2, R2 ;  /* 0x0000000200027306 */ /* 0x004e220000101400 */
[----:B------:R-:W-:Y:S05]  /*82a0*/  BRA `(.L_x_3583) ;  /* 0x0000000c00347947 */ /* 0x000fea0003800000 */
.L_x_3579:
        /* <DEDUP_REMOVED lines=9> */
.L_x_3587:
[----:B------:R-:W2:Y:S01]  /*8340*/  LDG.E.U16 R2, desc[UR36][R4.64] ;  /* 0x0000002404027981 */ /* 0x000ea2000c1e1500 */
[----:B------:R-:W-:Y:S02]  /*8350*/  IMAD.MOV.U32 R3, RZ, RZ, RZ ;  /* 0x000000ffff037224 */ /* 0x000fe400078e00ff */
[----:B--2---:R-:W-:Y:S01]  /*8360*/  HADD2.F32 R2, -RZ, R2.H0_H0 ;  /* 0x20000002ff027230 */ /* 0x004fe20000004100 */
[----:B------:R-:W-:Y:S06]  /*8370*/  BRA `(.L_x_3583) ;  /* 0x0000000c00007947 */ /* 0x000fec0003800000 */
.L_x_3586:
        /* <DEDUP_REMOVED lines=8> */
.L_x_3589:
[----:B------:R-:W2:Y:S02]  /*8400*/  LDG.E R2, desc[UR36][R4.64] ;  /* 0x0000002404027981 */ /* 0x000ea4000c1e1900 */
[--C-:B--2---:R-:W-:Y:S02]  /*8410*/  HADD2.F32 R3, -RZ, R2.reuse.H1_H1 ;  /* 0x30000002ff037230 */ /* 0x104fe40000004100 */
[----:B------:R-:W-:Y:S01]  /*8420*/  HADD2.F32 R2, -RZ, R2.H0_H0 ;  /* 0x20000002ff027230 */ /* 0x000fe20000004100 */
[----:B------:R-:W-:Y:S06]  /*8430*/  BRA `(.L_x_3583) ;  /* 0x0000000800d07947 */ /* 0x000fec0003800000 */
.L_x_3588:
        /* <DEDUP_REMOVED lines=8> */
.L_x_3578:
        /* <DEDUP_REMOVED lines=13> */
.L_x_3592:
        /* <DEDUP_REMOVED lines=10> */
.L_x_3591:
        /* <DEDUP_REMOVED lines=27> */
.L_x_3594:
        /* <DEDUP_REMOVED lines=14> */
.L_x_3593:
[----:B------:R-:W2:Y:S01]  /*88c0*/  LDG.E.U16 R2, desc[UR36][R4.64] ;  /* 0x0000002404027981 */ /* 0x000ea2000c1e1500 */
[----:B------:R-:W-:Y:S02]  /*88d0*/  IMAD.MOV.U32 R3, RZ, RZ, RZ ;  /* 0x000000ffff037224 */ /* 0x000fe400078e00ff */
[----:B--2---:R-:W-:Y:S01]  /*88e0*/  IMAD.U32 R2, R2, 0x10000, RZ ;  /* 0x0001000002027824 */ /* 0x004fe200078e00ff */
[----:B------:R-:W-:Y:S06]  /*88f0*/  BRA `(.L_x_3583) ;  /* 0x0000000400a07947 */ /* 0x000fec0003800000 */
.L_x_3590:
        /* <DEDUP_REMOVED lines=12> */
.L_x_3597:
        /* <DEDUP_REMOVED lines=20> */
.L_x_3599:
[----:B------:R-:W-:Y:S05]  /*8b00*/  BSYNC B0 ;  /* 0x0000000000007941 */ /* 0x000fea0003800000 */
.L_x_3598:
[----:B------:R-:W-:Y:S01]  /*8b10*/  IMAD.SHL.U32 R2, R2, 0x100000, RZ ;  /* 0x0010000002027824 */ /* 0x000fe200078e00ff */
[----:B------:R-:W-:-:S04]  /*8b20*/  LEA R5, R0, 0x3b800000, 0x17 ;  /* 0x3b80000000057811 */ /* 0x000fc800078eb8ff */
[----:B------:R-:W-:Y:S01]  /*8b30*/  LOP3.LUT R2, R5, R2, R6, 0xfe, !PT ;  /* 0x0000000205027212 */ /* 0x000fe200078efe06 */
[----:B------:R-:W-:Y:S06]  /*8b40*/  BRA `(.L_x_3583) ;  /* 0x00000004000c7947 */ /* 0x000fec0003800000 */
.L_x_3596:
        /* <DEDUP_REMOVED lines=20> */
.L_x_3601:
[----:B------:R-:W-:Y:S05]  /*8c90*/  BSYNC B0 ;  /* 0x0000000000007941 */ /* 0x000fea0003800000 */
.L_x_3600:
[----:B------:R-:W-:Y:S01]  /*8ca0*/  IMAD.SHL.U32 R2, R2, 0x200000, RZ ;  /* 0x0020000002027824 */ /* 0x000fe200078e00ff */
[----:B------:R-:W-:-:S04]  /*8cb0*/  LEA R5, R0, 0x37800000, 0x17 ;  /* 0x3780000000057811 */ /* 0x000fc800078eb8ff */
[----:B------:R-:W-:Y:S01]  /*8cc0*/  LOP3.LUT R2, R5, R2, R6, 0xfe, !PT ;  /* 0x0000000205027212 */ /* 0x000fe200078efe06 */
[----:B------:R-:W-:Y:S06]  /*8cd0*/  BRA `(.L_x_3583) ;  /* 0x0000000000a87947 */ /* 0x000fec0003800000 */
.L_x_3595:
        /* <DEDUP_REMOVED lines=14> */
.L_x_3605:
[----:B------:R-:W-:Y:S05]  /*8dc0*/  BSYNC B0 ;  /* 0x0000000000007941 */ /* 0x000fea0003800000 */
.L_x_3604:
[----:B------:R-:W-:Y:S01]  /*8dd0*/  IMAD.MOV.U32 R3, RZ, RZ, RZ ;  /* 0x000000ffff037224 */ /* 0x000fe200078e00ff */
[----:B------:R-:W-:Y:S06]  /*8de0*/  BRA `(.L_x_3583) ;  /* 0x0000000000647947 */ /* 0x000fec0003800000 */
.L_x_3582:
        /* <DEDUP_REMOVED lines=16> */
.L_x_3606:
[----:B------:R-:W-:Y:S01]  /*8ef0*/  CS2R R2, SRZ ;  /* 0x0000000000027805 */ /* 0x000fe2000001ff00 */
[----:B------:R-:W-:Y:S06]  /*8f00*/  BRA `(.L_x_3583) ;  /* 0x00000000001c7947 */ /* 0x000fec0003800000 */
.L_x_3603:
[----:B------:R-:W2:Y:S01]  /*8f10*/  LDG.E.64 R4, desc[UR36][R4.64] ;  /* 0x0000002404047981 */ /* 0x000ea2000c1e1b00 */
[----:B------:R-:W-:Y:S01]  /*8f20*/  IMAD.MOV.U32 R3, RZ, RZ, RZ ;  /* 0x000000ffff037224 */ /* 0x000fe200078e00ff */
[----:B--2---:R0:W1:Y:S01]  /*8f30*/  I2F.U64 R2, R4 ;  /* 0x0000000400027312 */ /* 0x0040620000301000 */
[----:B------:R-:W-:Y:S05]  /*8f40*/  BRA `(.L_x_3583) ;  /* 0x00000000000c7947 */ /* 0x000fea0003800000 */
.L_x_3602:
[----:B------:R-:W2:Y:S01]  /*8f50*/  LDG.E R2, desc[UR36][R4.64] ;  /* 0x0000002404027981 */ /* 0x000ea2000c1e1900 */
[----:B------:R-:W-:Y:S01]  /*8f60*/  IMAD.MOV.U32 R3, RZ, RZ, RZ ;  /* 0x000000ffff037224 */ /* 0x000fe200078e00ff */
[----:B--2---:R-:W-:-:S07]  /*8f70*/  I2FP.F32.U32 R2, R2 ;  /* 0x0000000200027245 */ /* 0x004fce0000201000 */
.L_x_3583:
[----:B------:R-:W-:Y:S05]  /*8f80*/  BSYNC B6 ;  /* 0x0000000000067941 */ /* 0x000fea0003800000 */
.L_x_3577:
[----:B012-45:R-:W-:Y:S01]  /*8f90*/  LOP3.LUT R0, R2, 0x7fffffff, RZ, 0xc0, !PT ;  /* 0x7fffffff02007812 */ /* 0x037fe200078ec0ff */
        /* <DEDUP_REMOVED lines=8> */
[----:B---3--:R-:W-:Y:S02]  /*9020*/  IMAD.MOV.U32 R5, RZ, RZ, 0x42fc0000 ;  /* 0x42fc0000ff057424 */ /* 0x008fe400078e00ff */
        /* <DEDUP_REMOVED lines=39> */
.L_x_3610:
[----:B---3--:R-:W-:Y:S01]  /*92a0*/  FMUL.RZ R4, R3, 0.15915493667125701904 ;  /* 0x3e22f98303047820 */ /* 0x008fe2000040c000 */
        /* <DEDUP_REMOVED lines=11> */
.L_x_3609:
[----:B------:R-:W-:-:S04]  /*9360*/  FADD.FTZ R2, R3, -R3 ;  /* 0x8000000303027221 */ /* 0x000fc80000010000 */
[----:B------:R-:W-:Y:S01]  /*9370*/  IMAD.MOV.U32 R7, RZ, RZ, R2 ;  /* 0x000000ffff077224 */ /* 0x000fe200078e0002 */
[----:B------:R-:W-:Y:S06]  /*9380*/  BRA `(.L_x_3611) ;  /* 0x0000000000307947 */ /* 0x000fec0003800000 */
.L_x_3608:
        /* <DEDUP_REMOVED lines=8> */
[----:B---3--:R-:W-:Y:S08]  /*9410*/  @P0 MUFU.SIN R4, R0 ;  /* 0x0000000000040308 */ /* 0x008ff00000000400 */
[----:B------:R-:W0:Y:S02]  /*9420*/  @P0 MUFU.COS R5, R0 ;  /* 0x0000000000050308 */ /* 0x000e240000000000 */
[----:B0-----:R-:W-:-:S05]  /*9430*/  @P0 FMUL.FTZ R3, R4, R5 ;  /* 0x0000000504030220 */ /* 0x001fca0000410000 */
[----:B------:R-:W-:-:S07]  /*9440*/  LOP3.LUT R7, RZ, 0x80000000, R3, 0xb8, !PT ;  /* 0x80000000ff077812 */ /* 0x000fce00078eb803 */
.L_x_3611:
[----:B------:R-:W-:Y:S05]  /*9450*/  BSYNC B0 ;  /* 0x0000000000007941 */ /* 0x000fea0003800000 */
.L_x_3607:
        /* <DEDUP_REMOVED lines=15> */
.L_x_3615:
[----:B------:R-:W3:Y:S02]  /*9550*/  F2I.S64.TRUNC R2, R2 ;  /* 0x0000000200027311 */ /* 0x000ee4000020d900 */
[----:B---3--:R-:W-:-:S05]  /*9560*/  IMAD.MOV.U32 R5, RZ, RZ, R2 ;  /* 0x000000ffff057224 */ /* 0x008fca00078e0002 */
[----:B------:R0:W-:Y:S01]  /*9570*/  STG.E.U8 desc[UR36][R16.64], R5 ;  /* 0x0000000510007986 */ /* 0x0001e2000c101124 */
[----:B------:R-:W-:Y:S05]  /*9580*/  BRA `(.L_x_3617) ;  /* 0x0000000c00487947 */ /* 0x000fea0003800000 */
.L_x_3614:
        /* <DEDUP_REMOVED lines=9> */
.L_x_3619:
[----:B------:R-:W0:Y:S02]  /*9620*/  F2I.FTZ.TRUNC.NTZ R3, R2 ;  /* 0x0000000200037305 */ /* 0x000e24000021f100 */
[----:B0-----:R0:W-:Y:S01]  /*9630*/  STG.E desc[UR36][R16.64], R3 ;  /* 0x0000000310007986 */ /* 0x0011e2000c101924 */
[----:B------:R-:W-:Y:S05]  /*9640*/  BRA `(.L_x_3617) ;  /* 0x0000000c00187947 */ /* 0x000fea0003800000 */
.L_x_3618:
[----:B------:R-:W0:Y:S02]  /*9650*/  F2I.FTZ.TRUNC.NTZ R3, R2 ;  /* 0x0000000200037305 */ /* 0x000e24000021f100 */
[----:B0-----:R0:W-:Y:S01]  /*9660*/  STG.E.U16 desc[UR36][R16.64], R3 ;  /* 0x0000000310007986 */ /* 0x0011e2000c101524 */
[----:B------:R-:W-:Y:S05]  /*9670*/  BRA `(.L_x_3617) ;  /* 0x0000000c000c7947 */ /* 0x000fea0003800000 */
.L_x_3613:
        /* <DEDUP_REMOVED lines=8> */
.L_x_3621:
[----:B------:R-:W-:-:S05]  /*9700*/  F2FP.F16.F32.PACK_AB R2, RZ, R2 ;  /* 0x00000002ff02723e */ /* 0x000fca00000000ff */
[----:B------:R0:W-:Y:S01]  /*9710*/  STG.E.U16 desc[UR36][R16.64], R2 ;  /* 0x0000000210007986 */ /* 0x0001e2000c101524 */
[----:B------:R-:W-:Y:S05]  /*9720*/  BRA `(.L_x_3617) ;  /* 0x0000000800e07947 */ /* 0x000fea0003800000 */
.L_x_3620:
        /* <DEDUP_REMOVED lines=9> */
.L_x_3623:
[----:B------:R-:W-:-:S05]  /*97c0*/  F2FP.F16.F32.PACK_AB R3, R7, R2 ;  /* 0x000000020703723e */ /* 0x000fca00000000ff */
[----:B------:R0:W-:Y:S01]  /*97d0*/  STG.E desc[UR36][R16.64], R3 ;  /* 0x0000000310007986 */ /* 0x0001e2000c101924 */
[----:B------:R-:W-:Y:S05]  /*97e0*/  BRA `(.L_x_3617) ;  /* 0x0000000800b07947 */ /* 0x000fea0003800000 */
.L_x_3622:
[----:B------:R-:W-:-:S06]  /*97f0*/  FMUL.FTZ R2, R2, 1 ;  /* 0x3f80000002027820 */ /* 0x000fcc0000410000 */
[----:B------:R-:W0:Y:S02]  /*9800*/  F2F.F64.F32 R2, R2 ;  /* 0x0000000200027310 */ /* 0x000e240000201800 */
[----:B0-----:R0:W-:Y:S01]  /*9810*/  STG.E.64 desc[UR36][R16.64], R2 ;  /* 0x0000000210007986 */ /* 0x0011e2000c101b24 */
[----:B------:R-:W-:Y:S05]  /*9820*/  BRA `(.L_x_3617) ;  /* 0x0000000800a07947 */ /* 0x000fea0003800000 */
.L_x_3612:
        /* <DEDUP_REMOVED lines=14> */
.L_x_3626:
[----:B------:R-:W-:Y:S01]  /*9910*/  FMUL.FTZ R6, R7, 1 ;  /* 0x3f80000007067820 */ /* 0x000fe20000410000 */
[----:B---3--:R-:W-:-:S05]  /*9920*/  FMUL.FTZ R4, R2, 1 ;  /* 0x3f80000002047820 */ /* 0x008fca0000410000 */
[----:B------:R-:W-:Y:S08]  /*9930*/  F2F.F64.F32 R6, R6 ;  /* 0x0000000600067310 */ /* 0x000ff00000201800 */
[----:B------:R-:W0:Y:S02]  /*9940*/  F2F.F64.F32 R4, R4 ;  /* 0x0000000400047310 */ /* 0x000e240000201800 */
[----:B0-----:R0:W-:Y:S01]  /*9950*/  STG.E.128 desc[UR36][R16.64], R4 ;  /* 0x0000000410007986 */ /* 0x0011e2000c101d24 */
[----:B------:R-:W-:Y:S05]  /*9960*/  BRA `(.L_x_3617) ;  /* 0x0000000800507947 */ /* 0x000fea0003800000 */
.L_x_3625:
[----:B------:R-:W-:-:S13]  /*9970*/  ISETP.NE.AND P0, PT, R0, 0xf, PT ;  /* 0x0000000f0000780c */ /* 0x000fda0003f05270 */
[----:B------:R-:W-:Y:S05]  /*9980*/  @!P0 BRA `(.L_x_3627) ;  /* 0x0000000000ac8947 */ /* 0x000fea0003800000 */
[----:B------:R-:W-:-:S13]  /*9990*/  ISETP.NE.AND P0, PT, R0, 0x17, PT ;  /* 0x000000170000780c */ /* 0x000fda0003f05270 */
[----:B------:R-:W-:Y:S05]  /*99a0*/  @!P0 BRA `(.L_x_3628) ;  /* 0x0000000000508947 */ /* 0x000fea0003800000 */
[----:B------:R-:W-:-:S13]  /*99b0*/  ISETP.NE.AND P0, PT, R0, 0x18, PT ;  /* 0x000000180000780c */ /* 0x000fda0003f05270 */
[----:B------:R-:W-:Y:S05]  /*99c0*/  @P0 BRA `(.L_x_3616) ;  /* 0x0000000400e00947 */ /* 0x000fea0003800000 */
[C---:B---3--:R-:W-:Y:S01]  /*99d0*/  LOP3.LUT R4, R2.reuse, 0x7fffffff, RZ, 0xc0, !PT ;  /* 0x7fffffff02047812 */ /* 0x048fe200078ec0ff */
        /* <DEDUP_REMOVED lines=13> */
.L_x_3630:
[----:B------:R-:W-:Y:S05]  /*9ab0*/  BSYNC B0 ;  /* 0x0000000000007941 */ /* 0x000fea0003800000 */
.L_x_3629:
[----:B------:R-:W-:-:S05]  /*9ac0*/  LOP3.LUT R5, R0, R5, RZ, 0xfc, !PT ;  /* 0x0000000500057212 */ /* 0x000fca00078efcff */
[----:B------:R0:W-:Y:S01]  /*9ad0*/  STG.E.U8 desc[UR36][R16.64], R5 ;  /* 0x0000000510007986 */ /* 0x0001e2000c101124 */
[----:B------:R-:W-:Y:S05]  /*9ae0*/  BRA `(.L_x_3617) ;  /* 0x0000000400f07947 */ /* 0x000fea0003800000 */
.L_x_3628:
[----:B---3--:R-:W-:Y:S01]  /*9af0*/  LOP3.LUT R4, R2, 0x7fffffff, RZ, 0xc0, !PT ;  /* 0x7fffffff02047812 */ /* 0x008fe200078ec0ff */
        /* <DEDUP_REMOVED lines=11> */
.L_x_3632:
[----:B------:R-:W-:Y:S01]  /*9bb0*/  IMAD.MOV.U32 R0, RZ, RZ, 0x7f ;  /* 0x0000007fff007424 */ /* 0x000fe200078e00ff */
[----:B------:R-:W-:-:S04]  /*9bc0*/  ISETP.GT.U32.AND P0, PT, R4, 0x7f800000, PT ;  /* 0x7f8000000400780c */ /* 0x000fc80003f04070 */
[----:B------:R-:W-:-:S09]  /*9bd0*/  SEL R0, R0, 0x7c, P0 ;  /* 0x0000007c00007807 */ /* 0x000fd20000000000 */
.L_x_3633:
[----:B------:R-:W-:Y:S05]  /*9be0*/  BSYNC B0 ;  /* 0x0000000000007941 */ /* 0x000fea0003800000 */
.L_x_3631:
[----:B------:R-:W-:-:S04]  /*9bf0*/  LOP3.LUT R2, R2, 0x80000000, RZ, 0xc0, !PT ;  /* 0x8000000002027812 */ /* 0x000fc800078ec0ff */
[----:B------:R-:W-:-:S04]  /*9c00*/  SHF.R.U32.HI R3, RZ, 0x18, R2 ;  /* 0x00000018ff037819 */ /* 0x000fc80000011602 */
[----:B------:R-:W-:-:S05]  /*9c10*/  LOP3.LUT R3, R0, R3, RZ, 0xfc, !PT ;  /* 0x0000000300037212 */ /* 0x000fca00078efcff */
[----:B------:R0:W-:Y:S01]  /*9c20*/  STG.E.U8 desc[UR36][R16.64], R3 ;  /* 0x0000000310007986 */ /* 0x0001e2000c101124 */
[----:B------:R-:W-:Y:S05]  /*9c30*/  BRA `(.L_x_3617) ;  /* 0x00000004009c7947 */ /* 0x000fea0003800000 */
.L_x_3627:
[----:B------:R-:W-:-:S05]  /*9c40*/  F2FP.BF16.F32.PACK_AB R2, RZ, R2 ;  /* 0x00000002ff02723e */ /* 0x000fca00000010ff */
[----:B------:R0:W-:Y:S01]  /*9c50*/  STG.E.U16 desc[UR36][R16.64], R2 ;  /* 0x0000000210007986 */ /* 0x0001e2000c101524 */
[----:B------:R-:W-:Y:S05]  /*9c60*/  BRA `(.L_x_3617) ;  /* 0x0000000400907947 */ /* 0x000fea0003800000 */
.L_x_3624:
        /* <DEDUP_REMOVED lines=11> */
.L_x_3636:
[----:B------:R-:W-:Y:S01]  /*9d20*/  LOP3.LUT R3, R2, 0x7fffffff, RZ, 0xc0, !PT ;  /* 0x7fffffff02037812 */ /* 0x000fe200078ec0ff */
[----:B------:R-:W-:Y:S01]  /*9d30*/  BSSY B0, `(.L_x_3637) ;  /* 0x0000013000007945 */ /* 0x000fe20003800000 */
[----:B------:R-:W-:Y:S02]  /*9d40*/  IMAD.MOV.U32 R8, RZ, RZ, 0x80 ;  /* 0x00000080ff087424 */ /* 0x000fe400078e00ff */
[----:B------:R-:W-:-:S13]  /*9d50*/  ISETP.GT.U32.AND P0, PT, R3, 0x437fffff, PT ;  /* 0x437fffff0300780c */ /* 0x000fda0003f04070 */
[----:B------:R-:W-:Y:S05]  /*9d60*/  @P0 BRA `(.L_x_3638) ;  /* 0x00000000003c0947 */ /* 0x000fea0003800000 */
[----:B------:R-:W-:-:S13]  /*9d70*/  ISETP.GE.U32.AND P0, PT, R3, 0x3c000000, PT ;  /* 0x3c0000000300780c */ /* 0x000fda0003f06070 */
[----:B------:R-:W-:-:S04]  /*9d80*/  @P0 SHF.R.U32.HI R0, RZ, 0x14, R2 ;  /* 0x00000014ff000819 */ /* 0x000fc80000011602 */
[----:B---3--:R-:W-:-:S04]  /*9d90*/  @P0 LOP3.LUT R5, R0, 0x1, RZ, 0xc0, !PT ;  /* 0x0000000100050812 */ /* 0x008fc800078ec0ff */
        /* <DEDUP_REMOVED lines=8> */
.L_x_3639:
[----:B------:R-:W-:-:S04]  /*9e20*/  LOP3.LUT R2, R2, 0x80000000, RZ, 0xc0, !PT ;  /* 0x8000000002027812 */ /* 0x000fc800078ec0ff */
[----:B------:R-:W-:-:S04]  /*9e30*/  SHF.R.U32.HI R3, RZ, 0x18, R2 ;  /* 0x00000018ff037819 */ /* 0x000fc80000011602 */
[----:B------:R-:W-:-:S04]  /*9e40*/  LOP3.LUT R0, R0, R3, RZ, 0xfc, !PT ;  /* 0x0000000300007212 */ /* 0x000fc800078efcff */
[----:B------:R-:W-:-:S07]  /*9e50*/  PRMT R8, R0, 0x7610, R8 ;  /* 0x0000761000087816 */ /* 0x000fce0000000008 */
.L_x_3638:
[----:B------:R-:W-:Y:S05]  /*9e60*/  BSYNC B0 ;  /* 0x0000000000007941 */ /* 0x000fea0003800000 */
.L_x_3637:
[----:B------:R0:W-:Y:S01]  /*9e70*/  STG.E.U8 desc[UR36][R16.64], R8 ;  /* 0x0000000810007986 */ /* 0x0001e2000c101124 */
[----:B------:R-:W-:Y:S05]  /*9e80*/  BRA `(.L_x_3617) ;  /* 0x0000000400087947 */ /* 0x000fea0003800000 */
.L_x_3635:
        /* <DEDUP_REMOVED lines=16> */
.L_x_3642:
[----:B------:R-:W-:-:S04]  /*9f90*/  LOP3.LUT R2, R2, 0x80000000, RZ, 0xc0, !PT ;  /* 0x8000000002027812 */ /* 0x000fc800078ec0ff */
[----:B------:R-:W-:-:S04]  /*9fa0*/  SHF.R.U32.HI R3, RZ, 0x18, R2 ;  /* 0x00000018ff037819 */ /* 0x000fc80000011602 */
[----:B------:R-:W-:-:S04]  /*9fb0*/  LOP3.LUT R0, R0, R3, RZ, 0xfc, !PT ;  /* 0x0000000300007212 */ /* 0x000fc800078efcff */
[----:B------:R-:W-:-:S07]  /*9fc0*/  PRMT R8, R0, 0x7610, R8 ;  /* 0x0000761000087816 */ /* 0x000fce0000000008 */
.L_x_3641:
[----:B------:R-:W-:Y:S05]  /*9fd0*/  BSYNC B0 ;  /* 0x0000000000007941 */ /* 0x000fea0003800000 */
.L_x_3640:
[----:B------:R2:W-:Y:S01]  /*9fe0*/  STG.E.U8 desc[UR36][R16.64], R8 ;  /* 0x0000000810007986 */ /* 0x0005e2000c101124 */
[----:B------:R-:W-:Y:S05]  /*9ff0*/  BRA `(.L_x_3617) ;  /* 0x0000000000ac7947 */ /* 0x000fea0003800000 */
.L_x_3634:
[----:B------:R-:W-:-:S13]  /*a000*/  ISETP.NE.AND P0, PT, R0, 0x1c, PT ;  /* 0x0000001c0000780c */ /* 0x000fda0003f05270 */
[----:B------:R-:W-:Y:S05]  /*a010*/  @!P0 BRA `(.L_x_3643) ;  /* 0x00000000009c8947 */ /* 0x000fea0003800000 */
[----:B------:R-:W-:-:S13]  /*a020*/  ISETP.NE.AND P0, PT, R0, 0x1d, PT ;  /* 0x0000001d0000780c */ /* 0x000fda0003f05270 */
[----:B------:R-:W-:Y:S05]  /*a030*/  @!P0 BRA `(.L_x_3644) ;  /* 0x0000000000888947 */ /* 0x000fea0003800000 */
[----:B------:R-:W-:-:S13]  /*a040*/  ISETP.NE.AND P0, PT, R0, 0x2c, PT ;  /* 0x0000002c0000780c */ /* 0x000fda0003f05270 */
[----:B------:R-:W-:Y:S05]  /*a050*/  @P0 BRA `(.L_x_3616) ;  /* 0x00000000003c0947 */ /* 0x000fea0003800000 */
[----:B---3--:R-:W-:-:S04]  /*a060*/  SHF.R.U32.HI R4, RZ, 0x17, R2 ;  /* 0x00000017ff047819 */ /* 0x008fc80000011602 */
        /* <DEDUP_REMOVED lines=14> */
.L_x_3616:
[----:B------:R-:W-:Y:S01]  /*a150*/  MOV R0, 0x0 ;  /* 0x0000000000007802 */ /* 0x000fe20000000f00 */
[----:B------:R-:W-:Y:S01]  /*a160*/  ULDC.64 UR4, c[0x4][0x158] ;  /* 0x0100560000047ab9 */ /* 0x000fe20000000a00 */
[----:B------:R-:W-:Y:S01]  /*a170*/  ULDC.64 UR6, c[0x4][0x20] ;  /* 0x0100080000067ab9 */ /* 0x000fe20000000a00 */
[----:B---3--:R-:W-:Y:S01]  /*a180*/  IMAD.U32 R4, RZ, RZ, UR4 ;  /* 0x00000004ff047e24 */ /* 0x008fe2000f8e00ff */
        /* <DEDUP_REMOVED lines=12> */
.L_x_3645:
[----:B------:R-:W-:Y:S05]  /*a250*/  BRA `(.L_x_3617) ;  /* 0x0000000000147947 */ /* 0x000fea0003800000 */
.L_x_3644:
[----:B------:R-:W0:Y:S02]  /*a260*/  F2I.U64.TRUNC R2, R2 ;  /* 0x0000000200027311 */ /* 0x000e24000020d800 */
[----:B0-----:R0:W-:Y:S01]  /*a270*/  STG.E.64 desc[UR36][R16.64], R2 ;  /* 0x0000000210007986 */ /* 0x0011e2000c101b24 */
[----:B------:R-:W-:Y:S05]  /*a280*/  BRA `(.L_x_3617) ;  /* 0x0000000000087947 */ /* 0x000fea0003800000 */
.L_x_3643:
[----:B------:R-:W0:Y:S02]  /*a290*/  F2I.FTZ.U32.TRUNC.NTZ R3, R2 ;  /* 0x0000000200037305 */ /* 0x000e24000021f000 */
[----:B0-----:R4:W-:Y:S02]  /*a2a0*/  STG.E desc[UR36][R16.64], R3 ;  /* 0x0000000310007986 */ /* 0x0019e4000c101924 */
.L_x_3617:
[----:B------:R-:W-:-:S07]  /*a2b0*/  VIADD R19, R19, 0x80 ;  /* 0x0000008013137836 */ /* 0x000fce0000000000 */
.L_x_3575:
[----:B------:R-:W-:Y:S05]  /*a2c0*/  BSYNC B7 ;  /* 0x0000000000077941 */ /* 0x000fea0003800000 */
.L_x_3574:
[----:B------:R-:W-:Y:S02]  /*a2d0*/  ULDC UR4, c[0x0][0x210] ;  /* 0x0000840000047ab9 */ /* 0x000fe40000000800 */
[----:B------:R-:W-:-:S13]  /*a2e0*/  ISETP.GE.AND P0, PT, R19, UR4, PT ;  /* 0x0000000413007c0c */ /* 0x000fda000bf06270 */
[----:B------:R-:W-:Y:S05]  /*a2f0*/  @P0 EXIT ;  /* 0x000000000000094d */ /* 0x000fea0003800000 */
[----:B0-----:R-:W0:Y:S01]  /*a300*/  LDC R6, c[0x0][0x218] ;  /* 0x00008600ff067b82 */ /* 0x001e220000000800 */
[----:B------:R-:W-:Y:S02]  /*a310*/  IMAD.MOV.U32 R0, RZ, RZ, RZ ;  /* 0x000000ffff007224 */ /* 0x000fe400078e00ff */
[----:B-12-4-:R-:W-:Y:S01]  /*a320*/  IMAD.MOV.U32 R16, RZ, RZ, RZ ;  /* 0x000000ffff107224 */ /* 0x016fe200078e00ff */
        /* <DEDUP_REMOVED lines=18> */
[----:B---3--:R-:W-:-:S05]  /*a450*/  IMAD.HI.U32 R4, R3, UR7, R2 ;  /* 0x0000000703047c27 */ /* 0x008fca000f8e0002 */
        /* <DEDUP_REMOVED lines=281> */
.L_x_3646:
[----:B------:R-:W0:Y:S01]  /*b5f0*/  LDC.U8 R3, c[0x0][0x422] ;  /* 0x00010880ff037b82 */ /* 0x000e220000000000 */
[----:B------:R-:W-:Y:S01]  /*b600*/  ULDC.64 UR4, c[0x0][0x410] ;  /* 0x0001040000047ab9 */ /* 0x000fe20000000a00 */
[----:B------:R-:W-:Y:S01]  /*b610*/  ULDC.64 UR6, c[0x0][0x418] ;  /* 0x0001060000067ab9 */ /* 0x000fe20000000a00 */
[----:B------:R-:W-:Y:S01]  /*b620*/  IADD3 R16, P0, R16, UR4, RZ ;  /* 0x0000000410107c10 */ /* 0x000fe2000ff1e0ff */
[----:B------:R-:W-:Y:S01]  /*b630*/  BSSY B6, `(.L_x_3647) ;  /* 0x00000f6000067945 */ /* 0x000fe20003800000 */
[----:B---3--:R-:W-:-:S03]  /*b640*/  IADD3 R4, P1, R0, UR6, RZ ;  /* 0x0000000600047c10 */ /* 0x008fc6000ff3e0ff */
        /* <DEDUP_REMOVED lines=17> */
.L_x_3651:
[----:B------:R-:W2:Y:S01]  /*b760*/  LDG.E.U8 R2, desc[UR36][R4.64] ;  /* 0x0000002404027981 */ /* 0x000ea2000c1e1100 */
[----:B------:R-:W-:Y:S01]  /*b770*/  IMAD.MOV.U32 R3, RZ, RZ, RZ ;  /* 0x000000ffff037224 */ /* 0x000fe200078e00ff */
[----:B--2---:R-:W-:Y:S01]  /*b780*/  I2FP.F32.U32 R2, R2 ;  /* 0x0000000200027245 */ /* 0x004fe20000201000 */
[----:B------:R-:W-:Y:S06]  /*b790*/  BRA `(.L_x_3653) ;  /* 0x0000000c007c7947 */ /* 0x000fec0003800000 */
.L_x_3650:
        /* <DEDUP_REMOVED lines=10> */
.L_x_3655:
[----:B------:R-:W2:Y:S01]  /*b840*/  LDG.E R2, desc[UR36][R4.64] ;  /* 0x0000002404027981 */ /* 0x000ea2000c1e1900 */
[----:B------:R-:W-:Y:S01]  /*b850*/  IMAD.MOV.U32 R3, RZ, RZ, RZ ;  /* 0x000000ffff037224 */ /* 0x000fe200078e00ff */
[----:B--2---:R-:W-:Y:S01]  /*b860*/  I2FP.F32.S32 R2, R2 ;  /* 0x0000000200027245 */ /* 0x004fe20000201400 */
[----:B------:R-:W-:Y:S06]  /*b870*/  BRA `(.L_x_3653) ;  /* 0x0000000c00447947 */ /* 0x000fec0003800000 */
.L_x_3654:
[----:B------:R-:W2:Y:S01]  /*b880*/  LDG.E.U16 R2, desc[UR36][R4.64] ;  /* 0x0000002404027981 */ /* 0x000ea2000c1e1500 */
[----:B------:R-:W-:Y:S01]  /*b890*/  IMAD.MOV.U32 R3, RZ, RZ, RZ ;  /* 0x000000ffff037224 */ /* 0x000fe200078e00ff */
[----:B--2---:R-:W0:Y:S01]  /*b8a0*/  I2F.S16 R2, R2 ;  /* 0x0000000200027306 */ /* 0x004e220000101400 */
[----:B------:R-:W-:Y:S05]  /*b8b0*/  BRA `(.L_x_3653) ;  /* 0x0000000c00347947 */ /* 0x000fea0003800000 */
.L_x_3649:
        /* <DEDUP_REMOVED lines=9> */
.L_x_3657:
[----:B------:R-:W2:Y:S01]  /*b950*/  LDG.E.U16 R2, desc[UR36][R4.64] ;  /* 0x0000002404027981 */ /* 0x000ea2000c1e1500 */
[----:B------:R-:W-:Y:S02]  /*b960*/  IMAD.MOV.U32 R3, RZ, RZ, RZ ;  /* 0x000000ffff037224 */ /* 0x000fe400078e00ff */
[----:B--2---:R-:W-:Y:S01]  /*b970*/  HADD2.F32 R2, -RZ, R2.H0_H0 ;  /* 0x20000002ff027230 */ /* 0x004fe20000004100 */
[----:B------:R-:W-:Y:S06]  /*b980*/  BRA `(.L_x_3653) ;  /* 0x0000000c00007947 */ /* 0x000fec0003800000 */
.L_x_3656:
        /* <DEDUP_REMOVED lines=8> */
.L_x_3659:
[----:B------:R-:W2:Y:S02]  /*ba10*/  LDG.E R2, desc[UR36][R4.64] ;  /* 0x0000002404027981 */ /* 0x000ea4000c1e1900 */
[--C-:B--2---:R-:W-:Y:S02]  /*ba20*/  HADD2.F32 R3, -RZ, R2.reuse.H1_H1 ;  /* 0x30000002ff037230 */ /* 0x104fe40000004100 */
[----:B------:R-:W-:Y:S01]  /*ba30*/  HADD2.F32 R2, -RZ, R2.H0_H0 ;  /* 0x20000002ff027230 */ /* 0x000fe20000004100 */
[----:B------:R-:W-:Y:S06]  /*ba40*/  BRA `(.L_x_3653) ;  /* 0x0000000800d07947 */ /* 0x000fec0003800000 */
.L_x_3658:
        /* <DEDUP_REMOVED lines=8> */
.L_x_3648:
        /* <DEDUP_REMOVED lines=13> */
.L_x_3662:
        /* <DEDUP_REMOVED lines=10> */
.L_x_3661:
        /* <DEDUP_REMOVED lines=27> */
.L_x_3664:
        /* <DEDUP_REMOVED lines=14> */
.L_x_3663:
[----:B------:R-:W2:Y:S01]  /*bed0*/  LDG.E.U16 R2, desc[UR36][R4.64] ;  /* 0x0000002404027981 */ /* 0x000ea2000c1e1500 */
[----:B------:R-:W-:Y:S02]  /*bee0*/  IMAD.MOV.U32 R3, RZ, RZ, RZ ;  /* 0x000000ffff037224 */ /* 0x000fe400078e00ff */
[----:B--2---:R-:W-:Y:S01]  /*bef0*/  IMAD.U32 R2, R2, 0x10000, RZ ;  /* 0x0001000002027824 */ /* 0x004fe200078e00ff */
[----:B------:R-:W-:Y:S06]  /*bf00*/  BRA `(.L_x_3653) ;  /* 0x0000000400a07947 */ /* 0x000fec0003800000 */
.L_x_3660:
        /* <DEDUP_REMOVED lines=12> */
.L_x_3667:
        /* <DEDUP_REMOVED lines=20> */
.L_x_3669:
[----:B------:R-:W-:Y:S05]  /*c110*/  BSYNC B0 ;  /* 0x0000000000007941 */ /* 0x000fea0003800000 */
.L_x_3668:
[----:B------:R-:W-:Y:S01]  /*c120*/  IMAD.SHL.U32 R2, R2, 0x100000, RZ ;  /* 0x0010000002027824 */ /* 0x000fe200078e00ff */
[----:B------:R-:W-:-:S04]  /*c130*/  LEA R5, R0, 0x3b800000, 0x17 ;  /* 0x3b80000000057811 */ /* 0x000fc800078eb8ff */
[----:B------:R-:W-:Y:S01]  /*c140*/  LOP3.LUT R2, R5, R2, R6, 0xfe, !PT ;  /* 0x0000000205027212 */ /* 0x000fe200078efe06 */
[----:B------:R-:W-:Y:S06]  /*c150*/  BRA `(.L_x_3653) ;  /* 0x00000004000c7947 */ /* 0x000fec0003800000 */
.L_x_3666:
        /* <DEDUP_REMOVED lines=20> */
.L_x_3671:
[----:B------:R-:W-:Y:S05]  /*c2a0*/  BSYNC B0 ;  /* 0x0000000000007941 */ /* 0x000fea0003800000 */
.L_x_3670:
[----:B------:R-:W-:Y:S01]  /*c2b0*/  IMAD.SHL.U32 R2, R2, 0x200000, RZ ;  /* 0x0020000002027824 */ /* 0x000fe200078e00ff */
[----:B------:R-:W-:-:S04]  /*c2c0*/  LEA R5, R0, 0x37800000, 0x17 ;  /* 0x3780000000057811 */ /* 0x000fc800078eb8ff */
[----:B------:R-:W-:Y:S01]  /*c2d0*/  LOP3.LUT R2, R5, R2, R6, 0xfe, !PT ;  /* 0x0000000205027212 */ /* 0x000fe200078efe06 */
[----:B------:R-:W-:Y:S06]  /*c2e0*/  BRA `(.L_x_3653) ;  /* 0x0000000000a87947 */ /* 0x000fec0003800000 */
.L_x_3665:
        /* <DEDUP_REMOVED lines=14> */
.L_x_3675:
[----:B------:R-:W-:Y:S05]  /*c3d0*/  BSYNC B0 ;  /* 0x0000000000007941 */ /* 0x000fea0003800000 */
.L_x_3674:
[----:B------:R-:W-:Y:S01]  /*c3e0*/  IMAD.MOV.U32 R3, RZ, RZ, RZ ;  /* 0x000000ffff037224 */ /* 0x000fe200078e00ff */
[----:B------:R-:W-:Y:S06]  /*c3f0*/  BRA `(.L_x_3653) ;  /* 0x0000000000647947 */ /* 0x000fec0003800000 */
.L_x_3652:
        /* <DEDUP_REMOVED lines=16> */
.L_x_3676:
[----:B------:R-:W-:Y:S01]  /*c500*/  CS2R R2, SRZ ;  /* 0x0000000000027805 */ /* 0x000fe2000001ff00 */
[----:B------:R-:W-:Y:S06]  /*c510*/  BRA `(.L_x_3653) ;  /* 0x00000000001c7947 */ /* 0x000fec0003800000 */
.L_x_3673:
[----:B------:R-:W2:Y:S01]  /*c520*/  LDG.E.64 R4, desc[UR36][R4.64] ;  /* 0x0000002404047981 */ /* 0x000ea2000c1e1b00 */
[----:B------:R-:W-:Y:S01]  /*c530*/  IMAD.MOV.U32 R3, RZ, RZ, RZ ;  /* 0x000000ffff037224 */ /* 0x000fe200078e00ff */
[----:B--2---:R0:W1:Y:S01]  /*c540*/  I2F.U64 R2, R4 ;  /* 0x0000000400027312 */ /* 0x0040620000301000 */
[----:B------:R-:W-:Y:S05]  /*c550*/  BRA `(.L_x_3653) ;  /* 0x00000000000c7947 */ /* 0x000fea0003800000 */
.L_x_3672:
[----:B------:R-:W2:Y:S01]  /*c560*/  LDG.E R2, desc[UR36][R4.64] ;  /* 0x0000002404027981 */ /* 0x000ea2000c1e1900 */
[----:B------:R-:W-:Y:S01]  /*c570*/  IMAD.MOV.U32 R3, RZ, RZ, RZ ;  /* 0x000000ffff037224 */ /* 0x000fe200078e00ff */
[----:B--2---:R-:W-:-:S07]  /*c580*/  I2FP.F32.U32 R2, R2 ;  /* 0x0000000200027245 */ /* 0x004fce0000201000 */
.L_x_3653:
[----:B------:R-:W-:Y:S05]  /*c590*/  BSYNC B6 ;  /* 0x0000000000067941 */ /* 0x000fea0003800000 */
.L_x_3647:
        /* <DEDUP_REMOVED lines=9> */
[----:B--234-:R-:W-:Y:S01]  /*c630*/  HFMA2.MMA R5, -RZ, RZ, 3.4921875, 0 ;  /* 0x42fc0000ff057435 */ /* 0x01cfe200000001ff */
        /* <DEDUP_REMOVED lines=39> */
.L_x_3680:
        /* <DEDUP_REMOVED lines=12> */
.L_x_3679:
[----:B------:R-:W-:-:S04]  /*c970*/  FADD.FTZ R2, R3, -R3 ;  /* 0x8000000303027221 */ /* 0x000fc80000010000 */
[----:B------:R-:W-:Y:S01]  /*c980*/  IMAD.MOV.U32 R7, RZ, RZ, R2 ;  /* 0x000000ffff077224 */ /* 0x000fe200078e0002 */
[----:B------:R-:W-:Y:S06]  /*c990*/  BRA `(.L_x_3681) ;  /* 0x0000000000307947 */ /* 0x000fec0003800000 */
.L_x_3678:
        /* <DEDUP_REMOVED lines=12> */
.L_x_3681:
[----:B------:R-:W-:Y:S05]  /*ca60*/  BSYNC B0 ;  /* 0x0000000000007941 */ /* 0x000fea0003800000 */
.L_x_3677:
        /* <DEDUP_REMOVED lines=15> */
.L_x_3685:
[----:B------:R-:W2:Y:S02]  /*cb60*/  F2I.S64.TRUNC R2, R2 ;  /* 0x0000000200027311 */ /* 0x000ea4000020d900 */
[----:B--234-:R-:W-:-:S05]  /*cb70*/  IMAD.MOV.U32 R5, RZ, RZ, R2 ;  /* 0x000000ffff057224 */ /* 0x01cfca00078e0002 */
[----:B------:R-:W-:Y:S01]  /*cb80*/  STG.E.U8 desc[UR36][R16.64], R5 ;  /* 0x0000000510007986 */ /* 0x000fe2000c101124 */
[----:B------:R-:W-:Y:S05]  /*cb90*/  EXIT ;  /* 0x000000000000794d */ /* 0x000fea0003800000 */
.L_x_3684:
        /* <DEDUP_REMOVED lines=9> */
.L_x_3688:
[----:B------:R-:W0:Y:S02]  /*cc30*/  F2I.FTZ.TRUNC.NTZ R3, R2 ;  /* 0x0000000200037305 */ /* 0x000e24000021f100 */
[----:B0-----:R-:W-:Y:S01]  /*cc40*/  STG.E desc[UR36][R16.64], R3 ;  /* 0x0000000310007986 */ /* 0x001fe2000c101924 */
[----:B------:R-:W-:Y:S05]  /*cc50*/  EXIT ;  /* 0x000000000000794d */ /* 0x000fea0003800000 */
.L_x_3687:
[----:B------:R-:W0:Y:S02]  /*cc60*/  F2I.FTZ.TRUNC.NTZ R3, R2 ;  /* 0x0000000200037305 */ /* 0x000e24000021f100 */
[----:B0-----:R-:W-:Y:S01]  /*cc70*/  STG.E.U16 desc[UR36][R16.64], R3 ;  /* 0x0000000310007986 */ /* 0x001fe2000c101524 */
[----:B------:R-:W-:Y:S05]  /*cc80*/  EXIT ;  /* 0x000000000000794d */ /* 0x000fea0003800000 */
.L_x_3683:
        /* <DEDUP_REMOVED lines=8> */
.L_x_3690:
[----:B------:R-:W-:-:S05]  /*cd10*/  F2FP.F16.F32.PACK_AB R2, RZ, R2 ;  /* 0x00000002ff02723e */ /* 0x000fca00000000ff */
[----:B------:R-:W-:Y:S01]  /*cd20*/  STG.E.U16 desc[UR36][R16.64], R2 ;  /* 0x0000000210007986 */ /* 0x000fe2000c101524 */
[----:B------:R-:W-:Y:S05]  /*cd30*/  EXIT ;  /* 0x000000000000794d */ /* 0x000fea0003800000 */
.L_x_3689:
[----:B------:R-:W-:-:S13]  /*cd40*/  ISETP.NE.AND P0, PT, R0, 0x7, PT ;  /* 0x000000070000780c */ /* 0x000fda0003f05270 */
[----:B------:R-:W-:Y:S05]  /*cd50*/  @!P0 BRA `(.L_x_3691) ;  /* 0x0000000000288947 */ /* 0x000fea0003800000 */
[----:B------:R-:W-:-:S13]  /*cd60*/  ISETP.NE.AND P0, PT, R0, 0x8, PT ;  /* 0x000000080000780c */ /* 0x000fda0003f05270 */
[----:B------:R-:W-:Y:S05]  /*cd70*/  @!P0 BRA `(.L_x_3692) ;  /* 0x0000000000148947 */ /* 0x000fea0003800000 */
[----:B------:R-:W-:-:S13]  /*cd80*/  ISETP.NE.AND P0, PT, R0, 0x9, PT ;  /* 0x000000090000780c */ /* 0x000fda0003f05270 */
[----:B------:R-:W-:Y:S05]  /*cd90*/  @P0 BRA `(.L_x_3686) ;  /* 0x0000000800700947 */ /* 0x000fea0003800000 */
[----:B------:R-:W-:-:S05]  /*cda0*/  MOV R6, R2 ;  /* 0x0000000200067202 */ /* 0x000fca0000000f00 */
[----:B------:R-:W-:Y:S01]  /*cdb0*/  STG.E.64 desc[UR36][R16.64], R6 ;  /* 0x0000000610007986 */ /* 0x000fe2000c101b24 */
[----:B------:R-:W-:Y:S05]  /*cdc0*/  EXIT ;  /* 0x000000000000794d */ /* 0x000fea0003800000 */
.L_x_3692:
[----:B------:R-:W-:-:S05]  /*cdd0*/  F2FP.F16.F32.PACK_AB R3, R7, R2 ;  /* 0x000000020703723e */ /* 0x000fca00000000ff */
[----:B------:R-:W-:Y:S01]  /*cde0*/  STG.E desc[UR36][R16.64], R3 ;  /* 0x0000000310007986 */ /* 0x000fe2000c101924 */
[----:B------:R-:W-:Y:S05]  /*cdf0*/  EXIT ;  /* 0x000000000000794d */ /* 0x000fea0003800000 */
.L_x_3691:
[----:B------:R-:W-:-:S06]  /*ce00*/  FMUL.FTZ R2, R2, 1 ;  /* 0x3f80000002027820 */ /* 0x000fcc0000410000 */
[----:B------:R-:W0:Y:S02]  /*ce10*/  F2F.F64.F32 R2, R2 ;  /* 0x0000000200027310 */ /* 0x000e240000201800 */
[----:B0-----:R-:W-:Y:S01]  /*ce20*/  STG.E.64 desc[UR36][R16.64], R2 ;  /* 0x0000000210007986 */ /* 0x001fe2000c101b24 */
[----:B------:R-:W-:Y:S05]  /*ce30*/  EXIT ;  /* 0x000000000000794d */ /* 0x000fea0003800000 */
.L_x_3682:
        /* <DEDUP_REMOVED lines=12> */
[----:B------:R-:W-:Y:S01]  /*cf00*/  STG.E.U8 desc[UR36][R16.64], R3 ;  /* 0x0000000310007986 */ /* 0x000fe2000c101124 */
[----:B------:R-:W-:Y:S05]  /*cf10*/  EXIT ;  /* 0x000000000000794d */ /* 0x000fea0003800000 */
.L_x_3695:
[----:B------:R-:W-:Y:S01]  /*cf20*/  FMUL.FTZ R6, R7, 1 ;  /* 0x3f80000007067820 */ /* 0x000fe20000410000 */
[----:B--234-:R-:W-:-:S05]  /*cf30*/  FMUL.FTZ R4, R2, 1 ;  /* 0x3f80000002047820 */ /* 0x01cfca0000410000 */
[----:B------:R-:W-:Y:S08]  /*cf40*/  F2F.F64.F32 R6, R6 ;  /* 0x0000000600067310 */ /* 0x000ff00000201800 */
[----:B------:R-:W0:Y:S02]  /*cf50*/  F2F.F64.F32 R4, R4 ;  /* 0x0000000400047310 */ /* 0x000e240000201800 */
[----:B0-----:R-:W-:Y:S01]  /*cf60*/  STG.E.128 desc[UR36][R16.64], R4 ;  /* 0x0000000410007986 */ /* 0x001fe2000c101d24 */
[----:B------:R-:W-:Y:S05]  /*cf70*/  EXIT ;  /* 0x000000000000794d */ /* 0x000fea0003800000 */
.L_x_3694:
        /* <DEDUP_REMOVED lines=20> */
.L_x_3699:
[----:B------:R-:W-:Y:S05]  /*d0c0*/  BSYNC B0 ;  /* 0x0000000000007941 */ /* 0x000fea0003800000 */
.L_x_3698:
[----:B------:R-:W-:-:S05]  /*d0d0*/  LOP3.LUT R5, R0, R5, RZ, 0xfc, !PT ;  /* 0x0000000500057212 */ /* 0x000fca00078efcff */
[----:B------:R-:W-:Y:S01]  /*d0e0*/  STG.E.U8 desc[UR36][R16.64], R5 ;  /* 0x0000000510007986 */ /* 0x000fe2000c101124 */
[----:B------:R-:W-:Y:S05]  /*d0f0*/  EXIT ;  /* 0x000000000000794d */ /* 0x000fea0003800000 */
.L_x_3697:
        /* <DEDUP_REMOVED lines=12> */
.L_x_3701:
[----:B------:R-:W-:Y:S01]  /*d1c0*/  IMAD.MOV.U32 R0, RZ, RZ, 0x7f ;  /* 0x0000007fff007424 */ /* 0x000fe200078e00ff */
[----:B------:R-:W-:-:S04]  /*d1d0*/  ISETP.GT.U32.AND P0, PT, R4, 0x7f800000, PT ;  /* 0x7f8000000400780c */ /* 0x000fc80003f04070 */
[----:B------:R-:W-:-:S09]  /*d1e0*/  SEL R0, R0, 0x7c, P0 ;  /* 0x0000007c00007807 */ /* 0x000fd20000000000 */
.L_x_3702:
[----:B------:R-:W-:Y:S05]  /*d1f0*/  BSYNC B0 ;  /* 0x0000000000007941 */ /* 0x000fea0003800000 */
.L_x_3700:
[----:B------:R-:W-:-:S04]  /*d200*/  LOP3.LUT R2, R2, 0x80000000, RZ, 0xc0, !PT ;  /* 0x8000000002027812 */ /* 0x000fc800078ec0ff */
[----:B------:R-:W-:-:S04]  /*d210*/  SHF.R.U32.HI R3, RZ, 0x18, R2 ;  /* 0x00000018ff037819 */ /* 0x000fc80000011602 */
[----:B------:R-:W-:-:S05]  /*d220*/  LOP3.LUT R3, R0, R3, RZ, 0xfc, !PT ;  /* 0x0000000300037212 */ /* 0x000fca00078efcff */
[----:B------:R-:W-:Y:S01]  /*d230*/  STG.E.U8 desc[UR36][R16.64], R3 ;  /* 0x0000000310007986 */ /* 0x000fe2000c101124 */
[----:B------:R-:W-:Y:S05]  /*d240*/  EXIT ;  /* 0x000000000000794d */ /* 0x000fea0003800000 */
.L_x_3696:
[----:B------:R-:W-:-:S05]  /*d250*/  F2FP.BF16.F32.PACK_AB R2, RZ, R2 ;  /* 0x00000002ff02723e */ /* 0x000fca00000010ff */
[----:B------:R-:W-:Y:S01]  /*d260*/  STG.E.U16 desc[UR36][R16.64], R2 ;  /* 0x0000000210007986 */ /* 0x000fe2000c101524 */
[----:B------:R-:W-:Y:S05]  /*d270*/  EXIT ;  /* 0x000000000000794d */ /* 0x000fea0003800000 */
.L_x_3693:
        /* <DEDUP_REMOVED lines=11> */
.L_x_3705:
        /* <DEDUP_REMOVED lines=16> */
.L_x_3708:
[----:B------:R-:W-:-:S04]  /*d430*/  LOP3.LUT R2, R2, 0x80000000, RZ, 0xc0, !PT ;  /* 0x8000000002027812 */ /* 0x000fc800078ec0ff */
[----:B------:R-:W-:-:S04]  /*d440*/  SHF.R.U32.HI R3, RZ, 0x18, R2 ;  /* 0x00000018ff037819 */ /* 0x000fc80000011602 */
[----:B------:R-:W-:-:S04]  /*d450*/  LOP3.LUT R0, R0, R3, RZ, 0xfc, !PT ;  /* 0x0000000300007212 */ /* 0x000fc800078efcff */
[----:B------:R-:W-:-:S07]  /*d460*/  PRMT R8, R0, 0x7610, R8 ;  /* 0x0000761000087816 */ /* 0x000fce0000000008 */
.L_x_3707:
[----:B------:R-:W-:Y:S05]  /*d470*/  BSYNC B0 ;  /* 0x0000000000007941 */ /* 0x000fea0003800000 */
.L_x_3706:
[----:B------:R-:W-:Y:S01]  /*d480*/  STG.E.U8 desc[UR36][R16.64], R8 ;  /* 0x0000000810007986 */ /* 0x000fe2000c101124 */
[----:B------:R-:W-:Y:S05]  /*d490*/  EXIT ;  /* 0x000000000000794d */ /* 0x000fea0003800000 */
.L_x_3704:
        /* <DEDUP_REMOVED lines=16> */
.L_x_3711:
[----:B------:R-:W-:-:S04]  /*d5a0*/  LOP3.LUT R2, R2, 0x80000000, RZ, 0xc0, !PT ;  /* 0x8000000002027812 */ /* 0x000fc800078ec0ff */
[----:B------:R-:W-:-:S04]  /*d5b0*/  SHF.R.U32.HI R3, RZ, 0x18, R2 ;  /* 0x00000018ff037819 */ /* 0x000fc80000011602 */
[----:B------:R-:W-:-:S04]  /*d5c0*/  LOP3.LUT R0, R0, R3, RZ, 0xfc, !PT ;  /* 0x0000000300007212 */ /* 0x000fc800078efcff */
[----:B------:R-:W-:-:S07]  /*d5d0*/  PRMT R8, R0, 0x7610, R8 ;  /* 0x0000761000087816 */ /* 0x000fce0000000008 */
.L_x_3710:
[----:B------:R-:W-:Y:S05]  /*d5e0*/  BSYNC B0 ;  /* 0x0000000000007941 */ /* 0x000fea0003800000 */
.L_x_3709:
[----:B------:R-:W-:Y:S01]  /*d5f0*/  STG.E.U8 desc[UR36][R16.64], R8 ;  /* 0x0000000810007986 */ /* 0x000fe2000c101124 */
[----:B------:R-:W-:Y:S05]  /*d600*/  EXIT ;  /* 0x000000000000794d */ /* 0x000fea0003800000 */
.L_x_3703:
        /* <DEDUP_REMOVED lines=11> */
[----:B------:R-:W-:Y:S01]  /*d6c0*/  HFMA2.MMA R3, -RZ, RZ, 0, 1.5199184417724609375e-05 ;  /* 0x000000ffff037435 */ /* 0x000fe200000001ff */
        /* <DEDUP_REMOVED lines=9> */
.L_x_3686:
[----:B------:R-:W-:Y:S01]  /*d760*/  MOV R0, 0x0 ;  /* 0x0000000000007802 */ /* 0x000fe20000000f00 */
[----:B------:R-:W-:Y:S01]  /*d770*/  ULDC.64 UR4, c[0x4][0x158] ;  /* 0x0100560000047ab9 */ /* 0x000fe20000000a00 */
[----:B------:R-:W-:Y:S01]  /*d780*/  ULDC.64 UR6, c[0x4][0x20] ;  /* 0x0100080000067ab9 */ /* 0x000fe20000000a00 */
[----:B--234-:R-:W-:Y:S01]  /*d790*/  IMAD.U32 R4, RZ, RZ, UR4 ;  /* 0x00000004ff047e24 */ /* 0x01cfe2000f8e00ff */
[----:B------:R0:W1:Y:S01]  /*d7a0*/  LDC.64 R2, c[0x4][R0] ;  /* 0x0100000000027b82 */ /* 0x0000620000000a00 */
[----:B------:R-:W-:Y:S01]  /*d7b0*/  IMAD.U32 R5, RZ, RZ, UR5 ;  /* 0x00000005ff057e24 */ /* 0x000fe2000f8e00ff */
[----:B------:R-:W-:Y:S01]  /*d7c0*/  ULDC.64 UR4, c[0x4][0x160] ;  /* 0x0100580000047ab9 */ /* 0x000fe20000000a00 */
[----:B------:R-:W-:Y:S01]  /*d7d0*/  IMAD.U32 R10, RZ, RZ, UR6 ;  /* 0x00000006ff0a7e24 */ /* 0x000fe2000f8e00ff */
[----:B------:R-:W-:Y:S01]  /*d7e0*/  MOV R7, UR5 ;  /* 0x0000000500077c02 */ /* 0x000fe20008000f00 */
[----:B------:R-:W-:Y:S02]  /*d7f0*/  IMAD.U32 R6, RZ, RZ, UR4 ;  /* 0x00000004ff067e24 */ /* 0x000fe4000f8e00ff */
[----:B------:R-:W-:-:S02]  /*d800*/  IMAD.U32 R11, RZ, RZ, UR7 ;  /* 0x00000007ff0b7e24 */ /* 0x000fc4000f8e00ff */
[----:B------:R-:W-:Y:S02]  /*d810*/  IMAD.MOV.U32 R8, RZ, RZ, 0x65 ;  /* 0x00000065ff087424 */ /* 0x000fe400078e00ff */
[----:B------:R-:W-:Y:S02]  /*d820*/  IMAD.MOV.U32 R12, RZ, RZ, 0x1 ;  /* 0x00000001ff0c7424 */ /* 0x000fe400078e00ff */
[----:B0-----:R-:W-:-:S07]  /*d830*/  IMAD.MOV.U32 R13, RZ, RZ, RZ ;  /* 0x000000ffff0d7224 */ /* 0x001fce00078e00ff */
[----:B------:R-:W-:-:S07]  /*d840*/  LEPC R20, `(.L_x_3714) ;  /* 0x000000001014794e */ /* 0x000fce0000000000 */
[----:B-1----:R-:W-:Y:S05]  /*d850*/  CALL.ABS.NOINC R2 ;  /* 0x0000000002007343 */ /* 0x002fea0003c00000 */
.L_x_3714:
[----:B------:R-:W-:Y:S05]  /*d860*/  EXIT ;  /* 0x000000000000794d */ /* 0x000fea0003800000 */
.L_x_3713:
[----:B------:R-:W0:Y:S02]  /*d870*/  F2I.U64.TRUNC R2, R2 ;  /* 0x0000000200027311 */ /* 0x000e24000020d800 */
[----:B0-----:R-:W-:Y:S01]  /*d880*/  STG.E.64 desc[UR36][R16.64], R2 ;  /* 0x0000000210007986 */ /* 0x001fe2000c101b24 */
[----:B------:R-:W-:Y:S05]  /*d890*/  EXIT ;  /* 0x000000000000794d */ /* 0x000fea0003800000 */
.L_x_3712:
[----:B------:R-:W0:Y:S02]  /*d8a0*/  F2I.FTZ.U32.TRUNC.NTZ R3, R2 ;  /* 0x0000000200037305 */ /* 0x000e24000021f000 */
[----:B0-----:R-:W-:Y:S01]  /*d8b0*/  STG.E desc[UR36][R16.64], R3 ;  /* 0x0000000310007986 */ /* 0x001fe2000c101924 */
[----:B------:R-:W-:Y:S05]  /*d8c0*/  EXIT ;  /* 0x000000000000794d */ /* 0x000fea0003800000 */
.L_x_3715:
        /* <DEDUP_REMOVED lines=11> */
.L_x_7216:


//--------------------- .text._ZN2at6native27unrolled_elementwise_kernelIZZZNS0_16tanh_kernel_cudaERNS_18TensorIteratorBaseEENKUlvE_clEvENKUlvE0_clEvEUlN3c107complexIfEEE_St5arrayIPcLm2EELi4E23TrivialOffsetCalculatorILi1EjESE_NS0_6memory12LoadWithCastILi1EEENSF_13StoreWithCastILi1EEEEEviT_T0_T2_T3_T4_T5_ --------------------------
	.section	.text._ZN2at6native27unrolled_elementwise_kernelIZZZNS0_16tanh_kernel_cudaERNS_18TensorIteratorBaseEENKUlvE_clEvENKUlvE0_clEvEUlN3c107complexIfEEE_St5arrayIPcLm2EELi4E23TrivialOffsetCalculatorILi1EjESE_NS0_6memory12LoadWithCastILi1EEENSF_13StoreWithCastILi1EEEEEviT_T0_T2_T3_T4_T5_,"ax",@progbits
	.align	128
        .global         _ZN2at6native27unrolled_elementwise_kernelIZZZNS0_16tanh_kernel_cudaERNS_18TensorIteratorBaseEENKUlvE_clEvENKUlvE0_clEvEUlN3c107complexIfEEE_St5arrayIPcLm2EELi4E23TrivialOffsetCalculatorILi1EjESE_NS0_6memory12LoadWithCastILi1EEENSF_13StoreWithCastILi1EEEEEviT_T0_T2_T3_T4_T5_
        .type           _ZN2at6native27unrolled_elementwise_kernelIZZZNS0_16tanh_kernel_cudaERNS_18TensorIteratorBaseEENKUlvE_clEvENKUlvE0_clEvEUlN3c107complexIfEEE_St5arrayIPcLm2EELi4E23TrivialOffsetCalculatorILi1EjESE_NS0_6memory12LoadWithCastILi1EEENSF_13StoreWithCastILi1EEEEEviT_T0_T2_T3_T4_T5_,@function
        .size           _ZN2at6native27unrolled_elementwise_kernelIZZZNS0_16tanh_kernel_cudaERNS_18TensorIteratorBaseEENKUlvE_clEvENKUlvE0_clEvEUlN3c107complexIfEEE_St5arrayIPcLm2EELi4E23TrivialOffsetCalculatorILi1EjESE_NS0_6memory12LoadWithCastILi1EEENSF_13StoreWithCastILi1EEEEEviT_T0_T2_T3_T4_T5_,(.L_x_7217 - _ZN2at6native27unrolled_elementwise_kernelIZZZNS0_16tanh_kernel_cudaERNS_18TensorIteratorBaseEENKUlvE_clEvENKUlvE0_clEvEUlN3c107complexIfEEE_St5arrayIPcLm2EELi4E23TrivialOffsetCalculatorILi1EjESE_NS0_6memory12LoadWithCastILi1EEENSF_13StoreWithCastILi1EEEEEviT_T0_T2_T3_T4_T5_)
        .other          _ZN2at6native27unrolled_elementwise_kernelIZZZNS0_16tanh_kernel_cudaERNS_18TensorIteratorBaseEENKUlvE_clEvENKUlvE0_clEvEUlN3c107complexIfEEE_St5arrayIPcLm2EELi4E23TrivialOffsetCalculatorILi1EjESE_NS0_6memory12LoadWithCastILi1EEENSF_13StoreWithCastILi1EEEEEviT_T0_T2_T3_T4_T5_,@"STO_CUDA_ENTRY STV_DEFAULT"
_ZN2at6native27unrolled_elementwise_kernelIZZZNS0_16tanh_kernel_cudaERNS_18TensorIteratorBaseEENKUlvE_clEvENKUlvE0_clEvEUlN3c107complexIfEEE_St5arrayIPcLm2EELi4E23TrivialOffsetCalculatorILi1EjESE_NS0_6memory12LoadWithCastILi1EEENSF_13StoreWithCastILi1EEEEEviT_T0_T2_T3_T4_T5_:
.text._ZN2at6native27unrolled_elementwise_kernelIZZZNS0_16tanh_kernel_cudaERNS_18TensorIteratorBaseEENKUlvE_clEvENKUlvE0_clEvEUlN3c107complexIfEEE_St5arrayIPcLm2EELi4E23TrivialOffsetCalculatorILi1EjESE_NS0_6memory12LoadWithCastILi1EEENSF_13StoreWithCastILi1EEEEEviT_T0_T2_T3_T4_T5_:
[----:B------:R-:W0:Y:S01]  /*0000*/  LDC R1, c[0x0][0x28] ;  /* 0x00000a00ff017b82 */ /* 0x000e220000000800 */
[----:B------:R-:W1:Y:S07]  /*0010*/  S2R R28, SR_CTAID.X ;  /* 0x00000000001c7919 */ /* 0x000e6e0000002500 */
[----:B------:R-:W1:Y:S01]  /*0020*/  LDC R0, c[0x0][0x210] ;  /* 0x00008400ff007b82 */ /* 0x000e620000000800 */
[----:B------:R-:W-:Y:S01]  /*0030*/  ULDC.64 UR36, c[0x0][0x208] ;  /* 0x0000820000247ab9 */ /* 0x000fe20000000a00 */
[----:B------:R-:W-:Y:S01]  /*0040*/  BSSY B7, `(.L_x_3716) ;  /* 0x0000104000077945 */ /* 0x000fe20003800000 */
[----:B------:R-:W2:Y:S01]  /*0050*/  S2R R26, SR_TID.X ;  /* 0x00000000001a7919 */ /* 0x000ea20000002100 */
[----:B------:R-:W-:Y:S01]  /*0060*/  IMAD.MOV.U32 R17, RZ, RZ, RZ ;  /* 0x000000ffff117224 */ /* 0x000fe200078e00ff */
[----:B------:R-:W-:-:S03]  /*0070*/  CS2R R18, SRZ ;  /* 0x0000000000127805 */ /* 0x000fc6000001ff00 */
[----:B------:R-:W3:Y:S01]  /*0080*/  LDC.U8 R27, c[0x0][0x22c] ;  /* 0x00008b00ff1b7b82 */ /* 0x000ee20000000000 */
[----:B-1----:R-:W-:-:S05]  /*0090*/  IMAD R22, R28, -0x200, R0 ;  /* 0xfffffe001c167824 */ /* 0x002fca00078e0200 */
[----:B--2---:R-:W-:-:S13]  /*00a0*/  ISETP.GE.AND P0, PT, R26, R22, PT ;  /* 0x000000161a00720c */ /* 0x004fda0003f06270 */
[----:B0--3--:R-:W-:Y:S05]  /*00b0*/  @P0 BRA `(.L_x_3717) ;  /* 0x0000000c00f00947 */ /* 0x009fea0003800000 */
[----:B------:R-:W0:Y:S01]  /*00c0*/  LDC.64 R2, c[0x0][0x220] ;  /* 0x00008800ff027b82 */ /* 0x000e220000000a00 */
        /* <DEDUP_REMOVED lines=20> */
[----:B--2---:R4:W0:Y:S01]  /*0210*/  I2F.S16 R18, R2 ;  /* 0x0000000200127306 */ /* 0x0048220000101400 */
[----:B------:R-:W-:Y:S05]  /*0220*/  BRA `(.L_x_3724) ;  /* 0x0000000c008c7947 */ /* 0x000fea0003800000 */
.L_x_3722:
[----:B------:R-:W2:Y:S01]  /*0230*/  LDG.E.U8 R2, desc[UR36][R2.64] ;  /* 0x0000002402027981 */ /* 0x000ea2000c1e1100 */
[----:B------:R-:W-:Y:S01]  /*0240*/  IMAD.MOV.U32 R19, RZ, RZ, RZ ;  /* 0x000000ffff137224 */ /* 0x000fe200078e00ff */
[----:B--2---:R-:W-:Y:S01]  /*0250*/  I2FP.F32.U32 R18, R2 ;  /* 0x0000000200127245 */ /* 0x004fe20000201000 */
[----:B------:R-:W-:Y:S06]  /*0260*/  BRA `(.L_x_3724) ;  /* 0x0000000c007c7947 */ /* 0x000fec0003800000 */
.L_x_3721:
        /* <DEDUP_REMOVED lines=8> */
[----:B--2---:R0:W1:Y:S01]  /*02f0*/  I2F.S64 R18, R2 ;  /* 0x0000000200127312 */ /* 0x0040620000301400 */
[----:B------:R-:W-:Y:S05]  /*0300*/  BRA `(.L_x_3724) ;  /* 0x0000000c00547947 */ /* 0x000fea0003800000 */
.L_x_3726:
[----:B------:R-:W2:Y:S01]  /*0310*/  LDG.E R2, desc[UR36][R2.64] ;  /* 0x0000002402027981 */ /* 0x000ea2000c1e1900 */
[----:B------:R-:W-:Y:S01]  /*0320*/  IMAD.MOV.U32 R19, RZ, RZ, RZ ;  /* 0x000000ffff137224 */ /* 0x000fe200078e00ff */
[----:B--2---:R-:W-:Y:S01]  /*0330*/  I2FP.F32.S32 R18, R2 ;  /* 0x0000000200127245 */ /* 0x004fe20000201400 */
[----:B------:R-:W-:Y:S06]  /*0340*/  BRA `(.L_x_3724) ;  /* 0x0000000c00447947 */ /* 0x000fec0003800000 */
.L_x_3725:
[----:B------:R-:W2:Y:S01]  /*0350*/  LDG.E.U16 R2, desc[UR36][R2.64] ;  /* 0x0000002402027981 */ /* 0x000ea2000c1e1500 */
[----:B------:R-:W-:Y:S01]  /*0360*/  IMAD.MOV.U32 R19, RZ, RZ, RZ ;  /* 0x000000ffff137224 */ /* 0x000fe200078e00ff */
[----:B--2---:R2:W3:Y:S01]  /*0370*/  I2F.S16 R18, R2 ;  /* 0x0000000200127306 */ /* 0x0044e20000101400 */
[----:B------:R-:W-:Y:S05]  /*0380*/  BRA `(.L_x_3724) ;  /* 0x0000000c00347947 */ /* 0x000fea0003800000 */
.L_x_3720:
        /* <DEDUP_REMOVED lines=9> */
.L_x_3728:
[----:B------:R-:W2:Y:S01]  /*0420*/  LDG.E.U16 R2, desc[UR36][R2.64] ;  /* 0x0000002402027981 */ /* 0x000ea2000c1e1500 */
[----:B------:R-:W-:Y:S02]  /*0430*/  IMAD.MOV.U32 R19, RZ, RZ, RZ ;  /* 0x000000ffff137224 */ /* 0x000fe400078e00ff */
[----:B--2---:R-:W-:Y:S01]  /*0440*/  HADD2.F32 R18, -RZ, R2.H0_H0 ;  /* 0x20000002ff127230 */ /* 0x004fe20000004100 */
[----:B------:R-:W-:Y:S06]  /*0450*/  BRA `(.L_x_3724) ;  /* 0x0000000c00007947 */ /* 0x000fec0003800000 */
.L_x_3727:
        /* <DEDUP_REMOVED lines=8> */
.L_x_3730:
[----:B------:R-:W2:Y:S02]  /*04e0*/  LDG.E R2, desc[UR36][R2.64] ;  /* 0x0000002402027981 */ /* 0x000ea4000c1e1900 */
[--C-:B--2---:R-:W-:Y:S02]  /*04f0*/  HADD2.F32 R19, -RZ, R2.reuse.H1_H1 ;  /* 0x30000002ff137230 */ /* 0x104fe40000004100 */
[----:B------:R-:W-:Y:S01]  /*0500*/  HADD2.F32 R18, -RZ, R2.H0_H0 ;  /* 0x20000002ff127230 */ /* 0x000fe20000004100 */
[----:B------:R-:W-:Y:S06]  /*0510*/  BRA `(.L_x_3724) ;  /* 0x0000000800d07947 */ /* 0x000fec0003800000 */
.L_x_3729:
        /* <DEDUP_REMOVED lines=8> */
.L_x_3719:
        /* <DEDUP_REMOVED lines=13> */
.L_x_3733:
        /* <DEDUP_REMOVED lines=10> */
.L_x_3732:
        /* <DEDUP_REMOVED lines=8> */
[----:B------:R-:W-:Y:S02]  /*0790*/  IMAD.MOV.U32 R19, RZ, RZ, RZ ;  /* 0x000000ffff137224 */ /* 0x000fe400078e00ff */
        /* <DEDUP_REMOVED lines=8> */
[----:B------:R-:W-:Y:S01]  /*0820*/  SEL R5, R4, RZ, P0 ;  /* 0x000000ff04057207 */ /* 0x000fe20000000000 */
[----:B------:R-:W-:-:S04]  /*0830*/  VIADD R4, R0, 0x1000000 ;  /* 0x0100000000047836 */ /* 0x000fc80000000000 */
[----:B------:R-:W-:Y:S01]  /*0840*/  IMAD R6, R5, R6, 0x3c000000 ;  /* 0x3c00000005067424 */ /* 0x000fe200078e0206 */
[----:B------:R-:W-:Y:S02]  /*0850*/  SHF.L.U32 R5, R0, R5, RZ ;  /* 0x0000000500057219 */ /* 0x000fe400000006ff */
[----:B------:R-:W-:Y:S02]  /*0860*/  SHF.R.S32.HI R4, RZ, 0x8, R4 ;  /* 0x00000008ff047819 */ /* 0x000fe40000011404 */
[----:B------:R-:W-:-:S04]  /*0870*/  LEA.HI R5, R5, R6, RZ, 0x1c ;  /* 0x0000000605057211 */ /* 0x000fc800078fe0ff */
[----:B------:R-:W-:-:S04]  /*0880*/  LOP3.LUT R5, R5, 0x7f800000, R4, 0xf8, !PT ;  /* 0x7f80000005057812 */ /* 0x000fc800078ef804 */
[----:B------:R-:W-:-:S04]  /*0890*/  LOP3.LUT R5, R5, R2, RZ, 0x30, !PT ;  /* 0x0000000205057212 */ /* 0x000fc800078e30ff */
[----:B------:R-:W-:Y:S01]  /*08a0*/  LOP3.LUT R18, R5, 0x80000000, R18, 0xf8, !PT ;  /* 0x8000000005127812 */ /* 0x000fe200078ef812 */
[----:B------:R-:W-:Y:S06]  /*08b0*/  BRA `(.L_x_3724) ;  /* 0x0000000400e87947 */ /* 0x000fec0003800000 */
.L_x_3735:
[----:B------:R-:W2:Y:S01]  /*08c0*/  LDG.E.U8 R2, desc[UR36][R2.64] ;  /* 0x0000002402027981 */ /* 0x000ea2000c1e1100 */
[----:B------:R-:W-:Y:S02]  /*08d0*/  IMAD.MOV.U32 R19, RZ, RZ, RZ ;  /* 0x000000ffff137224 */ /* 0x000fe400078e00ff */
        /* <DEDUP_REMOVED lines=12> */
.L_x_3734:
[----:B------:R-:W2:Y:S01]  /*09a0*/  LDG.E.U16 R2, desc[UR36][R2.64] ;  /* 0x0000002402027981 */ /* 0x000ea2000c1e1500 */
[----:B------:R-:W-:Y:S02]  /*09b0*/  IMAD.MOV.U32 R19, RZ, RZ, RZ ;  /* 0x000000ffff137224 */ /* 0x000fe400078e00ff */
[----:B--2---:R-:W-:Y:S01]  /*09c0*/  IMAD.U32 R18, R2, 0x10000, RZ ;  /* 0x0001000002127824 */ /* 0x004fe200078e00ff */
[----:B------:R-:W-:Y:S06]  /*09d0*/  BRA `(.L_x_3724) ;  /* 0x0000000400a07947 */ /* 0x000fec0003800000 */
.L_x_3731:
        /* <DEDUP_REMOVED lines=12> */
.L_x_3738:
        /* <DEDUP_REMOVED lines=20> */
.L_x_3740:
[----:B------:R-:W-:Y:S05]  /*0be0*/  BSYNC B0 ;  /* 0x0000000000007941 */ /* 0x000fea0003800000 */
.L_x_3739:
[----:B------:R-:W-:Y:S01]  /*0bf0*/  IMAD.SHL.U32 R2, R2, 0x100000, RZ ;  /* 0x0010000002027824 */ /* 0x000fe200078e00ff */
[----:B------:R-:W-:-:S04]  /*0c00*/  LEA R3, R0, 0x3b800000, 0x17 ;  /* 0x3b80000000037811 */ /* 0x000fc800078eb8ff */
[----:B------:R-:W-:Y:S01]  /*0c10*/  LOP3.LUT R18, R3, R2, R18, 0xfe, !PT ;  /* 0x0000000203127212 */ /* 0x000fe200078efe12 */
[----:B------:R-:W-:Y:S06]  /*0c20*/  BRA `(.L_x_3724) ;  /* 0x00000004000c7947 */ /* 0x000fec0003800000 */
.L_x_3737:
        /* <DEDUP_REMOVED lines=20> */
.L_x_3742:
[----:B------:R-:W-:Y:S05]  /*0d70*/  BSYNC B0 ;  /* 0x0000000000007941 */ /* 0x000fea0003800000 */
.L_x_3741:
[----:B------:R-:W-:Y:S01]  /*0d80*/  IMAD.SHL.U32 R2, R2, 0x200000, RZ ;  /* 0x0020000002027824 */ /* 0x000fe200078e00ff */
[----:B------:R-:W-:-:S04]  /*0d90*/  LEA R3, R0, 0x37800000, 0x17 ;  /* 0x3780000000037811 */ /* 0x000fc800078eb8ff */
[----:B------:R-:W-:Y:S01]  /*0da0*/  LOP3.LUT R18, R3, R2, R18, 0xfe, !PT ;  /* 0x0000000203127212 */ /* 0x000fe200078efe12 */
[----:B------:R-:W-:Y:S06]  /*0db0*/  BRA `(.L_x_3724) ;  /* 0x0000000000a87947 */ /* 0x000fec0003800000 */
.L_x_3736:
        /* <DEDUP_REMOVED lines=14> */
.L_x_3746:
[----:B------:R-:W-:Y:S05]  /*0ea0*/  BSYNC B0 ;  /* 0x0000000000007941 */ /* 0x000fea0003800000 */
.L_x_3745:
[----:B------:R-:W-:Y:S01]  /*0eb0*/  IMAD.MOV.U32 R19, RZ, RZ, RZ ;  /* 0x000000ffff137224 */ /* 0x000fe200078e00ff */
[----:B------:R-:W-:Y:S06]  /*0ec0*/  BRA `(.L_x_3724) ;  /* 0x0000000000647947 */ /* 0x000fec0003800000 */
.L_x_3723:
        /* <DEDUP_REMOVED lines=16> */
.L_x_3747:
[----:B------:R-:W-:Y:S01]  /*0fd0*/  CS2R R18, SRZ ;  /* 0x0000000000127805 */ /* 0x000fe2000001ff00 */
[----:B------:R-:W-:Y:S06]  /*0fe0*/  BRA `(.L_x_3724) ;  /* 0x00000000001c7947 */ /* 0x000fec0003800000 */
.L_x_3744:
[----:B------:R-:W2:Y:S01]  /*0ff0*/  LDG.E.64 R2, desc[UR36][R2.64] ;  /* 0x0000002402027981 */ /* 0x000ea2000c1e1b00 */
[----:B------:R-:W-:Y:S01]  /*1000*/  IMAD.MOV.U32 R19, RZ, RZ, RZ ;  /* 0x000000ffff137224 */ /* 0x000fe200078e00ff */
[----:B--2---:R0:W1:Y:S01]  /*1010*/  I2F.U64 R18, R2 ;  /* 0x0000000200127312 */ /* 0x0040620000301000 */
[----:B------:R-:W-:Y:S05]  /*1020*/  BRA `(.L_x_3724) ;  /* 0x00000000000c7947 */ /* 0x000fea0003800000 */
.L_x_3743:
[----:B------:R-:W2:Y:S01]  /*1030*/  LDG.E R2, desc[UR36][R2.64] ;  /* 0x0000002402027981 */ /* 0x000ea2000c1e1900 */
[----:B------:R-:W-:Y:S01]  /*1040*/  IMAD.MOV.U32 R19, RZ, RZ, RZ ;  /* 0x000000ffff137224 */ /* 0x000fe200078e00ff */
[----:B--2---:R-:W-:-:S07]  /*1050*/  I2FP.F32.U32 R18, R2 ;  /* 0x0000000200127245 */ /* 0x004fce0000201000 */
.L_x_3724:
[----:B------:R-:W-:Y:S05]  /*1060*/  BSYNC B6 ;  /* 0x0000000000067941 */ /* 0x000fea0003800000 */
.L_x_3718:
[----:B------:R-:W-:-:S07]  /*1070*/  VIADD R26, R26, 0x80 ;  /* 0x000000801a1a7836 */ /* 0x000fce0000000000 */
.L_x_3717:
[----:B------:R-:W-:Y:S05]  /*1080*/  BSYNC B7 ;  /* 0x0000000000077941 */ /* 0x000fea0003800000 */
.L_x_3716:
[----:B------:R-:W-:Y:S01]  /*1090*/  ISETP.GE.AND P0, PT, R26, R22, PT ;  /* 0x000000161a00720c */ /* 0x000fe20003f06270 */
[----:B------:R-:W-:Y:S01]  /*10a0*/  BSSY B7, `(.L_x_3748) ;  /* 0x0000100000077945 */ /* 0x000fe20003800000 */
[----:B------:R-:W-:-:S11]  /*10b0*/  IMAD.MOV.U32 R16, RZ, RZ, RZ ;  /* 0x000000ffff107224 */ /* 0x000fd600078e00ff */
        /* <DEDUP_REMOVED lines=22> */
[----:B--2---:R0:W2:Y:S01]  /*1220*/  I2F.S16 R16, R2 ;  /* 0x0000000200107306 */ /* 0x0040a20000101400 */
[----:B------:R-:W-:Y:S05]  /*1230*/  BRA `(.L_x_3756) ;  /* 0x0000000c00907947 */ /* 0x000fea0003800000 */
.L_x_3754:
[----:B------:R-:W2:Y:S01]  /*1240*/  LDG.E.U8 R2, desc[UR36][R2.64] ;  /* 0x0000002402027981 */ /* 0x000ea2000c1e1100 */
[----:B------:R-:W-:Y:S01]  /*1250*/  IMAD.MOV.U32 R17, RZ, RZ, RZ ;  /* 0x000000ffff117224 */ /* 0x000fe200078e00ff */
[----:B--2---:R-:W-:Y:S01]  /*1260*/  I2FP.F32.U32 R16, R2 ;  /* 0x0000000200107245 */ /* 0x004fe20000201000 */
[----:B------:R-:W-:Y:S06]  /*1270*/  BRA `(.L_x_3756) ;  /* 0x0000000c00807947 */ /* 0x000fec0003800000 */
.L_x_3753:
        /* <DEDUP_REMOVED lines=8> */
[----:B--2---:R0:W2:Y:S01]  /*1300*/  I2F.S64 R16, R2 ;  /* 0x0000000200107312 */ /* 0x0040a20000301400 */
[----:B------:R-:W-:Y:S05]  /*1310*/  BRA `(.L_x_3756) ;  /* 0x0000000c00587947 */ /* 0x000fea0003800000 */
.L_x_3758:
[----:B------:R-:W2:Y:S01]  /*1320*/  LDG.E R2, desc[UR36][R2.64] ;  /* 0x0000002402027981 */ /* 0x000ea2000c1e1900 */
[----:B------:R-:W-:Y:S01]  /*1330*/  IMAD.MOV.U32 R17, RZ, RZ, RZ ;  /* 0x000000ffff117224 */ /* 0x000fe200078e00ff */
[----:B--2---:R-:W-:Y:S01]  /*1340*/  I2FP.F32.S32 R16, R2 ;  /* 0x0000000200107245 */ /* 0x004fe20000201400 */
[----:B------:R-:W-:Y:S06]  /*1350*/  BRA `(.L_x_3756) ;  /* 0x0000000c00487947 */ /* 0x000fec0003800000 */
.L_x_3757:
[----:B------:R-:W2:Y:S01]  /*1360*/  LDG.E.U16 R2, desc[UR36][R2.64] ;  /* 0x0000002402027981 */ /* 0x000ea2000c1e1500 */
[----:B------:R-:W-:Y:S01]  /*1370*/  IMAD.MOV.U32 R17, RZ, RZ, RZ ;  /* 0x000000ffff117224 */ /* 0x000fe200078e00ff */
[----:B--2---:R4:W0:Y:S01]  /*1380*/  I2F.S16 R16, R2 ;  /* 0x0000000200107306 */ /* 0x0048220000101400 */
[----:B------:R-:W-:Y:S05]  /*1390*/  BRA `(.L_x_3756) ;  /* 0x0000000c00387947 */ /* 0x000fea0003800000 */
.L_x_3752:
        /* <DEDUP_REMOVED lines=9> */
.L_x_3760:
[----:B------:R-:W2:Y:S01]  /*1430*/  LDG.E.U16 R2, desc[UR36][R2.64] ;  /* 0x0000002402027981 */ /* 0x000ea2000c1e1500 */
[----:B------:R-:W-:Y:S02]  /*1440*/  IMAD.MOV.U32 R17, RZ, RZ, RZ ;  /* 0x000000ffff117224 */ /* 0x000fe400078e00ff */
[----:B--2---:R-:W-:Y:S01]  /*1450*/  HADD2.F32 R16, -RZ, R2.H0_H0 ;  /* 0x20000002ff107230 */ /* 0x004fe20000004100 */
[----:B------:R-:W-:Y:S06]  /*1460*/  BRA `(.L_x_3756) ;  /* 0x0000000c00047947 */ /* 0x000fec0003800000 */
.L_x_3759:
        /* <DEDUP_REMOVED lines=8> */
.L_x_3762:
[----:B------:R-:W2:Y:S02]  /*14f0*/  LDG.E R2, desc[UR36][R2.64] ;  /* 0x0000002402027981 */ /* 0x000ea4000c1e1900 */
[--C-:B--2---:R-:W-:Y:S02]  /*1500*/  HADD2.F32 R17, -RZ, R2.reuse.H1_H1 ;  /* 0x30000002ff117230 */ /* 0x104fe40000004100 */
[----:B------:R-:W-:Y:S01]  /*1510*/  HADD2.F32 R16, -RZ, R2.H0_H0 ;  /* 0x20000002ff107230 */ /* 0x000fe20000004100 */
[----:B------:R-:W-:Y:S06]  /*1520*/  BRA `(.L_x_3756) ;  /* 0x0000000800d47947 */ /* 0x000fec0003800000 */
.L_x_3761:
        /* <DEDUP_REMOVED lines=8> */
.L_x_3751:
        /* <DEDUP_REMOVED lines=13> */
.L_x_3765:
[----:B------:R-:W2:Y:S01]  /*1680*/  LDG.E.128 R4, desc[UR36][R2.64] ;  /* 0x0000002402047981 */ /* 0x000ea2000c1e1d00 */
[----:B------:R-:W-:Y:S01]  /*1690*/  UMOV UR4, 0xf0000000 ;  /* 0xf000000000047882 */ /* 0x000fe20000000000 */
[----:B------:R-:W-:Y:S01]  /*16a0*/  UMOV UR5, 0x380fffff ;  /* 0x380fffff00057882 */ /* 0x000fe20000000000 */
[----:B--2---:R-:W0:Y:S01]  /*16b0*/  F2F.F32.F64 R17, R6 ;  /* 0x0000000600117310 */ /* 0x004e220000301000 */
[----:B------:R-:W-:Y:S02]  /*16c0*/  DSETP.GEU.AND P0, PT, |R6|, UR4, PT ;  /* 0x0000000406007e2a */ /* 0x000fe4000bf0e200 */
[----:B------:R-:W-:-:S05]  /*16d0*/  DSETP.GEU.AND P1, PT, |R4|, UR4, PT ;  /* 0x0000000404007e2a */ /* 0x000fca000bf2e200 */
[----:B------:R-:W2:Y:S07]  /*16e0*/  F2F.F32.F64 R16, R4 ;  /* 0x0000000400107310 */ /* 0x000eae0000301000 */
[----:B0-----:R-:W-:Y:S02]  /*16f0*/  @!P0 FMUL R17, R17, 1.175494350822287508e-38 ;  /* 0x0080000011118820 */ /* 0x001fe40000400000 */
[----:B--2---:R-:W-:Y:S01]  /*1700*/  @!P1 FMUL R16, R16, 1.175494350822287508e-38 ;  /* 0x0080000010109820 */ /* 0x004fe20000400000 */
[----:B------:R-:W-:Y:S06]  /*1710*/  BRA `(.L_x_3756) ;  /* 0x0000000800587947 */ /* 0x000fec0003800000 */
.L_x_3764:
        /* <DEDUP_REMOVED lines=27> */
.L_x_3767:
[----:B------:R-:W2:Y:S01]  /*18d0*/  LDG.E.U8 R3, desc[UR36][R2.64] ;  /* 0x0000002402037981 */ /* 0x000ea2000c1e1100 */
[----:B------:R-:W-:Y:S02]  /*18e0*/  IMAD.MOV.U32 R17, RZ, RZ, RZ ;  /* 0x000000ffff117224 */ /* 0x000fe400078e00ff */
        /* <DEDUP_REMOVED lines=11> */
[----:B------:R-:W-:Y:S01]  /*19a0*/  LOP3.LUT R16, R16, 0x80000000, R3, 0xf8, !PT ;  /* 0x8000000010107812 */ /* 0x000fe200078ef803 */
[----:B------:R-:W-:Y:S06]  /*19b0*/  BRA `(.L_x_3756) ;  /* 0x0000000400b07947 */ /* 0x000fec0003800000 */
.L_x_3766:
[----:B------:R-:W2:Y:S01]  /*19c0*/  LDG.E.U16 R2, desc[UR36][R2.64] ;  /* 0x0000002402027981 */ /* 0x000ea2000c1e1500 */
[----:B------:R-:W-:Y:S02]  /*19d0*/  IMAD.MOV.U32 R17, RZ, RZ, RZ ;  /* 0x000000ffff117224 */ /* 0x000fe400078e00ff */
[----:B--2---:R-:W-:Y:S01]  /*19e0*/  IMAD.U32 R16, R2, 0x10000, RZ ;  /* 0x0001000002107824 */ /* 0x004fe200078e00ff */
[----:B------:R-:W-:Y:S06]  /*19f0*/  BRA `(.L_x_3756) ;  /* 0x0000000400a07947 */ /* 0x000fec0003800000 */
.L_x_3763:
        /* <DEDUP_REMOVED lines=12> */
.L_x_3770:
        /* <DEDUP_REMOVED lines=20> */
.L_x_3772:
[----:B------:R-:W-:Y:S05]  /*1c00*/  BSYNC B0 ;  /* 0x0000000000007941 */ /* 0x000fea0003800000 */
.L_x_3771:
[----:B------:R-:W-:Y:S01]  /*1c10*/  IMAD.SHL.U32 R2, R2, 0x100000, RZ ;  /* 0x0010000002027824 */ /* 0x000fe200078e00ff */
[----:B------:R-:W-:-:S04]  /*1c20*/  LEA R3, R0, 0x3b800000, 0x17 ;  /* 0x3b80000000037811 */ /* 0x000fc800078eb8ff */
[----:B------:R-:W-:Y:S01]  /*1c30*/  LOP3.LUT R16, R3, R2, R16, 0xfe, !PT ;  /* 0x0000000203107212 */ /* 0x000fe200078efe10 */
[----:B------:R-:W-:Y:S06]  /*1c40*/  BRA `(.L_x_3756) ;  /* 0x00000004000c7947 */ /* 0x000fec0003800000 */
.L_x_3769:
        /* <DEDUP_REMOVED lines=20> */
.L_x_3774:
[----:B------:R-:W-:Y:S05]  /*1d90*/  BSYNC B0 ;  /* 0x0000000000007941 */ /* 0x000fea0003800000 */
.L_x_3773:
[----:B------:R-:W-:Y:S01]  /*1da0*/  IMAD.SHL.U32 R2, R2, 0x200000, RZ ;  /* 0x0020000002027824 */ /* 0x000fe200078e00ff */
[----:B------:R-:W-:-:S04]  /*1db0*/  LEA R3, R0, 0x37800000, 0x17 ;  /* 0x3780000000037811 */ /* 0x000fc800078eb8ff */
[----:B------:R-:W-:Y:S01]  /*1dc0*/  LOP3.LUT R16, R3, R2, R16, 0xfe, !PT ;  /* 0x0000000203107212 */ /* 0x000fe200078efe10 */
[----:B------:R-:W-:Y:S06]  /*1dd0*/  BRA `(.L_x_3756) ;  /* 0x0000000000a87947 */ /* 0x000fec0003800000 */
.L_x_3768:
        /* <DEDUP_REMOVED lines=14> */
.L_x_3778:
[----:B------:R-:W-:Y:S05]  /*1ec0*/  BSYNC B0 ;  /* 0x0000000000007941 */ /* 0x000fea0003800000 */
.L_x_3777:
[----:B------:R-:W-:Y:S01]  /*1ed0*/  IMAD.MOV.U32 R17, RZ, RZ, RZ ;  /* 0x000000ffff117224 */ /* 0x000fe200078e00ff */
[----:B------:R-:W-:Y:S06]  /*1ee0*/  BRA `(.L_x_3756) ;  /* 0x0000000000647947 */ /* 0x000fec0003800000 */
.L_x_3755:
        /* <DEDUP_REMOVED lines=16> */
.L_x_3779:
[----:B------:R-:W-:Y:S01]  /*1ff0*/  CS2R R16, SRZ ;  /* 0x0000000000107805 */ /* 0x000fe2000001ff00 */
[----:B------:R-:W-:Y:S06]  /*2000*/  BRA `(.L_x_3756) ;  /* 0x00000000001c7947 */ /* 0x000fec0003800000 */
.L_x_3776:
[----:B------:R-:W2:Y:S01]  /*2010*/  LDG.E.64 R2, desc[UR36][R2.64] ;  /* 0x0000002402027981 */ /* 0x000ea2000c1e1b00 */
[----:B------:R-:W-:Y:S01]  /*2020*/  IMAD.MOV.U32 R17, RZ, RZ, RZ ;  /* 0x000000ffff117224 */ /* 0x000fe200078e00ff */
[----:B--2---:R0:W2:Y:S01]  /*2030*/  I2F.U64 R16, R2 ;  /* 0x0000000200107312 */ /* 0x0040a20000301000 */
[----:B------:R-:W-:Y:S05]  /*2040*/  BRA `(.L_x_3756) ;  /* 0x00000000000c7947 */ /* 0x000fea0003800000 */
.L_x_3775:
[----:B------:R-:W2:Y:S01]  /*2050*/  LDG.E R2, desc[UR36][R2.64] ;  /* 0x0000002402027981 */ /* 0x000ea2000c1e1900 */
[----:B------:R-:W-:Y:S01]  /*2060*/  IMAD.MOV.U32 R17, RZ, RZ, RZ ;  /* 0x000000ffff117224 */ /* 0x000fe200078e00ff */
[----:B--2---:R-:W-:-:S07]  /*2070*/  I2FP.F32.U32 R16, R2 ;  /* 0x0000000200107245 */ /* 0x004fce0000201000 */
.L_x_3756:
[----:B------:R-:W-:Y:S05]  /*2080*/  BSYNC B6 ;  /* 0x0000000000067941 */ /* 0x000fea0003800000 */
.L_x_3750:
[----:B------:R-:W-:-:S07]  /*2090*/  VIADD R26, R26, 0x80 ;  /* 0x000000801a1a7836 */ /* 0x000fce0000000000 */
.L_x_3749:
[----:B------:R-:W-:Y:S05]  /*20a0*/  BSYNC B7 ;  /* 0x0000000000077941 */ /* 0x000fea0003800000 */
.L_x_3748:
[----:B------:R-:W-:Y:S01]  /*20b0*/  ISETP.GE.AND P0, PT, R26, R22, PT ;  /* 0x000000161a00720c */ /* 0x000fe20003f06270 */
[----:B------:R-:W-:Y:S01]  /*20c0*/  BSSY B7, `(.L_x_3780) ;  /* 0x0000100000077945 */ /* 0x000fe20003800000 */
[----:B------:R-:W-:Y:S01]  /*20d0*/  IMAD.MOV.U32 R23, RZ, RZ, RZ ;  /* 0x000000ffff177224 */ /* 0x000fe200078e00ff */
[----:B------:R-:W-:-:S10]  /*20e0*/  CS2R R24, SRZ ;  /* 0x0000000000187805 */ /* 0x000fd4000001ff00 */
        /* <DEDUP_REMOVED lines=24> */
.L_x_3786:
[----:B------:R-:W2:Y:S01]  /*2270*/  LDG.E.U8 R2, desc[UR36][R2.64] ;  /* 0x0000002402027981 */ /* 0x000ea2000c1e1100 */
[----:B------:R-:W-:Y:S01]  /*2280*/  IMAD.MOV.U32 R25, RZ, RZ, RZ ;  /* 0x000000ffff197224 */ /* 0x000fe200078e00ff */
[----:B--2---:R-:W-:Y:S01]  /*2290*/  I2FP.F32.U32 R24, R2 ;  /* 0x0000000200187245 */ /* 0x004fe20000201000 */
[----:B------:R-:W-:Y:S06]  /*22a0*/  BRA `(.L_x_3788) ;  /* 0x0000000c007c7947 */ /* 0x000fec0003800000 */
.L_x_3785:
        /* <DEDUP_REMOVED lines=10> */
.L_x_3790:
[----:B------:R-:W2:Y:S01]  /*2350*/  LDG.E R2, desc[UR36][R2.64] ;  /* 0x0000002402027981 */ /* 0x000ea2000c1e1900 */
[----:B------:R-:W-:Y:S01]  /*2360*/  IMAD.MOV.U32 R25, RZ, RZ, RZ ;  /* 0x000000ffff197224 */ /* 0x000fe200078e00ff */
[----:B--2---:R-:W-:Y:S01]  /*2370*/  I2FP.F32.S32 R24, R2 ;  /* 0x0000000200187245 */ /* 0x004fe20000201400 */
[----:B------:R-:W-:Y:S06]  /*2380*/  BRA `(.L_x_3788) ;  /* 0x0000000c00447947 */ /* 0x000fec0003800000 */
.L_x_3789:
[----:B------:R-:W2:Y:S01]  /*2390*/  LDG.E.U16 R2, desc[UR36][R2.64] ;  /* 0x0000002402027981 */ /* 0x000ea2000c1e1500 */
[----:B------:R-:W-:Y:S01]  /*23a0*/  IMAD.MOV.U32 R25, RZ, RZ, RZ ;  /* 0x000000ffff197224 */ /* 0x000fe200078e00ff */
[----:B--2---:R0:W2:Y:S01]  /*23b0*/  I2F.S16 R24, R2 ;  /* 0x0000000200187306 */ /* 0x0040a20000101400 */
[----:B------:R-:W-:Y:S05]  /*23c0*/  BRA `(.L_x_3788) ;  /* 0x0000000c00347947 */ /* 0x000fea0003800000 */
.L_x_3784:
        /* <DEDUP_REMOVED lines=9> */
.L_x_3792:
[----:B------:R-:W2:Y:S01]  /*2460*/  LDG.E.U16 R2, desc[UR36][R2.64] ;  /* 0x0000002402027981 */ /* 0x000ea2000c1e1500 */
[----:B------:R-:W-:Y:S02]  /*2470*/  IMAD.MOV.U32 R25, RZ, RZ, RZ ;  /* 0x000000ffff197224 */ /* 0x000fe400078e00ff */
[----:B--2---:R-:W-:Y:S01]  /*2480*/  HADD2.F32 R24, -RZ, R2.H0_H0 ;  /* 0x20000002ff187230 */ /* 0x004fe20000004100 */
[----:B------:R-:W-:Y:S06]  /*2490*/  BRA `(.L_x_3788) ;  /* 0x0000000c00007947 */ /* 0x000fec0003800000 */
.L_x_3791:
        /* <DEDUP_REMOVED lines=8> */
.L_x_3794:
[----:B------:R-:W2:Y:S02]  /*2520*/  LDG.E R2, desc[UR36][R2.64] ;  /* 0x0000002402027981 */ /* 0x000ea4000c1e1900 */
[--C-:B--2---:R-:W-:Y:S02]  /*2530*/  HADD2.F32 R25, -RZ, R2.reuse.H1_H1 ;  /* 0x30000002ff197230 */ /* 0x104fe40000004100 */
[----:B------:R-:W-:Y:S01]  /*2540*/  HADD2.F32 R24, -RZ, R2.H0_H0 ;  /* 0x20000002ff187230 */ /* 0x000fe20000004100 */
[----:B------:R-:W-:Y:S06]  /*2550*/  BRA `(.L_x_3788) ;  /* 0x0000000800d07947 */ /* 0x000fec0003800000 */
.L_x_3793:
        /* <DEDUP_REMOVED lines=8> */
.L_x_3783:
        /* <DEDUP_REMOVED lines=13> */
.L_x_3797:
        /* <DEDUP_REMOVED lines=10> */
.L_x_3796:
        /* <DEDUP_REMOVED lines=27> */
.L_x_3799:
        /* <DEDUP_REMOVED lines=14> */
.L_x_3798:
[----:B------:R-:W2:Y:S01]  /*29e0*/  LDG.E.U16 R2, desc[UR36][R2.64] ;  /* 0x0000002402027981 */ /* 0x000ea2000c1e1500 */
[----:B------:R-:W-:Y:S02]  /*29f0*/  IMAD.MOV.U32 R25, RZ, RZ, RZ ;  /* 0x000000ffff197224 */ /* 0x000fe400078e00ff */
[----:B--2---:R-:W-:Y:S01]  /*2a00*/  IMAD.U32 R24, R2, 0x10000, RZ ;  /* 0x0001000002187824 */ /* 0x004fe200078e00ff */
[----:B------:R-:W-:Y:S06]  /*2a10*/  BRA `(.L_x_3788) ;  /* 0x0000000400a07947 */ /* 0x000fec0003800000 */
.L_x_3795:
        /* <DEDUP_REMOVED lines=12> */
.L_x_3802:
        /* <DEDUP_REMOVED lines=20> */
.L_x_3804:
[----:B------:R-:W-:Y:S05]  /*2c20*/  BSYNC B0 ;  /* 0x0000000000007941 */ /* 0x000fea0003800000 */
.L_x_3803:
[----:B------:R-:W-:Y:S01]  /*2c30*/  IMAD.SHL.U32 R2, R2, 0x100000, RZ ;  /* 0x0010000002027824 */ /* 0x000fe200078e00ff */
[----:B------:R-:W-:-:S04]  /*2c40*/  LEA R3, R0, 0x3b800000, 0x17 ;  /* 0x3b80000000037811 */ /* 0x000fc800078eb8ff */
[----:B------:R-:W-:Y:S01]  /*2c50*/  LOP3.LUT R24, R3, R2, R24, 0xfe, !PT ;  /* 0x0000000203187212 */ /* 0x000fe200078efe18 */
[----:B------:R-:W-:Y:S06]  /*2c60*/  BRA `(.L_x_3788) ;  /* 0x00000004000c7947 */ /* 0x000fec0003800000 */
.L_x_3801:
        /* <DEDUP_REMOVED lines=20> */
.L_x_3806:
[----:B------:R-:W-:Y:S05]  /*2db0*/  BSYNC B0 ;  /* 0x0000000000007941 */ /* 0x000fea0003800000 */
.L_x_3805:
[----:B------:R-:W-:Y:S01]  /*2dc0*/  IMAD.SHL.U32 R2, R2, 0x200000, RZ ;  /* 0x0020000002027824 */ /* 0x000fe200078e00ff */
[----:B------:R-:W-:-:S04]  /*2dd0*/  LEA R3, R0, 0x37800000, 0x17 ;  /* 0x3780000000037811 */ /* 0x000fc800078eb8ff */
[----:B------:R-:W-:Y:S01]  /*2de0*/  LOP3.LUT R24, R3, R2, R24, 0xfe, !PT ;  /* 0x0000000203187212 */ /* 0x000fe200078efe18 */
[----:B------:R-:W-:Y:S06]  /*2df0*/  BRA `(.L_x_3788) ;  /* 0x0000000000a87947 */ /* 0x000fec0003800000 */
.L_x_3800:
        /* <DEDUP_REMOVED lines=14> */
.L_x_3810:
[----:B------:R-:W-:Y:S05]  /*2ee0*/  BSYNC B0 ;  /* 0x0000000000007941 */ /* 0x000fea0003800000 */
.L_x_3809:
[----:B------:R-:W-:Y:S01]  /*2ef0*/  IMAD.MOV.U32 R25, RZ, RZ, RZ ;  /* 0x000000ffff197224 */ /* 0x000fe200078e00ff */
[----:B------:R-:W-:Y:S06]  /*2f00*/  BRA `(.L_x_3788) ;  /* 0x0000000000647947 */ /* 0x000fec0003800000 */
.L_x_3787:
        /* <DEDUP_REMOVED lines=16> */
.L_x_3811:
[----:B------:R-:W-:Y:S01]  /*3010*/  CS2R R24, SRZ ;  /* 0x0000000000187805 */ /* 0x000fe2000001ff00 */
[----:B------:R-:W-:Y:S06]  /*3020*/  BRA `(.L_x_3788) ;  /* 0x00000000001c7947 */ /* 0x000fec0003800000 */
.L_x_3808:
[----:B------:R-:W2:Y:S01]  /*3030*/  LDG.E.64 R2, desc[UR36][R2.64] ;  /* 0x0000002402027981 */ /* 0x000ea2000c1e1b00 */
[----:B------:R-:W-:Y:S01]  /*3040*/  IMAD.MOV.U32 R25, RZ, RZ, RZ ;  /* 0x000000ffff197224 */ /* 0x000fe200078e00ff */
[----:B--2---:R0:W2:Y:S01]  /*3050*/  I2F.U64 R24, R2 ;  /* 0x0000000200187312 */ /* 0x0040a20000301000 */
[----:B------:R-:W-:Y:S05]  /*3060*/  BRA `(.L_x_3788) ;  /* 0x00000000000c7947 */ /* 0x000fea0003800000 */
.L_x_3807:
[----:B------:R-:W2:Y:S01]  /*3070*/  LDG.E R2, desc[UR36][R2.64] ;  /* 0x0000002402027981 */ /* 0x000ea2000c1e1900 */
[----:B------:R-:W-:Y:S01]  /*3080*/  IMAD.MOV.U32 R25, RZ, RZ, RZ ;  /* 0x000000ffff197224 */ /* 0x000fe200078e00ff */
[----:B--2---:R-:W-:-:S07]  /*3090*/  I2FP.F32.U32 R24, R2 ;  /* 0x0000000200187245 */ /* 0x004fce0000201000 */
.L_x_3788:
[----:B------:R-:W-:Y:S05]  /*30a0*/  BSYNC B6 ;  /* 0x0000000000067941 */ /* 0x000fea0003800000 */
.L_x_3782:
[----:B------:R-:W-:-:S07]  /*30b0*/  VIADD R26, R26, 0x80 ;  /* 0x000000801a1a7836 */ /* 0x000fce0000000000 */
.L_x_3781:
[----:B------:R-:W-:Y:S05]  /*30c0*/  BSYNC B7 ;  /* 0x0000000000077941 */ /* 0x000fea0003800000 */
.L_x_3780:
[----:B------:R-:W-:Y:S01]  /*30d0*/  ISETP.GE.AND P0, PT, R26, R22, PT ;  /* 0x000000161a00720c */ /* 0x000fe20003f06270 */
[----:B------:R-:W-:Y:S01]  /*30e0*/  BSSY B6, `(.L_x_3812) ;  /* 0x00000fb000067945 */ /* 0x000fe20003800000 */
[----:B------:R-:W-:-:S11]  /*30f0*/  IMAD.MOV.U32 R22, RZ, RZ, RZ ;  /* 0x000000ffff167224 */ /* 0x000fd600078e00ff */
        /* <DEDUP_REMOVED lines=22> */
.L_x_3817:
[----:B------:R-:W2:Y:S01]  /*3260*/  LDG.E.U8 R2, desc[UR36][R2.64] ;  /* 0x0000002402027981 */ /* 0x000ea2000c1e1100 */
[----:B------:R-:W-:Y:S01]  /*3270*/  IMAD.MOV.U32 R23, RZ, RZ, RZ ;  /* 0x000000ffff177224 */ /* 0x000fe200078e00ff */
[----:B--2---:R-:W-:Y:S01]  /*3280*/  I2FP.F32.U32 R22, R2 ;  /* 0x0000000200167245 */ /* 0x004fe20000201000 */
[----:B------:R-:W-:Y:S06]  /*3290*/  BRA `(.L_x_3813) ;  /* 0x0000000c007c7947 */ /* 0x000fec0003800000 */
.L_x_3816:
        /* <DEDUP_REMOVED lines=10> */
.L_x_3820:
[----:B------:R-:W2:Y:S01]  /*3340*/  LDG.E R2, desc[UR36][R2.64] ;  /* 0x0000002402027981 */ /* 0x000ea2000c1e1900 */
[----:B------:R-:W-:Y:S01]  /*3350*/  IMAD.MOV.U32 R23, RZ, RZ, RZ ;  /* 0x000000ffff177224 */ /* 0x000fe200078e00ff */
[----:B--2---:R-:W-:Y:S01]  /*3360*/  I2FP.F32.S32 R22, R2 ;  /* 0x0000000200167245 */ /* 0x004fe20000201400 */
[----:B------:R-:W-:Y:S06]  /*3370*/  BRA `(.L_x_3813) ;  /* 0x0000000c00447947 */ /* 0x000fec0003800000 */
.L_x_3819:
[----:B------:R-:W2:Y:S01]  /*3380*/  LDG.E.U16 R2, desc[UR36][R2.64] ;  /* 0x0000002402027981 */ /* 0x000ea2000c1e1500 */
[----:B------:R-:W-:Y:S01]  /*3390*/  IMAD.MOV.U32 R23, RZ, RZ, RZ ;  /* 0x000000ffff177224 */ /* 0x000fe200078e00ff */
[----:B--2---:R0:W2:Y:S01]  /*33a0*/  I2F.S16 R22, R2 ;  /* 0x0000000200167306 */ /* 0x0040a20000101400 */
[----:B------:R-:W-:Y:S05]  /*33b0*/  BRA `(.L_x_3813) ;  /* 0x0000000c00347947 */ /* 0x000fea0003800000 */
.L_x_3815:
        /* <DEDUP_REMOVED lines=9> */
.L_x_3822:
[----:B------:R-:W2:Y:S01]  /*3450*/  LDG.E.U16 R2, desc[UR36][R2.64] ;  /* 0x0000002402027981 */ /* 0x000ea2000c1e1500 */
[----:B------:R-:W-:Y:S02]  /*3460*/  IMAD.MOV.U32 R23, RZ, RZ, RZ ;  /* 0x000000ffff177224 */ /* 0x000fe400078e00ff */
[----:B--2---:R-:W-:Y:S01]  /*3470*/  HADD2.F32 R22, -RZ, R2.H0_H0 ;  /* 0x20000002ff167230 */ /* 0x004fe20000004100 */
[----:B------:R-:W-:Y:S06]  /*3480*/  BRA `(.L_x_3813) ;  /* 0x0000000c00007947 */ /* 0x000fec0003800000 */
.L_x_3821:
        /* <DEDUP_REMOVED lines=8> */
.L_x_3824:
[----:B------:R-:W2:Y:S02]  /*3510*/  LDG.E R2, desc[UR36][R2.64] ;  /* 0x0000002402027981 */ /* 0x000ea4000c1e1900 */
[--C-:B--2---:R-:W-:Y:S02]  /*3520*/  HADD2.F32 R23, -RZ, R2.reuse.H1_H1 ;  /* 0x30000002ff177230 */ /* 0x104fe40000004100 */
[----:B------:R-:W-:Y:S01]  /*3530*/  HADD2.F32 R22, -RZ, R2.H0_H0 ;  /* 0x20000002ff167230 */ /* 0x000fe20000004100 */
[----:B------:R-:W-:Y:S06]  /*3540*/  BRA `(.L_x_3813) ;  /* 0x0000000800d07947 */ /* 0x000fec0003800000 */
.L_x_3823:
        /* <DEDUP_REMOVED lines=8> */
.L_x_3814:
        /* <DEDUP_REMOVED lines=13> */
.L_x_3827:
        /* <DEDUP_REMOVED lines=10> */
.L_x_3826:
        /* <DEDUP_REMOVED lines=27> */
.L_x_3829:
        /* <DEDUP_REMOVED lines=14> */
.L_x_3828:
[----:B------:R-:W2:Y:S01]  /*39d0*/  LDG.E.U16 R2, desc[UR36][R2.64] ;  /* 0x0000002402027981 */ /* 0x000ea2000c1e1500 */
[----:B------:R-:W-:Y:S02]  /*39e0*/  IMAD.MOV.U32 R23, RZ, RZ, RZ ;  /* 0x000000ffff177224 */ /* 0x000fe400078e00ff */
[----:B--2---:R-:W-:Y:S01]  /*39f0*/  IMAD.U32 R22, R2, 0x10000, RZ ;  /* 0x0001000002167824 */ /* 0x004fe200078e00ff */
[----:B------:R-:W-:Y:S06]  /*3a00*/  BRA `(.L_x_3813) ;  /* 0x0000000400a07947 */ /* 0x000fec0003800000 */
.L_x_3825:
        /* <DEDUP_REMOVED lines=12> */
.L_x_3832:
        /* <DEDUP_REMOVED lines=20> */
.L_x_3834:
[----:B------:R-:W-:Y:S05]  /*3c10*/  BSYNC B0 ;  /* 0x0000000000007941 */ /* 0x000fea0003800000 */
.L_x_3833:
[----:B------:R-:W-:Y:S01]  /*3c20*/  IMAD.SHL.U32 R2, R2, 0x100000, RZ ;  /* 0x0010000002027824 */ /* 0x000fe200078e00ff */
[----:B------:R-:W-:-:S04]  /*3c30*/  LEA R3, R0, 0x3b800000, 0x17 ;  /* 0x3b80000000037811 */ /* 0x000fc800078eb8ff */
[----:B------:R-:W-:Y:S01]  /*3c40*/  LOP3.LUT R22, R3, R2, R22, 0xfe, !PT ;  /* 0x0000000203167212 */ /* 0x000fe200078efe16 */
[----:B------:R-:W-:Y:S06]  /*3c50*/  BRA `(.L_x_3813) ;  /* 0x00000004000c7947 */ /* 0x000fec0003800000 */
.L_x_3831:
        /* <DEDUP_REMOVED lines=20> */
.L_x_3836:
[----:B------:R-:W-:Y:S05]  /*3da0*/  BSYNC B0 ;  /* 0x0000000000007941 */ /* 0x000fea0003800000 */
.L_x_3835:
[----:B------:R-:W-:Y:S01]  /*3db0*/  IMAD.SHL.U32 R2, R2, 0x200000, RZ ;  /* 0x0020000002027824 */ /* 0x000fe200078e00ff */
[----:B------:R-:W-:-:S04]  /*3dc0*/  LEA R3, R0, 0x37800000, 0x17 ;  /* 0x3780000000037811 */ /* 0x000fc800078eb8ff */
[----:B------:R-:W-:Y:S01]  /*3dd0*/  LOP3.LUT R22, R3, R2, R22, 0xfe, !PT ;  /* 0x0000000203167212 */ /* 0x000fe200078efe16 */
[----:B------:R-:W-:Y:S06]  /*3de0*/  BRA `(.L_x_3813) ;  /* 0x0000000000a87947 */ /* 0x000fec0003800000 */
.L_x_3830:
        /* <DEDUP_REMOVED lines=14> */
.L_x_3840:
[----:B------:R-:W-:Y:S05]  /*3ed0*/  BSYNC B0 ;  /* 0x0000000000007941 */ /* 0x000fea0003800000 */
.L_x_3839:
[----:B------:R-:W-:Y:S01]  /*3ee0*/  IMAD.MOV.U32 R23, RZ, RZ, RZ ;  /* 0x000000ffff177224 */ /* 0x000fe200078e00ff */
[----:B------:R-:W-:Y:S06]  /*3ef0*/  BRA `(.L_x_3813) ;  /* 0x0000000000647947 */ /* 0x000fec0003800000 */
.L_x_3818:
        /* <DEDUP_REMOVED lines=16> */
.L_x_3841:
[----:B------:R-:W-:Y:S01]  /*4000*/  CS2R R22, SRZ ;  /* 0x0000000000167805 */ /* 0x000fe2000001ff00 */
[----:B------:R-:W-:Y:S06]  /*4010*/  BRA `(.L_x_3813) ;  /* 0x00000000001c7947 */ /* 0x000fec0003800000 */
.L_x_3838:
[----:B------:R-:W2:Y:S01]  /*4020*/  LDG.E.64 R2, desc[UR36][R2.64] ;  /* 0x0000002402027981 */ /* 0x000ea2000c1e1b00 */
[----:B------:R-:W-:Y:S01]  /*4030*/  IMAD.MOV.U32 R23, RZ, RZ, RZ ;  /* 0x000000ffff177224 */ /* 0x000fe200078e00ff */
[----:B--2---:R0:W2:Y:S01]  /*4040*/  I2F.U64 R22, R2 ;  /* 0x0000000200167312 */ /* 0x0040a20000301000 */
[----:B------:R-:W-:Y:S05]  /*4050*/  BRA `(.L_x_3813) ;  /* 0x00000000000c7947 */ /* 0x000fea0003800000 */
.L_x_3837:
[----:B------:R-:W2:Y:S01]  /*4060*/  LDG.E R2, desc[UR36][R2.64] ;  /* 0x0000002402027981 */ /* 0x000ea2000c1e1900 */
[----:B------:R-:W-:Y:S01]  /*4070*/  IMAD.MOV.U32 R23, RZ, RZ, RZ ;  /* 0x000000ffff177224 */ /* 0x000fe200078e00ff */
[----:B--2---:R-:W-:-:S07]  /*4080*/  I2FP.F32.U32 R22, R2 ;  /* 0x0000000200167245 */ /* 0x004fce0000201000 */
.L_x_3813:
[----:B------:R-:W-:Y:S05]  /*4090*/  BSYNC B6 ;  /* 0x0000000000067941 */ /* 0x000fea0003800000 */
.L_x_3812:
[----:B------:R-:W1:Y:S01]  /*40a0*/  LDC R10, c[0x0][0x210] ;  /* 0x00008400ff0a7b82 */ /* 0x000e620000000800 */
[----:B------:R-:W-:Y:S01]  /*40b0*/  BSSY B0, `(.L_x_3842) ;  /* 0x0000053000007945 */ /* 0x000fe20003800000 */
[----:B------:R-:W-:Y:S01]  /*40c0*/  IMAD.MOV.U32 R27, RZ, RZ, RZ ;  /* 0x000000ffff1b7224 */ /* 0x000fe200078e00ff */
[----:B0-2-4-:R-:W-:Y:S01]  /*40d0*/  CS2R R2, SRZ ;  /* 0x0000000000027805 */ /* 0x015fe2000001ff00 */
[----:B-1----:R-:W-:Y:S02]  /*40e0*/  IMAD R10, R28, -0x200, R10 ;  /* 0xfffffe001c0a7824 */ /* 0x002fe400078e020a */
[----:B------:R-:W0:Y:S03]  /*40f0*/  S2R R28, SR_TID.X ;  /* 0x00000000001c7919 */ /* 0x000e260000002100 */
[----:B0-----:R-:W-:-:S13]  /*4100*/  ISETP.GE.AND P0, PT, R28, R10, PT ;  /* 0x0000000a1c00720c */ /* 0x001fda0003f06270 */
[----:B------:R-:W-:Y:S05]  /*4110*/  @P0 BRA `(.L_x_3843) ;  /* 0x0000000400300947 */ /* 0x000fea0003800000 */
[----:B---3-5:R-:W-:-:S04]  /*4120*/  LOP3.LUT R0, R18, 0x7fffffff, RZ, 0xc0, !PT ;  /* 0x7fffffff12007812 */ /* 0x028fc800078ec0ff */
        /* <DEDUP_REMOVED lines=47> */
.L_x_3846:
[----:B------:R-:W-:Y:S01]  /*4420*/  FMUL.RZ R19, R19, 0.15915493667125701904 ;  /* 0x3e22f98313137820 */ /* 0x000fe2000040c000 */
[----:B------:R-:W-:Y:S01]  /*4430*/  FMUL.FTZ R0, |R18|, -1.4426950216293334961 ;  /* 0xbfb8aa3b12007820 */ /* 0x000fe20000410200 */
[----:B------:R-:W-:Y:S02]  /*4440*/  IMAD.MOV.U32 R5, RZ, RZ, 0x3f800000 ;  /* 0x3f800000ff057424 */ /* 0x000fe400078e00ff */
[----:B------:R-:W0:Y:S08]  /*4450*/  MUFU.SIN R2, R19 ;  /* 0x0000001300027308 */ /* 0x000e300000000400 */
[----:B------:R-:W1:Y:S08]  /*4460*/  MUFU.COS R3, R19 ;  /* 0x0000001300037308 */ /* 0x000e700000000000 */
[----:B------:R-:W2:Y:S01]  /*4470*/  MUFU.EX2 R0, R0 ;  /* 0x0000000000007308 */ /* 0x000ea20000000800 */
[----:B0-----:R-:W-:-:S04]  /*4480*/  FMUL.FTZ R2, R2, 4 ;  /* 0x4080000002027820 */ /* 0x001fc80000410000 */
[----:B-1----:R-:W-:Y:S01]  /*4490*/  FMUL.FTZ R3, R2, R3 ;  /* 0x0000000302037220 */ /* 0x002fe20000410000 */
[----:B------:R-:W-:-:S03]  /*44a0*/  LOP3.LUT R2, R5, 0x80000000, R18, 0xb8, !PT ;  /* 0x8000000005027812 */ /* 0x000fc600078eb812 */
[----:B--2---:R-:W-:-:S04]  /*44b0*/  FMUL.FTZ R3, R0, R3 ;  /* 0x0000000300037220 */ /* 0x004fc80000410000 */
[----:B------:R-:W-:Y:S01]  /*44c0*/  FMUL.FTZ R3, R0, R3 ;  /* 0x0000000300037220 */ /* 0x000fe20000410000 */
[----:B------:R-:W-:Y:S06]  /*44d0*/  BRA `(.L_x_3843) ;  /* 0x0000000000407947 */ /* 0x000fec0003800000 */
.L_x_3845:
[----:B------:R-:W-:-:S04]  /*44e0*/  FADD.FTZ R2, R19, -R19 ;  /* 0x8000001313027221 */ /* 0x000fc80000010000 */
[----:B------:R-:W-:Y:S01]  /*44f0*/  IMAD.MOV.U32 R3, RZ, RZ, R2 ;  /* 0x000000ffff037224 */ /* 0x000fe200078e0002 */
[----:B------:R-:W-:Y:S06]  /*4500*/  BRA `(.L_x_3843) ;  /* 0x0000000000347947 */ /* 0x000fec0003800000 */
.L_x_3844:
[----:B------:R-:W-:-:S13]  /*4510*/  LOP3.LUT P1, RZ, R18, 0x7fffff, RZ, 0xc0, !PT ;  /* 0x007fffff12ff7812 */ /* 0x000fda000782c0ff */
[C---:B------:R-:W-:Y:S01]  /*4520*/  @P1 FMUL.FTZ R0, R19.reuse, R18 ;  /* 0x0000001213001220 */ /* 0x040fe20000410000 */
[----:B------:R-:W-:Y:S01]  /*4530*/  @P1 FSETP.NEU.FTZ.AND P2, PT, R19, RZ, PT ;  /* 0x000000ff1300120b */ /* 0x000fe20003f5d000 */
[----:B------:R-:W-:-:S03]  /*4540*/  @P1 IMAD.MOV.U32 R2, RZ, RZ, R18 ;  /* 0x000000ffff021224 */ /* 0x000fc600078e0012 */
[----:B------:R-:W-:Y:S01]  /*4550*/  @P1 FSEL R3, R19, R0, !P2 ;  /* 0x0000000013031208 */ /* 0x000fe20005000000 */
[----:B------:R-:W-:Y:S08]  /*4560*/  @P1 BRA `(.L_x_3843) ;  /* 0x00000000001c1947 */ /* 0x000ff00003800000 */
[----:B------:R-:W-:-:S13]  /*4570*/  FSETP.NEU.FTZ.AND P1, PT, |R19|, +INF , PT ;  /* 0x7f8000001300780b */ /* 0x000fda0003f3d200 */
[----:B------:R-:W-:-:S04]  /*4580*/  @P1 FMUL.RZ R0, R19, 0.15915493667125701904 ;  /* 0x3e22f98313001820 */ /* 0x000fc8000040c000 */
[----:B------:R-:W-:Y:S08]  /*4590*/  @P1 MUFU.SIN R2, R0 ;  /* 0x0000000000021308 */ /* 0x000ff00000000400 */
[----:B------:R-:W0:Y:S02]  /*45a0*/  @P1 MUFU.COS R3, R0 ;  /* 0x0000000000031308 */ /* 0x000e240000000000 */
[----:B0-----:R-:W-:Y:S01]  /*45b0*/  @P1 FMUL.FTZ R19, R2, R3 ;  /* 0x0000000302131220 */ /* 0x001fe20000410000 */
[----:B------:R-:W-:-:S04]  /*45c0*/  VIADD R2, R18, 0xc0000000 ;  /* 0xc000000012027836 */ /* 0x000fc80000000000 */
[----:B------:R-:W-:-:S07]  /*45d0*/  LOP3.LUT R3, RZ, 0x80000000, R19, 0xb8, !PT ;  /* 0x80000000ff037812 */ /* 0x000fce00078eb813 */
.L_x_3843:
[----:B------:R-:W-:Y:S05]  /*45e0*/  BSYNC B0 ;  /* 0x0000000000007941 */ /* 0x000fea0003800000 */
.L_x_3842:
[----:B------:R-:W-:Y:S01]  /*45f0*/  VIADD R29, R28, 0x80 ;  /* 0x000000801c1d7836 */ /* 0x000fe20000000000 */
[----:B------:R-:W-:Y:S01]  /*4600*/  BSSY B0, `(.L_x_3847) ;  /* 0x0000050000007945 */ /* 0x000fe20003800000 */
[----:B------:R-:W-:-:S03]  /*4610*/  IMAD.MOV.U32 R26, RZ, RZ, RZ ;  /* 0x000000ffff1a7224 */ /* 0x000fc600078e00ff */
[----:B------:R-:W-:-:S13]  /*4620*/  ISETP.GE.AND P1, PT, R29, R10, PT ;  /* 0x0000000a1d00720c */ /* 0x000fda0003f26270 */
[----:B------:R-:W-:Y:S05]  /*4630*/  @P1 BRA `(.L_x_3848) ;  /* 0x0000000400301947 */ /* 0x000fea0003800000 */
[----:B-----5:R-:W-:-:S04]  /*4640*/  LOP3.LUT R0, R16, 0x7fffffff, RZ, 0xc0, !PT ;  /* 0x7fffffff10007812 */ /* 0x020fc800078ec0ff */
        /* <DEDUP_REMOVED lines=47> */
.L_x_3851:
        /* <DEDUP_REMOVED lines=12> */
.L_x_3850:
[----:B------:R-:W-:-:S04]  /*4a00*/  FADD.FTZ R26, R17, -R17 ;  /* 0x80000011111a7221 */ /* 0x000fc80000010000 */
[----:B------:R-:W-:Y:S01]  /*4a10*/  IMAD.MOV.U32 R27, RZ, RZ, R26 ;  /* 0x000000ffff1b7224 */ /* 0x000fe200078e001a */
[----:B------:R-:W-:Y:S06]  /*4a20*/  BRA `(.L_x_3848) ;  /* 0x0000000000347947 */ /* 0x000fec0003800000 */
.L_x_3849:
[----:B------:R-:W-:-:S13]  /*4a30*/  LOP3.LUT P1, RZ, R16, 0x7fffff, RZ, 0xc0, !PT ;  /* 0x007fffff10ff7812 */ /* 0x000fda000782c0ff */
[C---:B------:R-:W-:Y:S01]  /*4a40*/  @P1 FMUL.FTZ R0, R17.reuse, R16 ;  /* 0x0000001011001220 */ /* 0x040fe20000410000 */
[----:B------:R-:W-:Y:S01]  /*4a50*/  @P1 FSETP.NEU.FTZ.AND P2, PT, R17, RZ, PT ;  /* 0x000000ff1100120b */ /* 0x000fe20003f5d000 */
[----:B------:R-:W-:-:S03]  /*4a60*/  @P1 IMAD.MOV.U32 R26, RZ, RZ, R16 ;  /* 0x000000ffff1a1224 */ /* 0x000fc600078e0010 */
        /* <DEDUP_REMOVED lines=9> */
.L_x_3848:
[----:B------:R-:W-:Y:S05]  /*4b00*/  BSYNC B0 ;  /* 0x0000000000007941 */ /* 0x000fea0003800000 */
.L_x_3847:
[----:B------:R-:W-:Y:S01]  /*4b10*/  VIADD R0, R28, 0x100 ;  /* 0x000001001c007836 */ /* 0x000fe20000000000 */
[----:B------:R-:W-:Y:S01]  /*4b20*/  BSSY B0, `(.L_x_3852) ;  /* 0x0000051000007945 */ /* 0x000fe20003800000 */
[----:B-----5:R-:W-:Y:S01]  /*4b30*/  IMAD.MOV.U32 R19, RZ, RZ, RZ ;  /* 0x000000ffff137224 */ /* 0x020fe200078e00ff */
[----:B------:R-:W-:Y:S02]  /*4b40*/  CS2R R16, SRZ ;  /* 0x0000000000107805 */ /* 0x000fe4000001ff00 */
[----:B------:R-:W-:-:S13]  /*4b50*/  ISETP.GE.AND P1, PT, R0, R10, PT ;  /* 0x0000000a0000720c */ /* 0x000fda0003f26270 */
[----:B------:R-:W-:Y:S05]  /*4b60*/  @P1 BRA `(.L_x_3853) ;  /* 0x0000000400301947 */ /* 0x000fea0003800000 */
        /* <DEDUP_REMOVED lines=48> */
.L_x_3856:
        /* <DEDUP_REMOVED lines=12> */
.L_x_3855:
[----:B------:R-:W-:-:S04]  /*4f30*/  FADD.FTZ R16, R25, -R25 ;  /* 0x8000001919107221 */ /* 0x000fc80000010000 */
[----:B------:R-:W-:Y:S01]  /*4f40*/  IMAD.MOV.U32 R17, RZ, RZ, R16 ;  /* 0x000000ffff117224 */ /* 0x000fe200078e0010 */
[----:B------:R-:W-:Y:S06]  /*4f50*/  BRA `(.L_x_3853) ;  /* 0x0000000000347947 */ /* 0x000fec0003800000 */
.L_x_3854:
        /* <DEDUP_REMOVED lines=13> */
.L_x_3853:
[----:B------:R-:W-:Y:S05]  /*5030*/  BSYNC B0 ;  /* 0x0000000000007941 */ /* 0x000fea0003800000 */
.L_x_3852:
[----:B------:R-:W0:Y:S01]  /*5040*/  S2R R25, SR_CTAID.X ;  /* 0x0000000000197919 */ /* 0x000e220000002500 */
[----:B------:R-:W0:Y:S01]  /*5050*/  LDC R24, c[0x0][0x210] ;  /* 0x00008400ff187b82 */ /* 0x000e220000000800 */
[----:B------:R-:W-:Y:S01]  /*5060*/  VIADD R0, R28, 0x180 ;  /* 0x000001801c007836 */ /* 0x000fe20000000000 */
[----:B------:R-:W-:Y:S01]  /*5070*/  BSSY B0, `(.L_x_3857) ;  /* 0x0000051000007945 */ /* 0x000fe20003800000 */
[----:B---3--:R-:W-:Y:S02]  /*5080*/  IMAD.MOV.U32 R18, RZ, RZ, RZ ;  /* 0x000000ffff127224 */ /* 0x008fe400078e00ff */
[----:B0-----:R-:W-:-:S05]  /*5090*/  IMAD R24, R25, -0x200, R24 ;  /* 0xfffffe0019187824 */ /* 0x001fca00078e0218 */
        /* <DEDUP_REMOVED lines=50> */
.L_x_3861:
        /* <DEDUP_REMOVED lines=12> */
.L_x_3860:
[----:B------:R-:W-:-:S04]  /*5480*/  FADD.FTZ R18, R23, -R23 ;  /* 0x8000001717127221 */ /* 0x000fc80000010000 */
[----:B------:R-:W-:Y:S01]  /*5490*/  IMAD.MOV.U32 R19, RZ, RZ, R18 ;  /* 0x000000ffff137224 */ /* 0x000fe200078e0012 */
[----:B------:R-:W-:Y:S06]  /*54a0*/  BRA `(.L_x_3858) ;  /* 0x0000000000347947 */ /* 0x000fec0003800000 */
.L_x_3859:
        /* <DEDUP_REMOVED lines=13> */
.L_x_3858:
[----:B------:R-:W-:Y:S05]  /*5580*/  BSYNC B0 ;  /* 0x0000000000007941 */ /* 0x000fea0003800000 */
.L_x_3857:
        /* <DEDUP_REMOVED lines=20> */
[----:B------:R-:W0:Y:S01]  /*56d0*/  F2I.FTZ.TRUNC.NTZ R3, R2 ;  /* 0x0000000200037305 */ /* 0x000e22000021f100 */
[----:B------:R-:W-:Y:S01]  /*56e0*/  IMAD.MOV.U32 R28, RZ, RZ, R29 ;  /* 0x000000ffff1c7224 */ /* 0x000fe200078e001d */
[----:B0-----:R0:W-:Y:S01]  /*56f0*/  STG.E.U8 desc[UR36][R8.64], R3 ;  /* 0x0000000308007986 */ /* 0x0011e2000c101124 */
[----:B------:R-:W-:Y:S05]  /*5700*/  BRA `(.L_x_3863) ;  /* 0x0000000c00a87947 */ /* 0x000fea0003800000 */
.L_x_3867:
[----:B------:R-:W0:Y:S01]  /*5710*/  F2I.S64.TRUNC R2, R2 ;  /* 0x0000000200027311 */ /* 0x000e22000020d900 */
[----:B------:R-:W-:Y:S02]  /*5720*/  IMAD.MOV.U32 R28, RZ, RZ, R29 ;  /* 0x000000ffff1c7224 */ /* 0x000fe400078e001d */
[----:B0-----:R-:W-:-:S05]  /*5730*/  IMAD.MOV.U32 R5, RZ, RZ, R2 ;  /* 0x000000ffff057224 */ /* 0x001fca00078e0002 */
[----:B------:R0:W-:Y:S01]  /*5740*/  STG.E.U8 desc[UR36][R8.64], R5 ;  /* 0x0000000508007986 */ /* 0x0001e2000c101124 */
[----:B------:R-:W-:Y:S05]  /*5750*/  BRA `(.L_x_3863) ;  /* 0x0000000c00947947 */ /* 0x000fea0003800000 */
.L_x_3866:
[----:B------:R-:W-:-:S13]  /*5760*/  ISETP.NE.AND P0, PT, R0, 0x2, PT ;  /* 0x000000020000780c */ /* 0x000fda0003f05270 */
[----:B------:R-:W-:Y:S05]  /*5770*/  @!P0 BRA `(.L_x_3869) ;  /* 0x0000000000308947 */ /* 0x000fea0003800000 */
[----:B------:R-:W-:-:S13]  /*5780*/  ISETP.NE.AND P0, PT, R0, 0x3, PT ;  /* 0x000000030000780c */ /* 0x000fda0003f05270 */
[----:B------:R-:W-:Y:S05]  /*5790*/  @!P0 BRA `(.L_x_3870) ;  /* 0x0000000000188947 */ /* 0x000fea0003800000 */
[----:B------:R-:W-:-:S13]  /*57a0*/  ISETP.NE.AND P0, PT, R0, 0x4, PT ;  /* 0x000000040000780c */ /* 0x000fda0003f05270 */
[----:B------:R-:W-:Y:S05]  /*57b0*/  @P0 BRA `(.L_x_3868) ;  /* 0x0000000c00180947 */ /* 0x000fea0003800000 */
[----:B------:R-:W0:Y:S01]  /*57c0*/  F2I.S64.TRUNC R2, R2 ;  /* 0x0000000200027311 */ /* 0x000e22000020d900 */
[----:B------:R-:W-:Y:S01]  /*57d0*/  IMAD.MOV.U32 R28, RZ, RZ, R29 ;  /* 0x000000ffff1c7224 */ /* 0x000fe200078e001d */
[----:B0-----:R0:W-:Y:S01]  /*57e0*/  STG.E.64 desc[UR36][R8.64], R2 ;  /* 0x0000000208007986 */ /* 0x0011e2000c101b24 */
[----:B------:R-:W-:Y:S05]  /*57f0*/  BRA `(.L_x_3863) ;  /* 0x0000000c006c7947 */ /* 0x000fea0003800000 */
.L_x_3870:
[----:B------:R-:W0:Y:S01]  /*5800*/  F2I.FTZ.TRUNC.NTZ R3, R2 ;  /* 0x0000000200037305 */ /* 0x000e22000021f100 */
[----:B------:R-:W-:Y:S01]  /*5810*/  IMAD.MOV.U32 R28, RZ, RZ, R29 ;  /* 0x000000ffff1c7224 */ /* 0x000fe200078e001d */
[----:B0-----:R0:W-:Y:S01]  /*5820*/  STG.E desc[UR36][R8.64], R3 ;  /* 0x0000000308007986 */ /* 0x0011e2000c101924 */
[----:B------:R-:W-:Y:S05]  /*5830*/  BRA `(.L_x_3863) ;  /* 0x0000000c005c7947 */ /* 0x000fea0003800000 */
.L_x_3869:
[----:B------:R-:W0:Y:S01]  /*5840*/  F2I.FTZ.TRUNC.NTZ R3, R2 ;  /* 0x0000000200037305 */ /* 0x000e22000021f100 */
[----:B------:R-:W-:Y:S01]  /*5850*/  IMAD.MOV.U32 R28, RZ, RZ, R29 ;  /* 0x000000ffff1c7224 */ /* 0x000fe200078e001d */
[----:B0-----:R0:W-:Y:S01]  /*5860*/  STG.E.U16 desc[UR36][R8.64], R3 ;  /* 0x0000000308007986 */ /* 0x0011e2000c101524 */
[----:B------:R-:W-:Y:S05]  /*5870*/  BRA `(.L_x_3863) ;  /* 0x0000000c004c7947 */ /* 0x000fea0003800000 */
.L_x_3865:
[----:B------:R-:W-:-:S13]  /*5880*/  ISETP.GT.AND P0, PT, R0, 0x6, PT ;  /* 0x000000060000780c */ /* 0x000fda0003f04270 */
[----:B------:R-:W-:Y:S05]  /*5890*/  @P0 BRA `(.L_x_3871) ;  /* 0x00000000002c0947 */ /* 0x000fea0003800000 */
[----:B------:R-:W-:-:S13]  /*58a0*/  ISETP.NE.AND P0, PT, R0, 0x5, PT ;  /* 0x000000050000780c */ /* 0x000fda0003f05270 */
[----:B------:R-:W-:Y:S05]  /*58b0*/  @!P0 BRA `(.L_x_3872) ;  /* 0x0000000000148947 */ /* 0x000fea0003800000 */
[----:B------:R-:W-:-:S13]  /*58c0*/  ISETP.NE.AND P0, PT, R0, 0x6, PT ;  /* 0x000000060000780c */ /* 0x000fda0003f05270 */
[----:B------:R-:W-:Y:S05]  /*58d0*/  @P0 BRA `(.L_x_3868) ;  /* 0x0000000800d00947 */ /* 0x000fea0003800000 */
[----:B------:R0:W-:Y:S01]  /*58e0*/  STG.E desc[UR36][R8.64], R2 ;  /* 0x0000000208007986 */ /* 0x0001e2000c101924 */
[----:B------:R-:W-:Y:S01]  /*58f0*/  IMAD.MOV.U32 R28, RZ, RZ, R29 ;  /* 0x000000ffff1c7224 */ /* 0x000fe200078e001d */
[----:B------:R-:W-:Y:S06]  /*5900*/  BRA `(.L_x_3863) ;  /* 0x0000000c00287947 */ /* 0x000fec0003800000 */
.L_x_3872:
[----:B------:R-:W-:Y:S01]  /*5910*/  F2FP.F16.F32.PACK_AB R2, RZ, R2 ;  /* 0x00000002ff02723e */ /* 0x000fe200000000ff */
[----:B------:R-:W-:-:S04]  /*5920*/  IMAD.MOV.U32 R28, RZ, RZ, R29 ;  /* 0x000000ffff1c7224 */ /* 0x000fc800078e001d */
[----:B------:R0:W-:Y:S01]  /*5930*/  STG.E.U16 desc[UR36][R8.64], R2 ;  /* 0x0000000208007986 */ /* 0x0001e2000c101524 */
[----:B------:R-:W-:Y:S05]  /*5940*/  BRA `(.L_x_3863) ;  /* 0x0000000c00187947 */ /* 0x000fea0003800000 */
.L_x_3871:
[----:B------:R-:W-:-:S13]  /*5950*/  ISETP.NE.AND P0, PT, R0, 0x7, PT ;  /* 0x000000070000780c */ /* 0x000fda0003f05270 */
[----:B------:R-:W-:Y:S05]  /*5960*/  @!P0 BRA `(.L_x_3873) ;  /* 0x00000000002c8947 */ /* 0x000fea0003800000 */
[----:B------:R-:W-:-:S13]  /*5970*/  ISETP.NE.AND P0, PT, R0, 0x8, PT ;  /* 0x000000080000780c */ /* 0x000fda0003f05270 */
[----:B------:R-:W-:Y:S05]  /*5980*/  @!P0 BRA `(.L_x_3874) ;  /* 0x0000000000148947 */ /* 0x000fea0003800000 */
[----:B------:R-:W-:-:S13]  /*5990*/  ISETP.NE.AND P0, PT, R0, 0x9, PT ;  /* 0x000000090000780c */ /* 0x000fda0003f05270 */
[----:B------:R-:W-:Y:S05]  /*59a0*/  @P0 BRA `(.L_x_3868) ;  /* 0x00000008009c0947 */ /* 0x000fea0003800000 */
[----:B------:R0:W-:Y:S01]  /*59b0*/  STG.E.64 desc[UR36][R8.64], R2 ;  /* 0x0000000208007986 */ /* 0x0001e2000c101b24 */
[----:B------:R-:W-:Y:S01]  /*59c0*/  IMAD.MOV.U32 R28, RZ, RZ, R29 ;  /* 0x000000ffff1c7224 */ /* 0x000fe200078e001d */
[----:B------:R-:W-:Y:S06]  /*59d0*/  BRA `(.L_x_3863) ;  /* 0x0000000800f47947 */ /* 0x000fec0003800000 */
.L_x_3874:
[----:B------:R-:W-:Y:S01]  /*59e0*/  F2FP.F16.F32.PACK_AB R3, R3, R2 ;  /* 0x000000020303723e */ /* 0x000fe200000000ff */
[----:B------:R-:W-:-:S04]  /*59f0*/  IMAD.MOV.U32 R28, RZ, RZ, R29 ;  /* 0x000000ffff1c7224 */ /* 0x000fc800078e001d */
[----:B------:R0:W-:Y:S01]  /*5a00*/  STG.E desc[UR36][R8.64], R3 ;  /* 0x0000000308007986 */ /* 0x0001e2000c101924 */
[----:B------:R-:W-:Y:S05]  /*5a10*/  BRA `(.L_x_3863) ;  /* 0x0000000800e47947 */ /* 0x000fea0003800000 */
.L_x_3873:
[----:B------:R-:W-:Y:S01]  /*5a20*/  FMUL.FTZ R2, R2, 1 ;  /* 0x3f80000002027820 */ /* 0x000fe20000410000 */
[----:B------:R-:W-:-:S05]  /*5a30*/  IMAD.MOV.U32 R28, RZ, RZ, R29 ;  /* 0x000000ffff1c7224 */ /* 0x000fca00078e001d */
[----:B------:R-:W0:Y:S02]  /*5a40*/  F2F.F64.F32 R2, R2 ;  /* 0x0000000200027310 */ /* 0x000e240000201800 */
[----:B0-----:R0:W-:Y:S01]  /*5a50*/  STG.E.64 desc[UR36][R8.64], R2 ;  /* 0x0000000208007986 */ /* 0x0011e2000c101b24 */
[----:B------:R-:W-:Y:S05]  /*5a60*/  BRA `(.L_x_3863) ;  /* 0x0000000800d07947 */ /* 0x000fea0003800000 */
.L_x_3864:
        /* <DEDUP_REMOVED lines=8> */
[----:B------:R-:W-:Y:S01]  /*5af0*/  FSETP.NEU.FTZ.AND P0, PT, R2, RZ, PT ;  /* 0x000000ff0200720b */ /* 0x000fe20003f1d000 */
[----:B------:R-:W-:Y:S01]  /*5b00*/  IMAD.MOV.U32 R28, RZ, RZ, R29 ;  /* 0x000000ffff1c7224 */ /* 0x000fe200078e001d */
[----:B------:R-:W-:-:S04]  /*5b10*/  FSETP.NEU.FTZ.AND P1, PT, R3, RZ, PT ;  /* 0x000000ff0300720b */ /* 0x000fc80003f3d000 */
[----:B------:R-:W-:-:S04]  /*5b20*/  PLOP3.LUT P0, PT, P0, P1, PT, 0xa8, 0x0 ;  /* 0x000000000000781c */ /* 0x000fc80000703570 */
[----:B------:R-:W-:-:S05]  /*5b30*/  SEL R3, RZ, 0x1, !P0 ;  /* 0x00000001ff037807 */ /* 0x000fca0004000000 */
[----:B------:R0:W-:Y:S01]  /*5b40*/  STG.E.U8 desc[UR36][R8.64], R3 ;  /* 0x0000000308007986 */ /* 0x0001e2000c101124 */
[----:B------:R-:W-:Y:S05]  /*5b50*/  BRA `(.L_x_3863) ;  /* 0x0000000800947947 */ /* 0x000fea0003800000 */
.L_x_3877:
[----:B------:R-:W-:Y:S01]  /*5b60*/  FMUL.FTZ R6, R3, 1 ;  /* 0x3f80000003067820 */ /* 0x000fe20000410000 */
[----:B------:R-:W-:Y:S01]  /*5b70*/  FMUL.FTZ R4, R2, 1 ;  /* 0x3f80000002047820 */ /* 0x000fe20000410000 */
[----:B------:R-:W-:-:S04]  /*5b80*/  IMAD.MOV.U32 R28, RZ, RZ, R29 ;  /* 0x000000ffff1c7224 */ /* 0x000fc800078e001d */
[----:B------:R-:W-:Y:S08]  /*5b90*/  F2F.F64.F32 R6, R6 ;  /* 0x0000000600067310 */ /* 0x000ff00000201800 */
[----:B------:R-:W0:Y:S02]  /*5ba0*/  F2F.F64.F32 R4, R4 ;  /* 0x0000000400047310 */ /* 0x000e240000201800 */
[----:B0-----:R0:W-:Y:S01]  /*5bb0*/  STG.E.128 desc[UR36][R8.64], R4 ;  /* 0x0000000408007986 */ /* 0x0011e2000c101d24 */
[----:B------:R-:W-:Y:S05]  /*5bc0*/  BRA `(.L_x_3863) ;  /* 0x0000000800787947 */ /* 0x000fea0003800000 */
.L_x_3876:
        /* <DEDUP_REMOVED lines=20> */
.L_x_3881:
[----:B------:R-:W-:Y:S05]  /*5d10*/  BSYNC B0 ;  /* 0x0000000000007941 */ /* 0x000fea0003800000 */
.L_x_3880:
[----:B------:R-:W-:Y:S01]  /*5d20*/  LOP3.LUT R5, R0, R5, RZ, 0xfc, !PT ;  /* 0x0000000500057212 */ /* 0x000fe200078efcff */
[----:B------:R-:W-:-:S04]  /*5d30*/  IMAD.MOV.U32 R28, RZ, RZ, R29 ;  /* 0x000000ffff1c7224 */ /* 0x000fc800078e001d */
[----:B------:R0:W-:Y:S01]  /*5d40*/  STG.E.U8 desc[UR36][R8.64], R5 ;  /* 0x0000000508007986 */ /* 0x0001e2000c101124 */
[----:B------:R-:W-:Y:S05]  /*5d50*/  BRA `(.L_x_3863) ;  /* 0x0000000800147947 */ /* 0x000fea0003800000 */
.L_x_3879:
        /* <DEDUP_REMOVED lines=12> */
.L_x_3883:
[----:B------:R-:W-:Y:S01]  /*5e20*/  IMAD.MOV.U32 R0, RZ, RZ, 0x7f ;  /* 0x0000007fff007424 */ /* 0x000fe200078e00ff */
[----:B------:R-:W-:-:S04]  /*5e30*/  ISETP.GT.U32.AND P0, PT, R4, 0x7f800000, PT ;  /* 0x7f8000000400780c */ /* 0x000fc80003f04070 */
[----:B------:R-:W-:-:S09]  /*5e40*/  SEL R0, R0, 0x7c, P0 ;  /* 0x0000007c00007807 */ /* 0x000fd20000000000 */
.L_x_3884:
[----:B------:R-:W-:Y:S05]  /*5e50*/  BSYNC B0 ;  /* 0x0000000000007941 */ /* 0x000fea0003800000 */
.L_x_3882:
[----:B------:R-:W-:Y:S01]  /*5e60*/  LOP3.LUT R2, R2, 0x80000000, RZ, 0xc0, !PT ;  /* 0x8000000002027812 */ /* 0x000fe200078ec0ff */
[----:B------:R-:W-:-:S03]  /*5e70*/  IMAD.MOV.U32 R28, RZ, RZ, R29 ;  /* 0x000000ffff1c7224 */ /* 0x000fc600078e001d */
[----:B------:R-:W-:-:S04]  /*5e80*/  SHF.R.U32.HI R3, RZ, 0x18, R2 ;  /* 0x00000018ff037819 */ /* 0x000fc80000011602 */
[----:B------:R-:W-:-:S05]  /*5e90*/  LOP3.LUT R3, R0, R3, RZ, 0xfc, !PT ;  /* 0x0000000300037212 */ /* 0x000fca00078efcff */
[----:B------:R0:W-:Y:S01]  /*5ea0*/  STG.E.U8 desc[UR36][R8.64], R3 ;  /* 0x0000000308007986 */ /* 0x0001e2000c101124 */
[----:B------:R-:W-:Y:S05]  /*5eb0*/  BRA `(.L_x_3863) ;  /* 0x0000000400bc7947 */ /* 0x000fea0003800000 */
.L_x_3878:
[----:B------:R-:W-:Y:S01]  /*5ec0*/  F2FP.BF16.F32.PACK_AB R2, RZ, R2 ;  /* 0x00000002ff02723e */ /* 0x000fe200000010ff */
[----:B------:R-:W-:-:S04]  /*5ed0*/  IMAD.MOV.U32 R28, RZ, RZ, R29 ;  /* 0x000000ffff1c7224 */ /* 0x000fc800078e001d */
[----:B------:R0:W-:Y:S01]  /*5ee0*/  STG.E.U16 desc[UR36][R8.64], R2 ;  /* 0x0000000208007986 */ /* 0x0001e2000c101524 */
[----:B------:R-:W-:Y:S05]  /*5ef0*/  BRA `(.L_x_3863) ;  /* 0x0000000400ac7947 */ /* 0x000fea0003800000 */
.L_x_3875:
        /* <DEDUP_REMOVED lines=8> */
[----:B------:R-:W0:Y:S01]  /*5f80*/  F2I.FTZ.U32.TRUNC.NTZ R3, R2 ;  /* 0x0000000200037305 */ /* 0x000e22000021f000 */
[----:B------:R-:W-:Y:S01]  /*5f90*/  IMAD.MOV.U32 R28, RZ, RZ, R29 ;  /* 0x000000ffff1c7224 */ /* 0x000fe200078e001d */
[----:B0-----:R0:W-:Y:S01]  /*5fa0*/  STG.E.U16 desc[UR36][R8.64], R3 ;  /* 0x0000000308007986 */ /* 0x0011e2000c101524 */
[----:B------:R-:W-:Y:S05]  /*5fb0*/  BRA `(.L_x_3863) ;  /* 0x00000004007c7947 */ /* 0x000fea0003800000 */
.L_x_3887:
        /* <DEDUP_REMOVED lines=16> */
.L_x_3890:
[----:B------:R-:W-:-:S04]  /*60c0*/  LOP3.LUT R2, R2, 0x80000000, RZ, 0xc0, !PT ;  /* 0x8000000002027812 */ /* 0x000fc800078ec0ff */
[----:B------:R-:W-:-:S04]  /*60d0*/  SHF.R.U32.HI R3, RZ, 0x18, R2 ;  /* 0x00000018ff037819 */ /* 0x000fc80000011602 */
[----:B------:R-:W-:-:S04]  /*60e0*/  LOP3.LUT R0, R0, R3, RZ, 0xfc, !PT ;  /* 0x0000000300007212 */ /* 0x000fc800078efcff */
[----:B------:R-:W-:-:S07]  /*60f0*/  PRMT R4, R0, 0x7610, R4 ;  /* 0x0000761000047816 */ /* 0x000fce0000000004 */
.L_x_3889:
[----:B------:R-:W-:Y:S05]  /*6100*/  BSYNC B0 ;  /* 0x0000000000007941 */ /* 0x000fea0003800000 */
.L_x_3888:
[----:B------:R4:W-:Y:S01]  /*6110*/  STG.E.U8 desc[UR36][R8.64], R4 ;  /* 0x0000000408007986 */ /* 0x0009e2000c101124 */
[----:B------:R-:W-:Y:S01]  /*6120*/  IMAD.MOV.U32 R28, RZ, RZ, R29 ;  /* 0x000000ffff1c7224 */ /* 0x000fe200078e001d */
[----:B------:R-:W-:Y:S06]  /*6130*/  BRA `(.L_x_3863) ;  /* 0x00000004001c7947 */ /* 0x000fec0003800000 */
.L_x_3886:
        /* <DEDUP_REMOVED lines=16> */
.L_x_3893:
[----:B------:R-:W-:-:S04]  /*6240*/  LOP3.LUT R2, R2, 0x80000000, RZ, 0xc0, !PT ;  /* 0x8000000002027812 */ /* 0x000fc800078ec0ff */
[----:B------:R-:W-:-:S04]  /*6250*/  SHF.R.U32.HI R3, RZ, 0x18, R2 ;  /* 0x00000018ff037819 */ /* 0x000fc80000011602 */
[----:B------:R-:W-:-:S04]  /*6260*/  LOP3.LUT R0, R0, R3, RZ, 0xfc, !PT ;  /* 0x0000000300007212 */ /* 0x000fc800078efcff */
[----:B------:R-:W-:-:S07]  /*6270*/  PRMT R4, R0, 0x7610, R4 ;  /* 0x0000761000047816 */ /* 0x000fce0000000004 */
.L_x_3892:
[----:B------:R-:W-:Y:S05]  /*6280*/  BSYNC B0 ;  /* 0x0000000000007941 */ /* 0x000fea0003800000 */
.L_x_3891:
[----:B------:R0:W-:Y:S01]  /*6290*/  STG.E.U8 desc[UR36][R8.64], R4 ;  /* 0x0000000408007986 */ /* 0x0001e2000c101124 */
[----:B------:R-:W-:Y:S01]  /*62a0*/  IMAD.MOV.U32 R28, RZ, RZ, R29 ;  /* 0x000000ffff1c7224 */ /* 0x000fe200078e001d */
[----:B------:R-:W-:Y:S06]  /*62b0*/  BRA `(.L_x_3863) ;  /* 0x0000000000bc7947 */ /* 0x000fec0003800000 */
.L_x_3885:
[----:B------:R-:W-:-:S13]  /*62c0*/  ISETP.NE.AND P0, PT, R0, 0x1c, PT ;  /* 0x0000001c0000780c */ /* 0x000fda0003f05270 */
[----:B------:R-:W-:Y:S05]  /*62d0*/  @!P0 BRA `(.L_x_3894) ;  /* 0x0000000000a88947 */ /* 0x000fea0003800000 */
[----:B------:R-:W-:-:S13]  /*62e0*/  ISETP.NE.AND P0, PT, R0, 0x1d, PT ;  /* 0x0000001d0000780c */ /* 0x000fda0003f05270 */
[----:B------:R-:W-:Y:S05]  /*62f0*/  @!P0 BRA `(.L_x_3895) ;  /* 0x0000000000908947 */ /* 0x000fea0003800000 */
[----:B------:R-:W-:-:S13]  /*6300*/  ISETP.NE.AND P0, PT, R0, 0x2c, PT ;  /* 0x0000002c0000780c */ /* 0x000fda0003f05270 */
[----:B------:R-:W-:Y:S05]  /*6310*/  @P0 BRA `(.L_x_3868) ;  /* 0x0000000000400947 */ /* 0x000fea0003800000 */
[----:B------:R-:W-:Y:S01]  /*6320*/  SHF.R.U32.HI R4, RZ, 0x17, R2 ;  /* 0x00000017ff047819 */ /* 0x000fe20000011602 */
[----:B------:R-:W-:-:S03]  /*6330*/  IMAD.MOV.U32 R28, RZ, RZ, R29 ;  /* 0x000000ffff1c7224 */ /* 0x000fc600078e001d */
        /* <DEDUP_REMOVED lines=14> */
.L_x_3868:
        /* <DEDUP_REMOVED lines=16> */
.L_x_3896:
[----:B------:R-:W-:Y:S01]  /*6520*/  IMAD.MOV.U32 R28, RZ, RZ, R29 ;  /* 0x000000ffff1c7224 */ /* 0x000fe200078e001d */
[----:B------:R-:W-:Y:S06]  /*6530*/  BRA `(.L_x_3863) ;  /* 0x00000000001c7947 */ /* 0x000fec0003800000 */
.L_x_3895:
[----:B------:R-:W0:Y:S01]  /*6540*/  F2I.U64.TRUNC R2, R2 ;  /* 0x0000000200027311 */ /* 0x000e22000020d800 */
[----:B------:R-:W-:Y:S01]  /*6550*/  IMAD.MOV.U32 R28, RZ, RZ, R29 ;  /* 0x000000ffff1c7224 */ /* 0x000fe200078e001d */
[----:B0-----:R3:W-:Y:S01]  /*6560*/  STG.E.64 desc[UR36][R8.64], R2 ;  /* 0x0000000208007986 */ /* 0x0017e2000c101b24 */
[----:B------:R-:W-:Y:S05]  /*6570*/  BRA `(.L_x_3863) ;  /* 0x00000000000c7947 */ /* 0x000fea0003800000 */
.L_x_3894:
[----:B------:R-:W0:Y:S01]  /*6580*/  F2I.FTZ.U32.TRUNC.NTZ R3, R2 ;  /* 0x0000000200037305 */ /* 0x000e22000021f000 */
[----:B------:R-:W-:Y:S01]  /*6590*/  IMAD.MOV.U32 R28, RZ, RZ, R29 ;  /* 0x000000ffff1c7224 */ /* 0x000fe200078e001d */
[----:B0-----:R1:W-:Y:S06]  /*65a0*/  STG.E desc[UR36][R8.64], R3 ;  /* 0x0000000308007986 */ /* 0x0013ec000c101924 */
.L_x_3863:
[----:B------:R-:W-:Y:S05]  /*65b0*/  BSYNC B6 ;  /* 0x0000000000067941 */ /* 0x000fea0003800000 */
.L_x_3862:
[----:B------:R-:W-:Y:S01]  /*65c0*/  ISETP.GE.AND P0, PT, R28, R24, PT ;  /* 0x000000181c00720c */ /* 0x000fe20003f06270 */
[----:B------:R-:W-:-:S12]  /*65d0*/  BSSY B6, `(.L_x_3897) ;  /* 0x00001da000067945 */ /* 0x000fd80003800000 */
[----:B------:R-:W-:Y:S05]  /*65e0*/  @P0 BRA `(.L_x_3898) ;  /* 0x0000001c00600947 */ /* 0x000fea0003800000 */
[----:B0123--:R-:W0:Y:S01]  /*65f0*/  LDC.64 R2, c[0x0][0x218] ;  /* 0x00008600ff027b82 */ /* 0x00fe220000000a00 */
[----:B------:R-:W-:Y:S01]  /*6600*/  IMAD R0, R25, 0x200, R28 ;  /* 0x0000020019007824 */ /* 0x000fe200078e021c */
[----:B----4-:R-:W-:Y:S01]  /*6610*/  PRMT R4, R22, 0x9910, RZ ;  /* 0x0000991016047816 */ /* 0x010fe200000000ff */
        /* <DEDUP_REMOVED lines=18> */
.L_x_3902:
[----:B------:R-:W0:Y:S02]  /*6740*/  F2I.S64.TRUNC R26, R26 ;  /* 0x0000001a001a7311 */ /* 0x000e24000020d900 */
[----:B0-----:R-:W-:-:S05]  /*6750*/  IMAD.MOV.U32 R5, RZ, RZ, R26 ;  /* 0x000000ffff057224 */ /* 0x001fca00078e001a */
[----:B------:R0:W-:Y:S01]  /*6760*/  STG.E.U8 desc[UR36][R2.64], R5 ;  /* 0x0000000502007986 */ /* 0x0001e2000c101124 */
[----:B------:R-:W-:Y:S05]  /*6770*/  BRA `(.L_x_3904) ;  /* 0x0000000c00447947 */ /* 0x000fea0003800000 */
.L_x_3901:
        /* <DEDUP_REMOVED lines=9> */
.L_x_3906:
[----:B------:R-:W0:Y:S02]  /*6810*/  F2I.FTZ.TRUNC.NTZ R5, R26 ;  /* 0x0000001a00057305 */ /* 0x000e24000021f100 */
[----:B0-----:R0:W-:Y:S01]  /*6820*/  STG.E desc[UR36][R2.64], R5 ;  /* 0x0000000502007986 */ /* 0x0011e2000c101924 */
[----:B------:R-:W-:Y:S05]  /*6830*/  BRA `(.L_x_3904) ;  /* 0x0000000c00147947 */ /* 0x000fea0003800000 */
.L_x_3905:
[----:B------:R-:W0:Y:S02]  /*6840*/  F2I.FTZ.TRUNC.NTZ R5, R26 ;  /* 0x0000001a00057305 */ /* 0x000e24000021f100 */
[----:B0-----:R0:W-:Y:S01]  /*6850*/  STG.E.U16 desc[UR36][R2.64], R5 ;  /* 0x0000000502007986 */ /* 0x0011e2000c101524 */
[----:B------:R-:W-:Y:S05]  /*6860*/  BRA `(.L_x_3904) ;  /* 0x0000000c00087947 */ /* 0x000fea0003800000 */
.L_x_3900:
        /* <DEDUP_REMOVED lines=8> */
.L_x_3908:
[----:B------:R-:W-:-:S05]  /*68f0*/  F2FP.F16.F32.PACK_AB R26, RZ, R26 ;  /* 0x0000001aff1a723e */ /* 0x000fca00000000ff */
[----:B------:R0:W-:Y:S01]  /*6900*/  STG.E.U16 desc[UR36][R2.64], R26 ;  /* 0x0000001a02007986 */ /* 0x0001e2000c101524 */
[----:B------:R-:W-:Y:S05]  /*6910*/  BRA `(.L_x_3904) ;  /* 0x0000000800dc7947 */ /* 0x000fea0003800000 */
.L_x_3907:
[----:B------:R-:W-:-:S13]  /*6920*/  ISETP.NE.AND P0, PT, R0, 0x7, PT ;  /* 0x000000070000780c */ /* 0x000fda0003f05270 */
[----:B------:R-:W-:Y:S05]  /*6930*/  @!P0 BRA `(.L_x_3909) ;  /* 0x0000000000248947 */ /* 0x000fea0003800000 */
[----:B------:R-:W-:-:S13]  /*6940*/  ISETP.NE.AND P0, PT, R0, 0x8, PT ;  /* 0x000000080000780c */ /* 0x000fda0003f05270 */
[----:B------:R-:W-:Y:S05]  /*6950*/  @!P0 BRA `(.L_x_3910) ;  /* 0x0000000000108947 */ /* 0x000fea0003800000 */
[----:B------:R-:W-:-:S13]  /*6960*/  ISETP.NE.AND P0, PT, R0, 0x9, PT ;  /* 0x000000090000780c */ /* 0x000fda0003f05270 */
[----:B------:R-:W-:Y:S05]  /*6970*/  @P0 BRA `(.L_x_3903) ;  /* 0x00000008006c0947 */ /* 0x000fea0003800000 */
[----:B------:R0:W-:Y:S01]  /*6980*/  STG.E.64 desc[UR36][R2.64], R26 ;  /* 0x0000001a02007986 */ /* 0x0001e2000c101b24 */
[----:B------:R-:W-:Y:S05]  /*6990*/  BRA `(.L_x_3904) ;  /* 0x0000000800bc7947 */ /* 0x000fea0003800000 */
.L_x_3910:
[----:B------:R-:W-:-:S05]  /*69a0*/  F2FP.F16.F32.PACK_AB R5, R27, R26 ;  /* 0x0000001a1b05723e */ /* 0x000fca00000000ff */
[----:B------:R0:W-:Y:S01]  /*69b0*/  STG.E desc[UR36][R2.64], R5 ;  /* 0x0000000502007986 */ /* 0x0001e2000c101924 */
[----:B------:R-:W-:Y:S05]  /*69c0*/  BRA `(.L_x_3904) ;  /* 0x0000000800b07947 */ /* 0x000fea0003800000 */
.L_x_3909:
[----:B------:R-:W-:-:S06]  /*69d0*/  FMUL.FTZ R4, R26, 1 ;  /* 0x3f8000001a047820 */ /* 0x000fcc0000410000 */
[----:B------:R-:W0:Y:S02]  /*69e0*/  F2F.F64.F32 R4, R4 ;  /* 0x0000000400047310 */ /* 0x000e240000201800 */
[----:B0-----:R0:W-:Y:S01]  /*69f0*/  STG.E.64 desc[UR36][R2.64], R4 ;  /* 0x0000000402007986 */ /* 0x0011e2000c101b24 */
[----:B------:R-:W-:Y:S05]  /*6a00*/  BRA `(.L_x_3904) ;  /* 0x0000000800a07947 */ /* 0x000fea0003800000 */
.L_x_3899:
        /* <DEDUP_REMOVED lines=14> */
.L_x_3913:
[----:B------:R-:W-:Y:S01]  /*6af0*/  FMUL.FTZ R6, R27, 1 ;  /* 0x3f8000001b067820 */ /* 0x000fe20000410000 */
[----:B------:R-:W-:-:S05]  /*6b00*/  FMUL.FTZ R4, R26, 1 ;  /* 0x3f8000001a047820 */ /* 0x000fca0000410000 */
[----:B------:R-:W-:Y:S08]  /*6b10*/  F2F.F64.F32 R6, R6 ;  /* 0x0000000600067310 */ /* 0x000ff00000201800 */
[----:B------:R-:W0:Y:S02]  /*6b20*/  F2F.F64.F32 R4, R4 ;  /* 0x0000000400047310 */ /* 0x000e240000201800 */
[----:B0-----:R0:W-:Y:S01]  /*6b30*/  STG.E.128 desc[UR36][R2.64], R4 ;  /* 0x0000000402007986 */ /* 0x0011e2000c101d24 */
[----:B------:R-:W-:Y:S05]  /*6b40*/  BRA `(.L_x_3904) ;  /* 0x0000000800507947 */ /* 0x000fea0003800000 */
.L_x_3912:
        /* <DEDUP_REMOVED lines=20> */
.L_x_3917:
[----:B------:R-:W-:Y:S05]  /*6c90*/  BSYNC B0 ;  /* 0x0000000000007941 */ /* 0x000fea0003800000 */
.L_x_3916:
[----:B------:R-:W-:-:S05]  /*6ca0*/  LOP3.LUT R7, R0, R7, RZ, 0xfc, !PT ;  /* 0x0000000700077212 */ /* 0x000fca00078efcff */
[----:B------:R0:W-:Y:S01]  /*6cb0*/  STG.E.U8 desc[UR36][R2.64], R7 ;  /* 0x0000000702007986 */ /* 0x0001e2000c101124 */
[----:B------:R-:W-:Y:S05]  /*6cc0*/  BRA `(.L_x_3904) ;  /* 0x0000000400f07947 */ /* 0x000fea0003800000 */
.L_x_3915:
        /* <DEDUP_REMOVED lines=12> */
.L_x_3919:
[----:B------:R-:W-:Y:S01]  /*6d90*/  IMAD.MOV.U32 R0, RZ, RZ, 0x7f ;  /* 0x0000007fff007424 */ /* 0x000fe200078e00ff */
[----:B------:R-:W-:-:S04]  /*6da0*/  ISETP.GT.U32.AND P0, PT, R4, 0x7f800000, PT ;  /* 0x7f8000000400780c */ /* 0x000fc80003f04070 */
[----:B------:R-:W-:-:S09]  /*6db0*/  SEL R0, R0, 0x7c, P0 ;  /* 0x0000007c00007807 */ /* 0x000fd20000000000 */
.L_x_3920:
[----:B------:R-:W-:Y:S05]  /*6dc0*/  BSYNC B0 ;  /* 0x0000000000007941 */ /* 0x000fea0003800000 */
.L_x_3918:
[----:B------:R-:W-:-:S04]  /*6dd0*/  LOP3.LUT R26, R26, 0x80000000, RZ, 0xc0, !PT ;  /* 0x800000001a1a7812 */ /* 0x000fc800078ec0ff */
[----:B------:R-:W-:-:S04]  /*6de0*/  SHF.R.U32.HI R5, RZ, 0x18, R26 ;  /* 0x00000018ff057819 */ /* 0x000fc8000001161a */
[----:B------:R-:W-:-:S05]  /*6df0*/  LOP3.LUT R5, R0, R5, RZ, 0xfc, !PT ;  /* 0x0000000500057212 */ /* 0x000fca00078efcff */
[----:B------:R0:W-:Y:S01]  /*6e00*/  STG.E.U8 desc[UR36][R2.64], R5 ;  /* 0x0000000502007986 */ /* 0x0001e2000c101124 */
[----:B------:R-:W-:Y:S05]  /*6e10*/  BRA `(.L_x_3904) ;  /* 0x00000004009c7947 */ /* 0x000fea0003800000 */
.L_x_3914:
[----:B------:R-:W-:-:S05]  /*6e20*/  F2FP.BF16.F32.PACK_AB R26, RZ, R26 ;  /* 0x0000001aff1a723e */ /* 0x000fca00000010ff */
[----:B------:R0:W-:Y:S01]  /*6e30*/  STG.E.U16 desc[UR36][R2.64], R26 ;  /* 0x0000001a02007986 */ /* 0x0001e2000c101524 */
[----:B------:R-:W-:Y:S05]  /*6e40*/  BRA `(.L_x_3904) ;  /* 0x0000000400907947 */ /* 0x000fea0003800000 */
.L_x_3911:
        /* <DEDUP_REMOVED lines=11> */
.L_x_3923:
        /* <DEDUP_REMOVED lines=16> */
.L_x_3926:
[----:B------:R-:W-:-:S04]  /*7000*/  LOP3.LUT R26, R26, 0x80000000, RZ, 0xc0, !PT ;  /* 0x800000001a1a7812 */ /* 0x000fc800078ec0ff */
[----:B------:R-:W-:-:S04]  /*7010*/  SHF.R.U32.HI R5, RZ, 0x18, R26 ;  /* 0x00000018ff057819 */ /* 0x000fc8000001161a */
[----:B------:R-:W-:-:S04]  /*7020*/  LOP3.LUT R4, R4, R5, RZ, 0xfc, !PT ;  /* 0x0000000504047212 */ /* 0x000fc800078efcff */
[----:B------:R-:W-:-:S07]  /*7030*/  PRMT R0, R4, 0x7610, R0 ;  /* 0x0000761004007816 */ /* 0x000fce0000000000 */
.L_x_3925:
[----:B------:R-:W-:Y:S05]  /*7040*/  BSYNC B0 ;  /* 0x0000000000007941 */ /* 0x000fea0003800000 */
.L_x_3924:
[----:B------:R3:W-:Y:S01]  /*7050*/  STG.E.U8 desc[UR36][R2.64], R0 ;  /* 0x0000000002007986 */ /* 0x0007e2000c101124 */
[----:B------:R-:W-:Y:S05]  /*7060*/  BRA `(.L_x_3904) ;  /* 0x0000000400087947 */ /* 0x000fea0003800000 */
.L_x_3922:
        /* <DEDUP_REMOVED lines=16> */
.L_x_3929:
[----:B------:R-:W-:-:S04]  /*7170*/  LOP3.LUT R26, R26, 0x80000000, RZ, 0xc0, !PT ;  /* 0x800000001a1a7812 */ /* 0x000fc800078ec0ff */
[----:B------:R-:W-:-:S04]  /*7180*/  SHF.R.U32.HI R5, RZ, 0x18, R26 ;  /* 0x00000018ff057819 */ /* 0x000fc8000001161a */
[----:B------:R-:W-:-:S04]  /*7190*/  LOP3.LUT R4, R4, R5, RZ, 0xfc, !PT ;  /* 0x0000000504047212 */ /* 0x000fc800078efcff */
[----:B------:R-:W-:-:S07]  /*71a0*/  PRMT R0, R4, 0x7610, R0 ;  /* 0x0000761004007816 */ /* 0x000fce0000000000 */
.L_x_3928:
[----:B------:R-:W-:Y:S05]  /*71b0*/  BSYNC B0 ;  /* 0x0000000000007941 */ /* 0x000fea0003800000 */
.L_x_3927:
[----:B------:R0:W-:Y:S01]  /*71c0*/  STG.E.U8 desc[UR36][R2.64], R0 ;  /* 0x0000000002007986 */ /* 0x0001e2000c101124 */
[----:B------:R-:W-:Y:S05]  /*71d0*/  BRA `(.L_x_3904) ;  /* 0x0000000000ac7947 */ /* 0x000fea0003800000 */
.L_x_3921:
        /* <DEDUP_REMOVED lines=21> */
.L_x_3903:
        /* <DEDUP_REMOVED lines=16> */
.L_x_3932:
[----:B------:R-:W-:Y:S05]  /*7430*/  BRA `(.L_x_3904) ;  /* 0x0000000000147947 */ /* 0x000fea0003800000 */
.L_x_3931:
[----:B------:R-:W0:Y:S02]  /*7440*/  F2I.U64.TRUNC R26, R26 ;  /* 0x0000001a001a7311 */ /* 0x000e24000020d800 */
[----:B0-----:R2:W-:Y:S01]  /*7450*/  STG.E.64 desc[UR36][R2.64], R26 ;  /* 0x0000001a02007986 */ /* 0x0015e2000c101b24 */
[----:B------:R-:W-:Y:S05]  /*7460*/  BRA `(.L_x_3904) ;  /* 0x0000000000087947 */ /* 0x000fea0003800000 */
.L_x_3930:
[----:B------:R-:W0:Y:S02]  /*7470*/  F2I.FTZ.U32.TRUNC.NTZ R5, R26 ;  /* 0x0000001a00057305 */ /* 0x000e24000021f000 */
[----:B0-----:R0:W-:Y:S02]  /*7480*/  STG.E desc[UR36][R2.64], R5 ;  /* 0x0000000502007986 */ /* 0x0011e4000c101924 */
.L_x_3904:
        /* <DEDUP_REMOVED lines=24> */
.L_x_3936:
[----:B------:R-:W0:Y:S02]  /*7610*/  F2I.S64.TRUNC R16, R16 ;  /* 0x0000001000107311 */ /* 0x000e24000020d900 */
[----:B0-----:R-:W-:-:S05]  /*7620*/  IMAD.MOV.U32 R5, RZ, RZ, R16 ;  /* 0x000000ffff057224 */ /* 0x001fca00078e0010 */
[----:B------:R0:W-:Y:S01]  /*7630*/  STG.E.U8 desc[UR36][R2.64], R5 ;  /* 0x0000000502007986 */ /* 0x0001e2000c101124 */
[----:B------:R-:W-:Y:S05]  /*7640*/  BRA `(.L_x_3938) ;  /* 0x0000000c00447947 */ /* 0x000fea0003800000 */
.L_x_3935:
        /* <DEDUP_REMOVED lines=9> */
.L_x_3940:
[----:B------:R-:W0:Y:S02]  /*76e0*/  F2I.FTZ.TRUNC.NTZ R5, R16 ;  /* 0x0000001000057305 */ /* 0x000e24000021f100 */
[----:B0-----:R3:W-:Y:S01]  /*76f0*/  STG.E desc[UR36][R2.64], R5 ;  /* 0x0000000502007986 */ /* 0x0017e2000c101924 */
[----:B------:R-:W-:Y:S05]  /*7700*/  BRA `(.L_x_3938) ;  /* 0x0000000c00147947 */ /* 0x000fea0003800000 */
.L_x_3939:
[----:B------:R-:W0:Y:S02]  /*7710*/  F2I.FTZ.TRUNC.NTZ R5, R16 ;  /* 0x0000001000057305 */ /* 0x000e24000021f100 */
[----:B0-----:R2:W-:Y:S01]  /*7720*/  STG.E.U16 desc[UR36][R2.64], R5 ;  /* 0x0000000502007986 */ /* 0x0015e2000c101524 */
[----:B------:R-:W-:Y:S05]  /*7730*/  BRA `(.L_x_3938) ;  /* 0x0000000c00087947 */ /* 0x000fea0003800000 */
.L_x_3934:
        /* <DEDUP_REMOVED lines=8> */
.L_x_3942:
[----:B------:R-:W-:-:S05]  /*77c0*/  F2FP.F16.F32.PACK_AB R16, RZ, R16 ;  /* 0x00000010ff10723e */ /* 0x000fca00000000ff */
[----:B------:R0:W-:Y:S01]  /*77d0*/  STG.E.U16 desc[UR36][R2.64], R16 ;  /* 0x0000001002007986 */ /* 0x0001e2000c101524 */
[----:B------:R-:W-:Y:S05]  /*77e0*/  BRA `(.L_x_3938) ;  /* 0x0000000800dc7947 */ /* 0x000fea0003800000 */
.L_x_3941:
        /* <DEDUP_REMOVED lines=8> */
.L_x_3944:
[----:B------:R-:W-:-:S05]  /*7870*/  F2FP.F16.F32.PACK_AB R5, R17, R16 ;  /* 0x000000101105723e */ /* 0x000fca00000000ff */
[----:B------:R0:W-:Y:S01]  /*7880*/  STG.E desc[UR36][R2.64], R5 ;  /* 0x0000000502007986 */ /* 0x0001e2000c101924 */
[----:B------:R-:W-:Y:S05]  /*7890*/  BRA `(.L_x_3938) ;  /* 0x0000000800b07947 */ /* 0x000fea0003800000 */
.L_x_3943:
[----:B------:R-:W-:-:S06]  /*78a0*/  FMUL.FTZ R4, R16, 1 ;  /* 0x3f80000010047820 */ /* 0x000fcc0000410000 */
[----:B------:R-:W0:Y:S02]  /*78b0*/  F2F.F64.F32 R4, R4 ;  /* 0x0000000400047310 */ /* 0x000e240000201800 */
[----:B0-----:R0:W-:Y:S01]  /*78c0*/  STG.E.64 desc[UR36][R2.64], R4 ;  /* 0x0000000402007986 */ /* 0x0011e2000c101b24 */
[----:B------:R-:W-:Y:S05]  /*78d0*/  BRA `(.L_x_3938) ;  /* 0x0000000800a07947 */ /* 0x000fea0003800000 */
.L_x_3933:
        /* <DEDUP_REMOVED lines=14> */
.L_x_3947:
[----:B------:R-:W-:Y:S01]  /*79c0*/  FMUL.FTZ R6, R17, 1 ;  /* 0x3f80000011067820 */ /* 0x000fe20000410000 */
[----:B------:R-:W-:-:S05]  /*79d0*/  FMUL.FTZ R4, R16, 1 ;  /* 0x3f80000010047820 */ /* 0x000fca0000410000 */
[----:B------:R-:W-:Y:S08]  /*79e0*/  F2F.F64.F32 R6, R6 ;  /* 0x0000000600067310 */ /* 0x000ff00000201800 */
[----:B------:R-:W0:Y:S02]  /*79f0*/  F2F.F64.F32 R4, R4 ;  /* 0x0000000400047310 */ /* 0x000e240000201800 */
[----:B0-----:R0:W-:Y:S01]  /*7a00*/  STG.E.128 desc[UR36][R2.64], R4 ;  /* 0x0000000402007986 */ /* 0x0011e2000c101d24 */
[----:B------:R-:W-:Y:S05]  /*7a10*/  BRA `(.L_x_3938) ;  /* 0x0000000800507947 */ /* 0x000fea0003800000 */
.L_x_3946:
        /* <DEDUP_REMOVED lines=20> */
.L_x_3951:
[----:B------:R-:W-:Y:S05]  /*7b60*/  BSYNC B0 ;  /* 0x0000000000007941 */ /* 0x000fea0003800000 */
.L_x_3950:
[----:B------:R-:W-:-:S05]  /*7b70*/  LOP3.LUT R7, R0, R7, RZ, 0xfc, !PT ;  /* 0x0000000700077212 */ /* 0x000fca00078efcff */
[----:B------:R0:W-:Y:S01]  /*7b80*/  STG.E.U8 desc[UR36][R2.64], R7 ;  /* 0x0000000702007986 */ /* 0x0001e2000c101124 */
[----:B------:R-:W-:Y:S05]  /*7b90*/  BRA `(.L_x_3938) ;  /* 0x0000000400f07947 */ /* 0x000fea0003800000 */
.L_x_3949:
        /* <DEDUP_REMOVED lines=12> */
.L_x_3953:
[----:B------:R-:W-:Y:S01]  /*7c60*/  IMAD.MOV.U32 R0, RZ, RZ, 0x7f ;  /* 0x0000007fff007424 */ /* 0x000fe200078e00ff */
[----:B------:R-:W-:-:S04]  /*7c70*/  ISETP.GT.U32.AND P0, PT, R4, 0x7f800000, PT ;  /* 0x7f8000000400780c */ /* 0x000fc80003f04070 */
[----:B------:R-:W-:-:S09]  /*7c80*/  SEL R0, R0, 0x7c, P0 ;  /* 0x0000007c00007807 */ /* 0x000fd20000000000 */
.L_x_3954:
[----:B------:R-:W-:Y:S05]  /*7c90*/  BSYNC B0 ;  /* 0x0000000000007941 */ /* 0x000fea0003800000 */
.L_x_3952:
[----:B------:R-:W-:-:S04]  /*7ca0*/  LOP3.LUT R16, R16, 0x80000000, RZ, 0xc0, !PT ;  /* 0x8000000010107812 */ /* 0x000fc800078ec0ff */
[----:B------:R-:W-:-:S04]  /*7cb0*/  SHF.R.U32.HI R5, RZ, 0x18, R16 ;  /* 0x00000018ff057819 */ /* 0x000fc80000011610 */
[----:B------:R-:W-:-:S05]  /*7cc0*/  LOP3.LUT R5, R0, R5, RZ, 0xfc, !PT ;  /* 0x0000000500057212 */ /* 0x000fca00078efcff */
[----:B------:R0:W-:Y:S01]  /*7cd0*/  STG.E.U8 desc[UR36][R2.64], R5 ;  /* 0x0000000502007986 */ /* 0x0001e2000c101124 */
[----:B------:R-:W-:Y:S05]  /*7ce0*/  BRA `(.L_x_3938) ;  /* 0x00000004009c7947 */ /* 0x000fea0003800000 */
.L_x_3948:
[----:B------:R-:W-:-:S05]  /*7cf0*/  F2FP.BF16.F32.PACK_AB R16, RZ, R16 ;  /* 0x00000010ff10723e */ /* 0x000fca00000010ff */
[----:B------:R0:W-:Y:S01]  /*7d00*/  STG.E.U16 desc[UR36][R2.64], R16 ;  /* 0x0000001002007986 */ /* 0x0001e2000c101524 */
[----:B------:R-:W-:Y:S05]  /*7d10*/  BRA `(.L_x_3938) ;  /* 0x0000000400907947 */ /* 0x000fea0003800000 */
.L_x_3945:
        /* <DEDUP_REMOVED lines=11> */
.L_x_3957:
        /* <DEDUP_REMOVED lines=16> */
.L_x_3960:
[----:B------:R-:W-:-:S04]  /*7ed0*/  LOP3.LUT R16, R16, 0x80000000, RZ, 0xc0, !PT ;  /* 0x8000000010107812 */ /* 0x000fc800078ec0ff */
[----:B------:R-:W-:-:S04]  /*7ee0*/  SHF.R.U32.HI R5, RZ, 0x18, R16 ;  /* 0x00000018ff057819 */ /* 0x000fc80000011610 */
[----:B------:R-:W-:-:S04]  /*7ef0*/  LOP3.LUT R4, R4, R5, RZ, 0xfc, !PT ;  /* 0x0000000504047212 */ /* 0x000fc800078efcff */
[----:B------:R-:W-:-:S07]  /*7f00*/  PRMT R0, R4, 0x7610, R0 ;  /* 0x0000761004007816 */ /* 0x000fce0000000000 */
.L_x_3959:
[----:B------:R-:W-:Y:S05]  /*7f10*/  BSYNC B0 ;  /* 0x0000000000007941 */ /* 0x000fea0003800000 */
.L_x_3958:
[----:B------:R0:W-:Y:S01]  /*7f20*/  STG.E.U8 desc[UR36][R2.64], R0 ;  /* 0x0000000002007986 */ /* 0x0001e2000c101124 */
[----:B------:R-:W-:Y:S05]  /*7f30*/  BRA `(.L_x_3938) ;  /* 0x0000000400087947 */ /* 0x000fea0003800000 */
.L_x_3956:
        /* <DEDUP_REMOVED lines=16> */
.L_x_3963:
[----:B------:R-:W-:-:S04]  /*8040*/  LOP3.LUT R16, R16, 0x80000000, RZ, 0xc0, !PT ;  /* 0x8000000010107812 */ /* 0x000fc800078ec0ff */
[----:B------:R-:W-:-:S04]  /*8050*/  SHF.R.U32.HI R5, RZ, 0x18, R16 ;  /* 0x00000018ff057819 */ /* 0x000fc80000011610 */
[----:B------:R-:W-:-:S04]  /*8060*/  LOP3.LUT R4, R4, R5, RZ, 0xfc, !PT ;  /* 0x0000000504047212 */ /* 0x000fc800078efcff */
[----:B------:R-:W-:-:S07]  /*8070*/  PRMT R0, R4, 0x7610, R0 ;  /* 0x0000761004007816 */ /* 0x000fce0000000000 */
.L_x_3962:
[----:B------:R-:W-:Y:S05]  /*8080*/  BSYNC B0 ;  /* 0x0000000000007941 */ /* 0x000fea0003800000 */
.L_x_3961:
[----:B------:R0:W-:Y:S01]  /*8090*/  STG.E.U8 desc[UR36][R2.64], R0 ;  /* 0x0000000002007986 */ /* 0x0001e2000c101124 */
[----:B------:R-:W-:Y:S05]  /*80a0*/  BRA `(.L_x_3938) ;  /* 0x0000000000ac7947 */ /* 0x000fea0003800000 */
.L_x_3955:
        /* <DEDUP_REMOVED lines=21> */
.L_x_3937:
        /* <DEDUP_REMOVED lines=16> */
.L_x_3966:
[----:B------:R-:W-:Y:S05]  /*8300*/  BRA `(.L_x_3938) ;  /* 0x0000000000147947 */ /* 0x000fea0003800000 */
.L_x_3965:
[----:B------:R-:W0:Y:S02]  /*8310*/  F2I.U64.TRUNC R16, R16 ;  /* 0x0000001000107311 */ /* 0x000e24000020d800 */
[----:B0-----:R0:W-:Y:S01]  /*8320*/  STG.E.64 desc[UR36][R2.64], R16 ;  /* 0x0000001002007986 */ /* 0x0011e2000c101b24 */
[----:B------:R-:W-:Y:S05]  /*8330*/  BRA `(.L_x_3938) ;  /* 0x0000000000087947 */ /* 0x000fea0003800000 */
.L_x_3964:
[----:B------:R-:W0:Y:S02]  /*8340*/  F2I.FTZ.U32.TRUNC.NTZ R5, R16 ;  /* 0x0000001000057305 */ /* 0x000e24000021f000 */
[----:B0-----:R0:W-:Y:S02]  /*8350*/  STG.E desc[UR36][R2.64], R5 ;  /* 0x0000000502007986 */ /* 0x0011e4000c101924 */
.L_x_3938:
[----:B------:R-:W-:-:S07]  /*8360*/  VIADD R28, R28, 0x80 ;  /* 0x000000801c1c7836 */ /* 0x000fce0000000000 */
.L_x_3898:
[----:B------:R-:W-:Y:S05]  /*8370*/  BSYNC B6 ;  /* 0x0000000000067941 */ /* 0x000fea0003800000 */
.L_x_3897:
[----:B------:R-:W-:-:S13]  /*8380*/  ISETP.GE.AND P0, PT, R28, R24, PT ;  /* 0x000000181c00720c */ /* 0x000fda0003f06270 */
[----:B------:R-:W-:Y:S05]  /*8390*/  @P0 EXIT ;  /* 0x000000000000094d */ /* 0x000fea0003800000 */
[----:B0--3--:R-:W0:Y:S01]  /*83a0*/  S2R R0, SR_CTAID.X ;  /* 0x0000000000007919 */ /* 0x009e220000002500 */
[----:B-12-4-:R-:W1:Y:S01]  /*83b0*/  LDC.64 R2, c[0x0][0x218] ;  /* 0x00008600ff027b82 */ /* 0x016e620000000a00 */
[----:B------:R-:W-:Y:S01]  /*83c0*/  ULDC UR4, c[0x0][0x238] ;  /* 0x00008e0000047ab9 */ /* 0x000fe20000000800 */
[----:B0-----:R-:W-:Y:S01]  /*83d0*/  IMAD R28, R0, 0x200, R28 ;  /* 0x00000200001c7824 */ /* 0x001fe200078e021c */
[----:B------:R-:W-:-:S03]  /*83e0*/  PRMT R0, R22, 0x9910, RZ ;  /* 0x0000991016007816 */ /* 0x000fc600000000ff */
[----:B------:R-:W-:Y:S01]  /*83f0*/  IMAD R5, R28, UR4, RZ ;  /* 0x000000041c057c24 */ /* 0x000fe2000f8e02ff */
[----:B------:R-:W-:-:S04]  /*8400*/  ISETP.GT.AND P1, PT, R0, 0x9, PT ;  /* 0x000000090000780c */ /* 0x000fc80003f24270 */
[----:B-1----:R-:W-:-:S05]  /*8410*/  IADD3 R2, P0, R5, R2, RZ ;  /* 0x0000000205027210 */ /* 0x002fca0007f1e0ff */
[----:B------:R-:W-:-:S04]  /*8420*/  IMAD.X R3, RZ, RZ, R3, P0 ;  /* 0x000000ffff037224 */ /* 0x000fc800000e0603 */
        /* <DEDUP_REMOVED lines=12> */
.L_x_3970:
[----:B------:R-:W0:Y:S02]  /*84f0*/  F2I.S64.TRUNC R18, R18 ;  /* 0x0000001200127311 */ /* 0x000e24000020d900 */
[----:B0-----:R-:W-:-:S05]  /*8500*/  IMAD.MOV.U32 R5, RZ, RZ, R18 ;  /* 0x000000ffff057224 */ /* 0x001fca00078e0012 */
[----:B------:R-:W-:Y:S01]  /*8510*/  STG.E.U8 desc[UR36][R2.64], R5 ;  /* 0x0000000502007986 */ /* 0x000fe2000c101124 */
[----:B------:R-:W-:Y:S05]  /*8520*/  EXIT ;  /* 0x000000000000794d */ /* 0x000fea0003800000 */
.L_x_3969:
        /* <DEDUP_REMOVED lines=9> */
.L_x_3973:
[----:B------:R-:W0:Y:S02]  /*85c0*/  F2I.FTZ.TRUNC.NTZ R5, R18 ;  /* 0x0000001200057305 */ /* 0x000e24000021f100 */
[----:B0-----:R-:W-:Y:S01]  /*85d0*/  STG.E desc[UR36][R2.64], R5 ;  /* 0x0000000502007986 */ /* 0x001fe2000c101924 */
[----:B------:R-:W-:Y:S05]  /*85e0*/  EXIT ;  /* 0x000000000000794d */ /* 0x000fea0003800000 */
.L_x_3972:
[----:B------:R-:W0:Y:S02]  /*85f0*/  F2I.FTZ.TRUNC.NTZ R5, R18 ;  /* 0x0000001200057305 */ /* 0x000e24000021f100 */
[----:B0-----:R-:W-:Y:S01]  /*8600*/  STG.E.U16 desc[UR36][R2.64], R5 ;  /* 0x0000000502007986 */ /* 0x001fe2000c101524 */
[----:B------:R-:W-:Y:S05]  /*8610*/  EXIT ;  /* 0x000000000000794d */ /* 0x000fea0003800000 */
.L_x_3968:
        /* <DEDUP_REMOVED lines=8> */
.L_x_3975:
[----:B------:R-:W-:-:S05]  /*86a0*/  F2FP.F16.F32.PACK_AB R18, RZ, R18 ;  /* 0x00000012ff12723e */ /* 0x000fca00000000ff */
[----:B------:R-:W-:Y:S01]  /*86b0*/  STG.E.U16 desc[UR36][R2.64], R18 ;  /* 0x0000001202007986 */ /* 0x000fe2000c101524 */
[----:B------:R-:W-:Y:S05]  /*86c0*/  EXIT ;  /* 0x000000000000794d */ /* 0x000fea0003800000 */
.L_x_3974:
[----:B------:R-:W-:-:S13]  /*86d0*/  ISETP.NE.AND P0, PT, R0, 0x7, PT ;  /* 0x000000070000780c */ /* 0x000fda0003f05270 */
[----:B------:R-:W-:Y:S05]  /*86e0*/  @!P0 BRA `(.L_x_3976) ;  /* 0x0000000000248947 */ /* 0x000fea0003800000 */
[----:B------:R-:W-:-:S13]  /*86f0*/  ISETP.NE.AND P0, PT, R0, 0x8, PT ;  /* 0x000000080000780c */ /* 0x000fda0003f05270 */
[----:B------:R-:W-:Y:S05]  /*8700*/  @!P0 BRA `(.L_x_3977) ;  /* 0x0000000000108947 */ /* 0x000fea0003800000 */
[----:B------:R-:W-:-:S13]  /*8710*/  ISETP.NE.AND P0, PT, R0, 0x9, PT ;  /* 0x000000090000780c */ /* 0x000fda0003f05270 */
[----:B------:R-:W-:Y:S05]  /*8720*/  @P0 BRA `(.L_x_3971) ;  /* 0x00000008006c0947 */ /* 0x000fea0003800000 */
[----:B------:R-:W-:Y:S01]  /*8730*/  STG.E.64 desc[UR36][R2.64], R18 ;  /* 0x0000001202007986 */ /* 0x000fe2000c101b24 */
[----:B------:R-:W-:Y:S05]  /*8740*/  EXIT ;  /* 0x000000000000794d */ /* 0x000fea0003800000 */
.L_x_3977:
[----:B------:R-:W-:-:S05]  /*8750*/  F2FP.F16.F32.PACK_AB R5, R19, R18 ;  /* 0x000000121305723e */ /* 0x000fca00000000ff */
[----:B------:R-:W-:Y:S01]  /*8760*/  STG.E desc[UR36][R2.64], R5 ;  /* 0x0000000502007986 */ /* 0x000fe2000c101924 */
[----:B------:R-:W-:Y:S05]  /*8770*/  EXIT ;  /* 0x000000000000794d */ /* 0x000fea0003800000 */
.L_x_3976:
[----:B------:R-:W-:-:S06]  /*8780*/  FMUL.FTZ R4, R18, 1 ;  /* 0x3f80000012047820 */ /* 0x000fcc0000410000 */
[----:B------:R-:W0:Y:S02]  /*8790*/  F2F.F64.F32 R4, R4 ;  /* 0x0000000400047310 */ /* 0x000e240000201800 */
[----:B0-----:R-:W-:Y:S01]  /*87a0*/  STG.E.64 desc[UR36][R2.64], R4 ;  /* 0x0000000402007986 */ /* 0x001fe2000c101b24 */
[----:B------:R-:W-:Y:S05]  /*87b0*/  EXIT ;  /* 0x000000000000794d */ /* 0x000fea0003800000 */
.L_x_3967:
        /* <DEDUP_REMOVED lines=14> */
.L_x_3980:
[----:B------:R-:W-:Y:S01]  /*88a0*/  FMUL.FTZ R6, R19, 1 ;  /* 0x3f80000013067820 */ /* 0x000fe20000410000 */
[----:B------:R-:W-:-:S05]  /*88b0*/  FMUL.FTZ R4, R18, 1 ;  /* 0x3f80000012047820 */ /* 0x000fca0000410000 */
[----:B------:R-:W-:Y:S08]  /*88c0*/  F2F.F64.F32 R6, R6 ;  /* 0x0000000600067310 */ /* 0x000ff00000201800 */
[----:B------:R-:W0:Y:S02]  /*88d0*/  F2F.F64.F32 R4, R4 ;  /* 0x0000000400047310 */ /* 0x000e240000201800 */
[----:B0-----:R-:W-:Y:S01]  /*88e0*/  STG.E.128 desc[UR36][R2.64], R4 ;  /* 0x0000000402007986 */ /* 0x001fe2000c101d24 */
[----:B------:R-:W-:Y:S05]  /*88f0*/  EXIT ;  /* 0x000000000000794d */ /* 0x000fea0003800000 */
.L_x_3979:
        /* <DEDUP_REMOVED lines=20> */
.L_x_3984:
[----:B------:R-:W-:Y:S05]  /*8a40*/  BSYNC B0 ;  /* 0x0000000000007941 */ /* 0x000fea0003800000 */
.L_x_3983:
[----:B------:R-:W-:-:S05]  /*8a50*/  LOP3.LUT R7, R0, R7, RZ, 0xfc, !PT ;  /* 0x0000000700077212 */ /* 0x000fca00078efcff */
[----:B------:R-:W-:Y:S01]  /*8a60*/  STG.E.U8 desc[UR36][R2.64], R7 ;  /* 0x0000000702007986 */ /* 0x000fe2000c101124 */
[----:B------:R-:W-:Y:S05]  /*8a70*/  EXIT ;  /* 0x000000000000794d */ /* 0x000fea0003800000 */
.L_x_3982:
        /* <DEDUP_REMOVED lines=12> */
.L_x_3986:
[----:B------:R-:W-:Y:S01]  /*8b40*/  IMAD.MOV.U32 R0, RZ, RZ, 0x7f ;  /* 0x0000007fff007424 */ /* 0x000fe200078e00ff */
[----:B------:R-:W-:-:S04]  /*8b50*/  ISETP.GT.U32.AND P0, PT, R4, 0x7f800000, PT ;  /* 0x7f8000000400780c */ /* 0x000fc80003f04070 */
[----:B------:R-:W-:-:S09]  /*8b60*/  SEL R0, R0, 0x7c, P0 ;  /* 0x0000007c00007807 */ /* 0x000fd20000000000 */
.L_x_3987:
[----:B------:R-:W-:Y:S05]  /*8b70*/  BSYNC B0 ;  /* 0x0000000000007941 */ /* 0x000fea0003800000 */
.L_x_3985:
[----:B------:R-:W-:-:S04]  /*8b80*/  LOP3.LUT R18, R18, 0x80000000, RZ, 0xc0, !PT ;  /* 0x8000000012127812 */ /* 0x000fc800078ec0ff */
[----:B------:R-:W-:-:S04]  /*8b90*/  SHF.R.U32.HI R5, RZ, 0x18, R18 ;  /* 0x00000018ff057819 */ /* 0x000fc80000011612 */
[----:B------:R-:W-:-:S05]  /*8ba0*/  LOP3.LUT R5, R0, R5, RZ, 0xfc, !PT ;  /* 0x0000000500057212 */ /* 0x000fca00078efcff */
[----:B------:R-:W-:Y:S01]  /*8bb0*/  STG.E.U8 desc[UR36][R2.64], R5 ;  /* 0x0000000502007986 */ /* 0x000fe2000c101124 */
[----:B------:R-:W-:Y:S05]  /*8bc0*/  EXIT ;  /* 0x000000000000794d */ /* 0x000fea0003800000 */
.L_x_3981:
[----:B------:R-:W-:-:S05]  /*8bd0*/  F2FP.BF16.F32.PACK_AB R18, RZ, R18 ;  /* 0x00000012ff12723e */ /* 0x000fca00000010ff */
[----:B------:R-:W-:Y:S01]  /*8be0*/  STG.E.U16 desc[UR36][R2.64], R18 ;  /* 0x0000001202007986 */ /* 0x000fe2000c101524 */
[----:B------:R-:W-:Y:S05]  /*8bf0*/  EXIT ;  /* 0x000000000000794d */ /* 0x000fea0003800000 */
.L_x_3978:
        /* <DEDUP_REMOVED lines=11> */
.L_x_3990:
        /* <DEDUP_REMOVED lines=16> */
.L_x_3993:
[----:B------:R-:W-:-:S04]  /*8db0*/  LOP3.LUT R18, R18, 0x80000000, RZ, 0xc0, !PT ;  /* 0x8000000012127812 */ /* 0x000fc800078ec0ff */
[----:B------:R-:W-:-:S04]  /*8dc0*/  SHF.R.U32.HI R5, RZ, 0x18, R18 ;  /* 0x00000018ff057819 */ /* 0x000fc80000011612 */
[----:B------:R-:W-:-:S04]  /*8dd0*/  LOP3.LUT R4, R4, R5, RZ, 0xfc, !PT ;  /* 0x0000000504047212 */ /* 0x000fc800078efcff */
[----:B------:R-:W-:-:S07]  /*8de0*/  PRMT R0, R4, 0x7610, R0 ;  /* 0x0000761004007816 */ /* 0x000fce0000000000 */
.L_x_3992:
[----:B------:R-:W-:Y:S05]  /*8df0*/  BSYNC B0 ;  /* 0x0000000000007941 */ /* 0x000fea0003800000 */
.L_x_3991:
[----:B------:R-:W-:Y:S01]  /*8e00*/  STG.E.U8 desc[UR36][R2.64], R0 ;  /* 0x0000000002007986 */ /* 0x000fe2000c101124 */
[----:B------:R-:W-:Y:S05]  /*8e10*/  EXIT ;  /* 0x000000000000794d */ /* 0x000fea0003800000 */
.L_x_3989:
        /* <DEDUP_REMOVED lines=16> */
.L_x_3996:
[----:B------:R-:W-:-:S04]  /*8f20*/  LOP3.LUT R18, R18, 0x80000000, RZ, 0xc0, !PT ;  /* 0x8000000012127812 */ /* 0x000fc800078ec0ff */
[----:B------:R-:W-:-:S04]  /*8f30*/  SHF.R.U32.HI R5, RZ, 0x18, R18 ;  /* 0x00000018ff057819 */ /* 0x000fc80000011612 */
[----:B------:R-:W-:-:S04]  /*8f40*/  LOP3.LUT R4, R4, R5, RZ, 0xfc, !PT ;  /* 0x0000000504047212 */ /* 0x000fc800078efcff */
[----:B------:R-:W-:-:S07]  /*8f50*/  PRMT R0, R4, 0x7610, R0 ;  /* 0x0000761004007816 */ /* 0x000fce0000000000 */
.L_x_3995:
[----:B------:R-:W-:Y:S05]  /*8f60*/  BSYNC B0 ;  /* 0x0000000000007941 */ /* 0x000fea0003800000 */
.L_x_3994:
[----:B------:R-:W-:Y:S01]  /*8f70*/  STG.E.U8 desc[UR36][R2.64], R0 ;  /* 0x0000000002007986 */ /* 0x000fe2000c101124 */
[----:B------:R-:W-:Y:S05]  /*8f80*/  EXIT ;  /* 0x000000000000794d */ /* 0x000fea0003800000 */
.L_x_3988:
        /* <DEDUP_REMOVED lines=21> */
.L_x_3971:
        /* <DEDUP_REMOVED lines=16> */
.L_x_3999:
[----:B------:R-:W-:Y:S05]  /*91e0*/  EXIT ;  /* 0x000000000000794d */ /* 0x000fea0003800000 */
.L_x_3998:
[----:B------:R-:W0:Y:S02]  /*91f0*/  F2I.U64.TRUNC R18, R18 ;  /* 0x0000001200127311 */ /* 0x000e24000020d800 */
[----:B0-----:R-:W-:Y:S01]  /*9200*/  STG.E.64 desc[UR36][R2.64], R18 ;  /* 0x0000001202007986 */ /* 0x001fe2000c101b24 */
[----:B------:R-:W-:Y:S05]  /*9210*/  EXIT ;  /* 0x000000000000794d */ /* 0x000fea0003800000 */
.L_x_3997:
[----:B------:R-:W0:Y:S02]  /*9220*/  F2I.FTZ.U32.TRUNC.NTZ R5, R18 ;  /* 0x0000001200057305 */ /* 0x000e24000021f000 */
[----:B0-----:R-:W-:Y:S01]  /*9230*/  STG.E desc[UR36][R2.64], R5 ;  /* 0x0000000502007986 */ /* 0x001fe2000c101924 */
[----:B------:R-:W-:Y:S05]  /*9240*/  EXIT ;  /* 0x000000000000794d */ /* 0x000fea0003800000 */
.L_x_4000:
        /* <DEDUP_REMOVED lines=11> */
.L_x_7217:


//--------------------- .text._ZN2at6native18elementwise_kernelILi128ELi2EZNS0_22gpu_kernel_impl_nocastIZZZNS0_16tanh_kernel_cudaERNS_18TensorIteratorBaseEENKUlvE_clEvENKUlvE0_clEvEUlN3c107complexIfEEE_EEvS4_RKT_EUliE_EEviT1_ --------------------------
	.section	.text._ZN2at6native18elementwise_kernelILi128ELi2EZNS0_22gpu_kernel_impl_nocastIZZZNS0_16tanh_kernel_cudaERNS_18TensorIteratorBaseEENKUlvE_clEvENKUlvE0_clEvEUlN3c107complexIfEEE_EEvS4_RKT_EUliE_EEviT1_,"ax",@progbits
	.align	128
        .global         _ZN2at6native18elementwise_kernelILi128ELi2EZNS0_22gpu_kernel_impl_nocastIZZZNS0_16tanh_kernel_cudaERNS_18TensorIteratorBaseEENKUlvE_clEvENKUlvE0_clEvEUlN3c107complexIfEEE_EEvS4_RKT_EUliE_EEviT1_
        .type           _ZN2at6native18elementwise_kernelILi128ELi2EZNS0_22gpu_kernel_impl_nocastIZZZNS0_16tanh_kernel_cudaERNS_18TensorIteratorBaseEENKUlvE_clEvENKUlvE0_clEvEUlN3c107complexIfEEE_EEvS4_RKT_EUliE_EEviT1_,@function
        .size           _ZN2at6native18elementwise_kernelILi128ELi2EZNS0_22gpu_kernel_impl_nocastIZZZNS0_16tanh_kernel_cudaERNS_18TensorIteratorBaseEENKUlvE_clEvENKUlvE0_clEvEUlN3c107complexIfEEE_EEvS4_RKT_EUliE_EEviT1_,(.L_x_7218 - _ZN2at6native18elementwise_kernelILi128ELi2EZNS0_22gpu_kernel_impl_nocastIZZZNS0_16tanh_kernel_cudaERNS_18TensorIteratorBaseEENKUlvE_clEvENKUlvE0_clEvEUlN3c107complexIfEEE_EEvS4_RKT_EUliE_EEviT1_)
        .other          _ZN2at6native18elementwise_kernelILi128ELi2EZNS0_22gpu_kernel_impl_nocastIZZZNS0_16tanh_kernel_cudaERNS_18TensorIteratorBaseEENKUlvE_clEvENKUlvE0_clEvEUlN3c107complexIfEEE_EEvS4_RKT_EUliE_EEviT1_,@"STO_CUDA_ENTRY STV_DEFAULT"
_ZN2at6native18elementwise_kernelILi128ELi2EZNS0_22gpu_kernel_impl_nocastIZZZNS0_16tanh_kernel_cudaERNS_18TensorIteratorBaseEENKUlvE_clEvENKUlvE0_clEvEUlN3c107complexIfEEE_EEvS4_RKT_EUliE_EEviT1_:
.text._ZN2at6native18elementwise_kernelILi128ELi2EZNS0_22gpu_kernel_impl_nocastIZZZNS0_16tanh_kernel_cudaERNS_18TensorIteratorBaseEENKUlvE_clEvENKUlvE0_clEvEUlN3c107complexIfEEE_EEvS4_RKT_EUliE_EEviT1_:
        /* <DEDUP_REMOVED lines=311> */
.L_x_4003:
[----:B------:R-:W-:Y:S02]  /*1370*/  ULDC.64 UR8, c[0x0][0x418] ;  /* 0x0001060000087ab9 */ /* 0x000fe40000000a00 */
[----:B------:R-:W-:-:S04]  /*1380*/  IADD3 R8, P0, R0, UR8, RZ ;  /* 0x0000000800087c10 */ /* 0x000fc8000ff1e0ff */
[----:B------:R-:W-:Y:S01]  /*1390*/  IADD3.X R9, RZ, UR9, RZ, P0, !PT ;  /* 0x00000009ff097c10 */ /* 0x000fe200087fe4ff */
[----:B------:R-:W-:-:S05]  /*13a0*/  ULDC.64 UR8, c[0x0][0x410] ;  /* 0x0001040000087ab9 */ /* 0x000fca0000000a00 */
[----:B------:R-:W2:Y:S01]  /*13b0*/  LDG.E.64 R8, desc[UR4][R8.64] ;  /* 0x0000000408087981 */ /* 0x000ea2000c1e1b00 */
[----:B------:R-:W-:Y:S01]  /*13c0*/  IADD3 R4, P1, R5, UR8, RZ ;  /* 0x0000000805047c10 */ /* 0x000fe2000ff3e0ff */
[----:B------:R-:W-:Y:S03]  /*13d0*/  BSSY B1, `(.L_x_4004) ;  /* 0x000004e000017945 */ /* 0x000fe60003800000 */
[----:B------:R-:W-:Y:S02]  /*13e0*/  IADD3.X R5, RZ, UR9, RZ, P1, !PT ;  /* 0x00000009ff057c10 */ /* 0x000fe40008ffe4ff */
[----:B--2---:R-:W-:Y:S02]  /*13f0*/  LOP3.LUT R0, R8, 0x7fffffff, RZ, 0xc0, !PT ;  /* 0x7fffffff08007812 */ /* 0x004fe400078ec0ff */
        /* <DEDUP_REMOVED lines=48> */
.L_x_4007:
        /* <DEDUP_REMOVED lines=12> */
.L_x_4006:
[----:B------:R-:W-:-:S05]  /*17c0*/  FADD.FTZ R6, R9, -R9 ;  /* 0x8000000909067221 */ /* 0x000fca0000010000 */
[----:B------:R-:W-:Y:S01]  /*17d0*/  MOV R7, R6 ;  /* 0x0000000600077202 */ /* 0x000fe20000000f00 */
[----:B------:R-:W-:Y:S06]  /*17e0*/  BRA `(.L_x_4008) ;  /* 0x0000000000307947 */ /* 0x000fec0003800000 */
.L_x_4005:
        /* <DEDUP_REMOVED lines=12> */
.L_x_4008:
[----:B------:R-:W-:Y:S05]  /*18b0*/  BSYNC B1 ;  /* 0x0000000000017941 */ /* 0x000fea0003800000 */
.L_x_4004:
[----:B------:R0:W-:Y:S01]  /*18c0*/  STG.E.64 desc[UR4][R4.64], R6 ;  /* 0x0000000604007986 */ /* 0x0001e2000c101b04 */
[----:B------:R-:W-:-:S07]  /*18d0*/  IADD3 R3, R3, 0x80, RZ ;  /* 0x0000008003037810 */ /* 0x000fce0007ffe0ff */
.L_x_4002:
[----:B------:R-:W-:Y:S05]  /*18e0*/  BSYNC B0 ;  /* 0x0000000000007941 */ /* 0x000fea0003800000 */
.L_x_4001:
        /* <DEDUP_REMOVED lines=304> */
.L_x_4009:
        /* <DEDUP_REMOVED lines=22> */
[----:B------:R-:W-:-:S04]  /*2d50*/  FFMA.FTZ R7, R8, R7, 0.00019836159481201320887 ;  /* 0x394fff4908077423 */ /* 0x000fc80000010007 */
[----:B------:R-:W-:Y:S01]  /*2d60*/  FFMA.FTZ R11, R8, R7, 0.0083333496004343032837 ;  /* 0x3c08889a080b7423 */ /* 0x000fe20000010007 */
[----:B0-----:R-:W-:-:S03]  /*2d70*/  FSETP.GT.FTZ.AND P0, PT, |R0|, 126, PT ;  /* 0x42fc00000000780b */ /* 0x001fc60003f14200 */
[----:B------:R-:W-:Y:S01]  /*2d80*/  FFMA.FTZ R11, R8, R11, 0.16666667163372039795 ;  /* 0x3e2aaaab080b7423 */ /* 0x000fe2000001000b */
[----:B------:R-:W-:-:S03]  /*2d90*/  LOP3.LUT R5, R5, 0x80000000, R0, 0xb8, !PT ;  /* 0x8000000005057812 */ /* 0x000fc600078eb800 */
[----:B------:R-:W-:Y:S01]  /*2da0*/  FMUL.FTZ R11, R8, R11 ;  /* 0x0000000b080b7220 */ /* 0x000fe20000410000 */
        /* <DEDUP_REMOVED lines=29> */
.L_x_4013:
        /* <DEDUP_REMOVED lines=12> */
.L_x_4012:
[----:B------:R-:W-:-:S05]  /*3040*/  FADD.FTZ R4, R7, -R7 ;  /* 0x8000000707047221 */ /* 0x000fca0000010000 */
[----:B------:R-:W-:Y:S01]  /*3050*/  MOV R5, R4 ;  /* 0x0000000400057202 */ /* 0x000fe20000000f00 */
[----:B------:R-:W-:Y:S06]  /*3060*/  BRA `(.L_x_4014) ;  /* 0x0000000000307947 */ /* 0x000fec0003800000 */
.L_x_4011:
        /* <DEDUP_REMOVED lines=12> */
.L_x_4014:
[----:B------:R-:W-:Y:S05]  /*3130*/  BSYNC B0 ;  /* 0x0000000000007941 */ /* 0x000fea0003800000 */
.L_x_4010:
[----:B------:R-:W-:Y:S01]  /*3140*/  STG.E.64 desc[UR4][R2.64], R4 ;  /* 0x0000000402007986 */ /* 0x000fe2000c101b04 */
[----:B------:R-:W-:Y:S05]  /*3150*/  EXIT ;  /* 0x000000000000794d */ /* 0x000fea0003800000 */
.L_x_4015:
        /* <DEDUP_REMOVED lines=10> */
.L_x_7218:


//--------------------- .text._ZN2at6native27unrolled_elementwise_kernelIZZZNS0_16tanh_kernel_cudaERNS_18TensorIteratorBaseEENKUlvE_clEvENKUlvE0_clEvEUlN3c107complexIfEEE_St5arrayIPcLm2EELi4E23TrivialOffsetCalculatorILi1EjESE_NS0_6memory15LoadWithoutCastENSF_16StoreWithoutCastEEEviT_T0_T2_T3_T4_T5_ --------------------------
	.section	.text._ZN2at6native27unrolled_elementwise_kernelIZZZNS0_16tanh_kernel_cudaERNS_18TensorIteratorBaseEENKUlvE_clEvENKUlvE0_clEvEUlN3c107complexIfEEE_St5arrayIPcLm2EELi4E23TrivialOffsetCalculatorILi1EjESE_NS0_6memory15LoadWithoutCastENSF_16StoreWithoutCastEEEviT_T0_T2_T3_T4_T5_,"ax",@progbits
	.align	128
        .global         _ZN2at6native27unrolled_elementwise_kernelIZZZNS0_16tanh_kernel_cudaERNS_18TensorIteratorBaseEENKUlvE_clEvENKUlvE0_clEvEUlN3c107complexIfEEE_St5arrayIPcLm2EELi4E23TrivialOffsetCalculatorILi1EjESE_NS0_6memory15LoadWithoutCastENSF_16StoreWithoutCastEEEviT_T0_T2_T3_T4_T5_
        .type           _ZN2at6native27unrolled_elementwise_kernelIZZZNS0_16tanh_kernel_cudaERNS_18TensorIteratorBaseEENKUlvE_clEvENKUlvE0_clEvEUlN3c107complexIfEEE_St5arrayIPcLm2EELi4E23TrivialOffsetCalculatorILi1EjESE_NS0_6memory15LoadWithoutCastENSF_16StoreWithoutCastEEEviT_T0_T2_T3_T4_T5_,@function
        .size           _ZN2at6native27unrolled_elementwise_kernelIZZZNS0_16tanh_kernel_cudaERNS_18TensorIteratorBaseEENKUlvE_clEvENKUlvE0_clEvEUlN3c107complexIfEEE_St5arrayIPcLm2EELi4E23TrivialOffsetCalculatorILi1EjESE_NS0_6memory15LoadWithoutCastENSF_16StoreWithoutCastEEEviT_T0_T2_T3_T4_T5_,(.L_x_7219 - _ZN2at6native27unrolled_elementwise_kernelIZZZNS0_16tanh_kernel_cudaERNS_18TensorIteratorBaseEENKUlvE_clEvENKUlvE0_clEvEUlN3c107complexIfEEE_St5arrayIPcLm2EELi4E23TrivialOffsetCalculatorILi1EjESE_NS0_6memory15LoadWithoutCastENSF_16StoreWithoutCastEEEviT_T0_T2_T3_T4_T5_)
        .other          _ZN2at6native27unrolled_elementwise_kernelIZZZNS0_16tanh_kernel_cudaERNS_18TensorIteratorBaseEENKUlvE_clEvENKUlvE0_clEvEUlN3c107complexIfEEE_St5arrayIPcLm2EELi4E23TrivialOffsetCalculatorILi1EjESE_NS0_6memory15LoadWithoutCastENSF_16StoreWithoutCastEEEviT_T0_T2_T3_T4_T5_,@"STO_CUDA_ENTRY STV_DEFAULT"
_ZN2at6native27unrolled_elementwise_kernelIZZZNS0_16tanh_kernel_cudaERNS_18TensorIteratorBaseEENKUlvE_clEvENKUlvE0_clEvEUlN3c107complexIfEEE_St5arrayIPcLm2EELi4E23TrivialOffsetCalculatorILi1EjESE_NS0_6memory15LoadWithoutCastENSF_16StoreWithoutCastEEEviT_T0_T2_T3_T4_T5_:
.text._ZN2at6native27unrolled_elementwise_kernelIZZZNS0_16tanh_kernel_cudaERNS_18TensorIteratorBaseEENKUlvE_clEvENKUlvE0_clEvEUlN3c107complexIfEEE_St5arrayIPcLm2EELi4E23TrivialOffsetCalculatorILi1EjESE_NS0_6memory15LoadWithoutCastENSF_16StoreWithoutCastEEEviT_T0_T2_T3_T4_T5_:
[----:B------:R-:W-:Y:S01]  /*0000*/  LDC R1, c[0x0][0x28] ;  /* 0x00000a00ff017b82 */ /* 0x000fe20000000800 */
[----:B------:R-:W0:Y:S07]  /*0010*/  S2R R0, SR_CTAID.X ;  /* 0x0000000000007919 */ /* 0x000e2e0000002500 */
[----:B------:R-:W0:Y:S01]  /*0020*/  LDC R3, c[0x0][0x210] ;  /* 0x00008400ff037b82 */ /* 0x000e220000000800 */
[----:B------:R-:W-:Y:S01]  /*0030*/  CS2R R16, SRZ ;  /* 0x0000000000107805 */ /* 0x000fe2000001ff00 */
        /* <DEDUP_REMOVED lines=13> */
[----:B0-----:R-:W-:Y:S01]  /*0110*/  @!P2 IMAD.WIDE.U32 R14, R11, 0x8, R14 ;  /* 0x000000080b0ea825 */ /* 0x001fe200078e000e */
[----:B------:R-:W-:-:S04]  /*0120*/  CS2R R10, SRZ ;  /* 0x00000000000a7805 */ /* 0x000fc8000001ff00 */
[----:B------:R0:W5:Y:S07]  /*0130*/  @!P2 LDG.E.64 R16, desc[UR4][R14.64] ;  /* 0x000000040e10a981 */ /* 0x00016e000c1e1b00 */
[----:B------:R-:W-:Y:S01]  /*0140*/  @!P3 LEA R23, R0, R9, 0x9 ;  /* 0x000000090017b211 */ /* 0x000fe200078e48ff */
[----:B------:R-:W2:Y:S01]  /*0150*/  @!P3 LDC.64 R4, c[0x0][0x220] ;  /* 0x00008800ff04bb82 */ /* 0x000ea20000000a00 */
[----:B------:R-:W-:-:S04]  /*0160*/  @!P3 IADD3 R9, R9, 0x80, RZ ;  /* 0x000000800909b810 */ /* 0x000fc80007ffe0ff */
[----:B------:R-:W-:Y:S01]  /*0170*/  ISETP.GE.AND P1, PT, R9, R6, PT ;  /* 0x000000060900720c */ /* 0x000fe20003f26270 */
[----:B-1----:R-:W-:-:S05]  /*0180*/  @!P0 IMAD.WIDE.U32 R18, R13, 0x8, R18 ;  /* 0x000000080d128825 */ /* 0x002fca00078e0012 */
[----:B------:R0:W5:Y:S07]  /*0190*/  @!P0 LDG.E.64 R10, desc[UR4][R18.64] ;  /* 0x00000004120a8981 */ /* 0x00016e000c1e1b00 */
[----:B------:R-:W1:Y:S01]  /*01a0*/  @!P1 LDC.64 R2, c[0x0][0x220] ;  /* 0x00008800ff029b82 */ /* 0x000e620000000a00 */
[----:B------:R-:W-:Y:S01]  /*01b0*/  @!P1 LEA R21, R0, R9, 0x9 ;  /* 0x0000000900159211 */ /* 0x000fe200078e48ff */
[----:B--2---:R-:W-:Y:S01]  /*01c0*/  @!P3 IMAD.WIDE.U32 R22, R23, 0x8, R4 ;  /* 0x000000081716b825 */ /* 0x004fe200078e0004 */
[----:B------:R-:W-:-:S06]  /*01d0*/  CS2R R4, SRZ ;  /* 0x0000000000047805 */ /* 0x000fcc000001ff00 */
[----:B------:R0:W5:Y:S01]  /*01e0*/  @!P3 LDG.E.64 R4, desc[UR4][R22.64] ;  /* 0x000000041604b981 */ /* 0x000162000c1e1b00 */
[----:B-1----:R-:W-:Y:S01]  /*01f0*/  @!P1 IMAD.WIDE.U32 R20, R21, 0x8, R2 ;  /* 0x0000000815149825 */ /* 0x002fe200078e0002 */
[----:B------:R-:W-:-:S06]  /*0200*/  CS2R R2, SRZ ;  /* 0x0000000000027805 */ /* 0x000fcc000001ff00 */
[----:B------:R0:W5:Y:S01]  /*0210*/  @!P1 LDG.E.64 R2, desc[UR4][R20.64] ;  /* 0x0000000414029981 */ /* 0x000162000c1e1b00 */
[----:B------:R-:W-:Y:S01]  /*0220*/  BSSY B0, `(.L_x_4016) ;  /* 0x0000050000007945 */ /* 0x000fe20003800000 */
[----:B------:R-:W-:Y:S01]  /*0230*/  HFMA2.MMA R9, -RZ, RZ, 0, 0 ;  /* 0x00000000ff097435 */ /* 0x000fe200000001ff */
[----:B------:R-:W-:Y:S02]  /*0240*/  CS2R R12, SRZ ;  /* 0x00000000000c7805 */ /* 0x000fe4000001ff00 */
[----:B------:R-:W-:Y:S08]  /*0250*/  @P2 BRA `(.L_x_4017) ;  /* 0x0000000400302947 */ /* 0x000ff00003800000 */
        /* <DEDUP_REMOVED lines=9> */
[----:B0-----:R-:W-:Y:S01]  /*02f0*/  FMUL.RZ R20, R17, 0.15915493667125701904 ;  /* 0x3e22f98311147820 */ /* 0x001fe2000040c000 */
        /* <DEDUP_REMOVED lines=38> */
.L_x_4020:
[----:B------:R-:W-:Y:S01]  /*0560*/  FMUL.RZ R17, R17, 0.15915493667125701904 ;  /* 0x3e22f98311117820 */ /* 0x000fe2000040c000 */
[----:B------:R-:W-:Y:S01]  /*0570*/  FMUL.FTZ R8, |R16|, -1.4426950216293334961 ;  /* 0xbfb8aa3b10087820 */ /* 0x000fe20000410200 */
[----:B0-----:R-:W-:Y:S02]  /*0580*/  MOV R15, 0x3f800000 ;  /* 0x3f800000000f7802 */ /* 0x001fe40000000f00 */
        /* <DEDUP_REMOVED lines=9> */
.L_x_4019:
[----:B------:R-:W-:-:S05]  /*0620*/  FADD.FTZ R12, R17, -R17 ;  /* 0x80000011110c7221 */ /* 0x000fca0000010000 */
[----:B------:R-:W-:Y:S01]  /*0630*/  MOV R13, R12 ;  /* 0x0000000c000d7202 */ /* 0x000fe20000000f00 */
[----:B------:R-:W-:Y:S06]  /*0640*/  BRA `(.L_x_4017) ;  /* 0x0000000000347947 */ /* 0x000fec0003800000 */
.L_x_4018:
[----:B------:R-:W-:-:S13]  /*0650*/  LOP3.LUT P0, RZ, R16, 0x7fffff, RZ, 0xc0, !PT ;  /* 0x007fffff10ff7812 */ /* 0x000fda000780c0ff */
[CC--:B------:R-:W-:Y:S01]  /*0660*/  @P0 FMUL.FTZ R8, R17.reuse, R16.reuse ;  /* 0x0000001011080220 */ /* 0x0c0fe20000410000 */
[C---:B------:R-:W-:Y:S02]  /*0670*/  @P0 FSETP.NEU.FTZ.AND P1, PT, R17.reuse, RZ, PT ;  /* 0x000000ff1100020b */ /* 0x040fe40003f3d000 */
[----:B------:R-:W-:Y:S02]  /*0680*/  @P0 MOV R12, R16 ;  /* 0x00000010000c0202 */ /* 0x000fe40000000f00 */
[----:B------:R-:W-:Y:S01]  /*0690*/  @P0 FSEL R13, R17, R8, !P1 ;  /* 0x00000008110d0208 */ /* 0x000fe20004800000 */
[----:B------:R-:W-:Y:S08]  /*06a0*/  @P0 BRA `(.L_x_4017) ;  /* 0x00000000001c0947 */ /* 0x000ff00003800000 */
[----:B------:R-:W-:-:S13]  /*06b0*/  FSETP.NEU.FTZ.AND P0, PT, |R17|, +INF , PT ;  /* 0x7f8000001100780b */ /* 0x000fda0003f1d200 */
[----:B------:R-:W-:-:S04]  /*06c0*/  @P0 FMUL.RZ R8, R17, 0.15915493667125701904 ;  /* 0x3e22f98311080820 */ /* 0x000fc8000040c000 */
[----:B------:R-:W-:Y:S08]  /*06d0*/  @P0 MUFU.SIN R12, R8 ;  /* 0x00000008000c0308 */ /* 0x000ff00000000400 */
[----:B------:R-:W1:Y:S02]  /*06e0*/  @P0 MUFU.COS R13, R8 ;  /* 0x00000008000d0308 */ /* 0x000e640000000000 */
[----:B-1----:R-:W-:Y:S01]  /*06f0*/  @P0 FMUL.FTZ R17, R12, R13 ;  /* 0x0000000d0c110220 */ /* 0x002fe20000410000 */
[----:B------:R-:W-:-:S04]  /*0700*/  IADD3 R12, R16, -0x40000000, RZ ;  /* 0xc0000000100c7810 */ /* 0x000fc80007ffe0ff */
[----:B------:R-:W-:-:S07]  /*0710*/  LOP3.LUT R13, RZ, 0x80000000, R17, 0xb8, !PT ;  /* 0x80000000ff0d7812 */ /* 0x000fce00078eb811 */
.L_x_4017:
[----:B------:R-:W-:Y:S05]  /*0720*/  BSYNC B0 ;  /* 0x0000000000007941 */ /* 0x000fea0003800000 */
.L_x_4016:
[----:B-----5:R-:W-:Y:S01]  /*0730*/  IADD3 R17, R7, 0x80, RZ ;  /* 0x0000008007117810 */ /* 0x020fe20007ffe0ff */
[----:B------:R-:W-:Y:S01]  /*0740*/  BSSY B0, `(.L_x_4021) ;  /* 0x0000050000007945 */ /* 0x000fe20003800000 */
[----:B------:R-:W-:Y:S02]  /*0750*/  HFMA2.MMA R8, -RZ, RZ, 0, 0 ;  /* 0x00000000ff087435 */ /* 0x000fe400000001ff */
        /* <DEDUP_REMOVED lines=50> */
.L_x_4025:
[----:B0-----:R-:W-:Y:S01]  /*0a80*/  FMUL.RZ R15, R11, 0.15915493667125701904 ;  /* 0x3e22f9830b0f7820 */ /* 0x001fe2000040c000 */
[----:B------:R-:W-:-:S03]  /*0a90*/  FMUL.FTZ R11, |R10|, -1.4426950216293334961 ;  /* 0xbfb8aa3b0a0b7820 */ /* 0x000fc60000410200 */
[----:B------:R-:W0:Y:S08]  /*0aa0*/  MUFU.SIN R8, R15 ;  /* 0x0000000f00087308 */ /* 0x000e300000000400 */
[----:B------:R-:W1:Y:S08]  /*0ab0*/  MUFU.COS R9, R15 ;  /* 0x0000000f00097308 */ /* 0x000e700000000000 */
[----:B------:R-:W2:Y:S01]  /*0ac0*/  MUFU.EX2 R11, R11 ;  /* 0x0000000b000b7308 */ /* 0x000ea20000000800 */
[----:B0-----:R-:W-:-:S04]  /*0ad0*/  FMUL.FTZ R8, R8, 4 ;  /* 0x4080000008087820 */ /* 0x001fc80000410000 */
[----:B-1----:R-:W-:Y:S01]  /*0ae0*/  FMUL.FTZ R8, R8, R9 ;  /* 0x0000000908087220 */ /* 0x002fe20000410000 */
[----:B------:R-:W-:-:S03]  /*0af0*/  MOV R9, 0x3f800000 ;  /* 0x3f80000000097802 */ /* 0x000fc60000000f00 */
[----:B--2---:R-:W-:Y:S01]  /*0b00*/  FMUL.FTZ R14, R11, R8 ;  /* 0x000000080b0e7220 */ /* 0x004fe20000410000 */
[----:B------:R-:W-:-:S03]  /*0b10*/  LOP3.LUT R8, R9, 0x80000000, R10, 0xb8, !PT ;  /* 0x8000000009087812 */ /* 0x000fc600078eb80a */
[----:B------:R-:W-:Y:S01]  /*0b20*/  FMUL.FTZ R9, R11, R14 ;  /* 0x0000000e0b097220 */ /* 0x000fe20000410000 */
[----:B------:R-:W-:Y:S06]  /*0b30*/  BRA `(.L_x_4022) ;  /* 0x0000000000407947 */ /* 0x000fec0003800000 */
.L_x_4024:
[----:B------:R-:W-:-:S05]  /*0b40*/  FADD.FTZ R8, R11, -R11 ;  /* 0x8000000b0b087221 */ /* 0x000fca0000010000 */
[----:B------:R-:W-:Y:S01]  /*0b50*/  MOV R9, R8 ;  /* 0x0000000800097202 */ /* 0x000fe20000000f00 */
[----:B------:R-:W-:Y:S06]  /*0b60*/  BRA `(.L_x_4022) ;  /* 0x0000000000347947 */ /* 0x000fec0003800000 */
.L_x_4023:
[----:B------:R-:W-:-:S13]  /*0b70*/  LOP3.LUT P0, RZ, R10, 0x7fffff, RZ, 0xc0, !PT ;  /* 0x007fffff0aff7812 */ /* 0x000fda000780c0ff */
[CC--:B0-----:R-:W-:Y:S01]  /*0b80*/  @P0 FMUL.FTZ R14, R11.reuse, R10.reuse ;  /* 0x0000000a0b0e0220 */ /* 0x0c1fe20000410000 */
[C---:B------:R-:W-:Y:S02]  /*0b90*/  @P0 FSETP.NEU.FTZ.AND P1, PT, R11.reuse, RZ, PT ;  /* 0x000000ff0b00020b */ /* 0x040fe40003f3d000 */
[----:B------:R-:W-:Y:S02]  /*0ba0*/  @P0 MOV R8, R10 ;  /* 0x0000000a00080202 */ /* 0x000fe40000000f00 */
        /* <DEDUP_REMOVED lines=9> */
.L_x_4022:
[----:B------:R-:W-:Y:S05]  /*0c40*/  BSYNC B0 ;  /* 0x0000000000007941 */ /* 0x000fea0003800000 */
.L_x_4021:
[----:B------:R-:W-:Y:S01]  /*0c50*/  IADD3 R11, R7, 0x100, RZ ;  /* 0x00000100070b7810 */ /* 0x000fe20007ffe0ff */
[----:B------:R-:W-:Y:S01]  /*0c60*/  BSSY B0, `(.L_x_4026) ;  /* 0x0000051000007945 */ /* 0x000fe20003800000 */
[----:B0-----:R-:W-:Y:S02]  /*0c70*/  CS2R R14, SRZ ;  /* 0x00000000000e7805 */ /* 0x001fe4000001ff00 */
[----:B------:R-:W-:Y:S01]  /*0c80*/  ISETP.GE.AND P0, PT, R11, R6, PT ;  /* 0x000000060b00720c */ /* 0x000fe20003f06270 */
[----:B------:R-:W-:-:S12]  /*0c90*/  HFMA2.MMA R11, -RZ, RZ, 0, 0 ;  /* 0x00000000ff0b7435 */ /* 0x000fd800000001ff */
        /* <DEDUP_REMOVED lines=15> */
[----:B------:R-:W-:Y:S03]  /*0d90*/  MUFU.SIN R5, R20 ;  /* 0x0000001400057308 */ /* 0x000fe60000000400 */
[----:B------:R-:W-:Y:S01]  /*0da0*/  FFMA.FTZ R21, R16, R19, 0.0083333496004343032837 ;  /* 0x3c08889a10157423 */ /* 0x000fe20000010013 */
[----:B0-----:R-:W-:-:S03]  /*0db0*/  FSETP.GT.FTZ.AND P0, PT, |R10|, 126, PT ;  /* 0x42fc00000a00780b */ /* 0x001fc60003f14200 */
[----:B------:R-:W-:Y:S01]  /*0dc0*/  FFMA.FTZ R21, R16, R21, 0.16666667163372039795 ;  /* 0x3e2aaaab10157423 */ /* 0x000fe20000010015 */
[----:B------:R-:W-:-:S03]  /*0dd0*/  LOP3.LUT R15, R15, 0x80000000, R10, 0xb8, !PT ;  /* 0x800000000f0f7812 */ /* 0x000fc600078eb80a */
[----:B------:R-:W-:Y:S01]  /*0de0*/  FMUL.FTZ R21, R16, R21 ;  /* 0x0000001510157220 */ /* 0x000fe20000410000 */
        /* <DEDUP_REMOVED lines=28> */
.L_x_4030:
[----:B------:R-:W-:Y:S01]  /*0fb0*/  FMUL.RZ R16, R5, 0.15915493667125701904 ;  /* 0x3e22f98305107820 */ /* 0x000fe2000040c000 */
[----:B------:R-:W-:-:S03]  /*0fc0*/  FMUL.FTZ R5, |R4|, -1.4426950216293334961 ;  /* 0xbfb8aa3b04057820 */ /* 0x000fc60000410200 */
[----:B------:R-:W0:Y:S08]  /*0fd0*/  MUFU.SIN R10, R16 ;  /* 0x00000010000a7308 */ /* 0x000e300000000400 */
[----:B------:R-:W1:Y:S08]  /*0fe0*/  MUFU.COS R15, R16 ;  /* 0x00000010000f7308 */ /* 0x000e700000000000 */
[----:B------:R-:W2:Y:S01]  /*0ff0*/  MUFU.EX2 R5, R5 ;  /* 0x0000000500057308 */ /* 0x000ea20000000800 */
[----:B0-----:R-:W-:-:S04]  /*1000*/  FMUL.FTZ R10, R10, 4 ;  /* 0x408000000a0a7820 */ /* 0x001fc80000410000 */
[----:B-1----:R-:W-:Y:S01]  /*1010*/  FMUL.FTZ R10, R10, R15 ;  /* 0x0000000f0a0a7220 */ /* 0x002fe20000410000 */
[----:B------:R-:W-:-:S04]  /*1020*/  MOV R15, 0x3f800000 ;  /* 0x3f800000000f7802 */ /* 0x000fc80000000f00 */
[----:B------:R-:W-:Y:S01]  /*1030*/  LOP3.LUT R14, R15, 0x80000000, R4, 0xb8, !PT ;  /* 0x800000000f0e7812 */ /* 0x000fe200078eb804 */
[----:B--2---:R-:W-:-:S04]  /*1040*/  FMUL.FTZ R10, R5, R10 ;  /* 0x0000000a050a7220 */ /* 0x004fc80000410000 */
[----:B------:R-:W-:Y:S01]  /*1050*/  FMUL.FTZ R15, R5, R10 ;  /* 0x0000000a050f7220 */ /* 0x000fe20000410000 */
[----:B------:R-:W-:Y:S06]  /*1060*/  BRA `(.L_x_4027) ;  /* 0x0000000000407947 */ /* 0x000fec0003800000 */
.L_x_4029:
[----:B------:R-:W-:-:S05]  /*1070*/  FADD.FTZ R14, R5, -R5 ;  /* 0x80000005050e7221 */ /* 0x000fca0000010000 */
[----:B------:R-:W-:Y:S01]  /*1080*/  MOV R15, R14 ;  /* 0x0000000e000f7202 */ /* 0x000fe20000000f00 */
[----:B------:R-:W-:Y:S06]  /*1090*/  BRA `(.L_x_4027) ;  /* 0x0000000000347947 */ /* 0x000fec0003800000 */
.L_x_4028:
        /* <DEDUP_REMOVED lines=13> */
.L_x_4027:
[----:B------:R-:W-:Y:S05]  /*1170*/  BSYNC B0 ;  /* 0x0000000000007941 */ /* 0x000fea0003800000 */
.L_x_4026:
[----:B------:R-:W-:Y:S01]  /*1180*/  IADD3 R5, R7, 0x180, RZ ;  /* 0x0000018007057810 */ /* 0x000fe20007ffe0ff */
        /* <DEDUP_REMOVED lines=52> */
.L_x_4035:
        /* <DEDUP_REMOVED lines=12> */
.L_x_4034:
[----:B------:R-:W-:-:S05]  /*1590*/  FADD.FTZ R10, R3, -R3 ;  /* 0x80000003030a7221 */ /* 0x000fca0000010000 */
[----:B------:R-:W-:Y:S01]  /*15a0*/  MOV R11, R10 ;  /* 0x0000000a000b7202 */ /* 0x000fe20000000f00 */
[----:B------:R-:W-:Y:S06]  /*15b0*/  BRA `(.L_x_4032) ;  /* 0x0000000000347947 */ /* 0x000fec0003800000 */
.L_x_4033:
        /* <DEDUP_REMOVED lines=13> */
.L_x_4032:
[----:B------:R-:W-:Y:S05]  /*1690*/  BSYNC B0 ;  /* 0x0000000000007941 */ /* 0x000fea0003800000 */
.L_x_4031:
[----:B------:R-:W-:Y:S01]  /*16a0*/  ISETP.GE.AND P0, PT, R7, R6, PT ;  /* 0x000000060700720c */ /* 0x000fe20003f06270 */
[----:B------:R-:W-:Y:S04]  /*16b0*/  BSSY B0, `(.L_x_4036) ;  /* 0x0000017000007945 */ /* 0x000fe80003800000 */
[----:B------:R-:W-:Y:S08]  /*16c0*/  BSSY B1, `(.L_x_4037) ;  /* 0x000000f000017945 */ /* 0x000ff00003800000 */
[----:B------:R-:W-:Y:S05]  /*16d0*/  @P0 BRA `(.L_x_4038) ;  /* 0x0000000000340947 */ /* 0x000fea0003800000 */
[----:B------:R-:W0:Y:S01]  /*16e0*/  LDC.64 R2, c[0x0][0x218] ;  /* 0x00008600ff027b82 */ /* 0x000e220000000a00 */
[----:B------:R-:W-:-:S05]  /*16f0*/  LEA R7, R0, R7, 0x9 ;  /* 0x0000000700077211 */ /* 0x000fca00078e48ff */
[----:B0-----:R-:W-:Y:S01]  /*1700*/  IMAD.WIDE.U32 R2, R7, 0x8, R2 ;  /* 0x0000000807027825 */ /* 0x001fe200078e0002 */
[----:B------:R-:W-:-:S04]  /*1710*/  MOV R7, R17 ;  /* 0x0000001100077202 */ /* 0x000fc80000000f00 */
[----:B------:R0:W-:Y:S01]  /*1720*/  STG.E.64 desc[UR4][R2.64], R12 ;  /* 0x0000000c02007986 */ /* 0x0001e2000c101b04 */
[----:B------:R-:W-:-:S13]  /*1730*/  ISETP.GE.AND P0, PT, R7, R6, PT ;  /* 0x000000060700720c */ /* 0x000fda0003f06270 */
[----:B------:R-:W-:Y:S05]  /*1740*/  @P0 BREAK B1 ;  /* 0x0000000000010942 */ /* 0x000fea0003800000 */
[----:B0-----:R-:W-:Y:S05]  /*1750*/  @P0 BRA `(.L_x_4039) ;  /* 0x0000000000300947 */ /* 0x001fea0003800000 */
[----:B------:R-:W0:Y:S01]  /*1760*/  LDC.64 R2, c[0x0][0x218] ;  /* 0x00008600ff027b82 */ /* 0x000e220000000a00 */
[----:B------:R-:W-:Y:S02]  /*1770*/  LEA R5, R0, R7, 0x9 ;  /* 0x0000000700057211 */ /* 0x000fe400078e48ff */
[----:B------:R-:W-:-:S03]  /*1780*/  IADD3 R7, R7, 0x80, RZ ;  /* 0x0000008007077810 */ /* 0x000fc60007ffe0ff */
[----:B0-----:R-:W-:-:S05]  /*1790*/  IMAD.WIDE.U32 R2, R5, 0x8, R2 ;  /* 0x0000000805027825 */ /* 0x001fca00078e0002 */
[----:B------:R0:W-:Y:S02]  /*17a0*/  STG.E.64 desc[UR4][R2.64], R8 ;  /* 0x0000000802007986 */ /* 0x0001e4000c101b04 */
.L_x_4038:
[----:B------:R-:W-:Y:S05]  /*17b0*/  BSYNC B1 ;  /* 0x0000000000017941 */ /* 0x000fea0003800000 */
.L_x_4037:
[----:B------:R-:W-:-:S13]  /*17c0*/  ISETP.GE.AND P0, PT, R7, R6, PT ;  /* 0x000000060700720c */ /* 0x000fda0003f06270 */
[----:B0-----:R-:W0:Y:S01]  /*17d0*/  @!P0 LDC.64 R2, c[0x0][0x218] ;  /* 0x00008600ff028b82 */ /* 0x001e220000000a00 */
[----:B------:R-:W-:Y:S02]  /*17e0*/  @!P0 LEA R5, R0, R7, 0x9 ;  /* 0x0000000700058211 */ /* 0x000fe400078e48ff */
[----:B------:R-:W-:-:S03]  /*17f0*/  @!P0 IADD3 R7, R7, 0x80, RZ ;  /* 0x0000008007078810 */ /* 0x000fc60007ffe0ff */
[----:B0-----:R-:W-:-:S05]  /*1800*/  @!P0 IMAD.WIDE.U32 R2, R5, 0x8, R2 ;  /* 0x0000000805028825 */ /* 0x001fca00078e0002 */
[----:B------:R0:W-:Y:S02]  /*1810*/  @!P0 STG.E.64 desc[UR4][R2.64], R14 ;  /* 0x0000000e02008986 */ /* 0x0001e4000c101b04 */
.L_x_4039:
[----:B------:R-:W-:Y:S05]  /*1820*/  BSYNC B0 ;  /* 0x0000000000007941 */ /* 0x000fea0003800000 */
.L_x_4036:
        /* <DEDUP_REMOVED lines=8> */
.L_x_4040:
        /* <DEDUP_REMOVED lines=13> */
.L_x_7219:


//--------------------- .text._ZN2at6native29vectorized_elementwise_kernelILi2EZZZNS0_16tanh_kernel_cudaERNS_18TensorIteratorBaseEENKUlvE_clEvENKUlvE0_clEvEUlN3c107complexIfEEE_St5arrayIPcLm2EEEEviT0_T1_ --------------------------
	.section	.text._ZN2at6native29vectorized_elementwise_kernelILi2EZZZNS0_16tanh_kernel_cudaERNS_18TensorIteratorBaseEENKUlvE_clEvENKUlvE0_clEvEUlN3c107complexIfEEE_St5arrayIPcLm2EEEEviT0_T1_,"ax",@progbits
	.align	128
        .global         _ZN2at6native29vectorized_elementwise_kernelILi2EZZZNS0_16tanh_kernel_cudaERNS_18TensorIteratorBaseEENKUlvE_clEvENKUlvE0_clEvEUlN3c107complexIfEEE_St5arrayIPcLm2EEEEviT0_T1_
        .type           _ZN2at6native29vectorized_elementwise_kernelILi2EZZZNS0_16tanh_kernel_cudaERNS_18TensorIteratorBaseEENKUlvE_clEvENKUlvE0_clEvEUlN3c107complexIfEEE_St5arrayIPcLm2EEEEviT0_T1_,@function
        .size           _ZN2at6native29vectorized_elementwise_kernelILi2EZZZNS0_16tanh_kernel_cudaERNS_18TensorIteratorBaseEENKUlvE_clEvENKUlvE0_clEvEUlN3c107complexIfEEE_St5arrayIPcLm2EEEEviT0_T1_,(.L_x_7220 - _ZN2at6native29vectorized_elementwise_kernelILi2EZZZNS0_16tanh_kernel_cudaERNS_18TensorIteratorBaseEENKUlvE_clEvENKUlvE0_clEvEUlN3c107complexIfEEE_St5arrayIPcLm2EEEEviT0_T1_)
        .other          _ZN2at6native29vectorized_elementwise_kernelILi2EZZZNS0_16tanh_kernel_cudaERNS_18TensorIteratorBaseEENKUlvE_clEvENKUlvE0_clEvEUlN3c107complexIfEEE_St5arrayIPcLm2EEEEviT0_T1_,@"STO_CUDA_ENTRY STV_DEFAULT"
_ZN2at6native29vectorized_elementwise_kernelILi2EZZZNS0_16tanh_kernel_cudaERNS_18TensorIteratorBaseEENKUlvE_clEvENKUlvE0_clEvEUlN3c107complexIfEEE_St5arrayIPcLm2EEEEviT0_T1_:
.text._ZN2at6native29vectorized_elementwise_kernelILi2EZZZNS0_16tanh_kernel_cudaERNS_18TensorIteratorBaseEENKUlvE_clEvENKUlvE0_clEvEUlN3c107complexIfEEE_St5arrayIPcLm2EEEEviT0_T1_:
        /* <DEDUP_REMOVED lines=13> */
[----:B------:R0:W5:Y:S04]  /*00d0*/  LDG.E.128 R20, desc[UR4][R2.64+0x800] ;  /* 0x0008000402147981 */ /* 0x000168000c1e1d00 */
[----:B------:R0:W5:Y:S04]  /*00e0*/  LDG.E.128 R8, desc[UR4][R2.64+0x1000] ;  /* 0x0010000402087981 */ /* 0x000168000c1e1d00 */
[----:B------:R0:W5:Y:S01]  /*00f0*/  LDG.E.128 R12, desc[UR4][R2.64+0x1800] ;  /* 0x00180004020c7981 */ /* 0x000162000c1e1d00 */
[----:B------:R-:W-:Y:S01]  /*0100*/  BSSY B0, `(.L_x_4042) ;  /* 0x000004d000007945 */ /* 0x000fe20003800000 */
[----:B--2---:R-:W-:-:S02]  /*0110*/  LOP3.LUT R17, R4, 0x7fffffff, RZ, 0xc0, !PT ;  /* 0x7fffffff04117812 */ /* 0x004fc400078ec0ff */
[----:B------:R-:W-:Y:S02]  /*0120*/  MOV R16, R4 ;  /* 0x0000000400107202 */ /* 0x000fe40000000f00 */
[----:B------:R-:W-:-:S13]  /*0130*/  ISETP.GT.U32.AND P0, PT, R17, 0x7f7fffff, PT ;  /* 0x7f7fffff1100780c */ /* 0x000fda0003f04070 */
[----:B0-----:R-:W-:Y:S05]  /*0140*/  @P0 BRA `(.L_x_4043) ;  /* 0x0000000000f00947 */ /* 0x001fea0003800000 */
        /* <DEDUP_REMOVED lines=45> */
.L_x_4045:
        /* <DEDUP_REMOVED lines=12> */
.L_x_4044:
[----:B------:R-:W-:-:S05]  /*04e0*/  FADD.FTZ R16, R5, -R5 ;  /* 0x8000000505107221 */ /* 0x000fca0000010000 */
[----:B------:R-:W-:Y:S01]  /*04f0*/  MOV R17, R16 ;  /* 0x0000001000117202 */ /* 0x000fe20000000f00 */
[----:B------:R-:W-:Y:S06]  /*0500*/  BRA `(.L_x_4046) ;  /* 0x0000000000307947 */ /* 0x000fec0003800000 */
.L_x_4043:
        /* <DEDUP_REMOVED lines=12> */
.L_x_4046:
[----:B------:R-:W-:Y:S05]  /*05d0*/  BSYNC B0 ;  /* 0x0000000000007941 */ /* 0x000fea0003800000 */
.L_x_4042:
[----:B------:R-:W-:Y:S01]  /*05e0*/  LOP3.LUT R2, R6, 0x7fffffff, RZ, 0xc0, !PT ;  /* 0x7fffffff06027812 */ /* 0x000fe200078ec0ff */
[----:B------:R-:W-:Y:S03]  /*05f0*/  BSSY B0, `(.L_x_4047) ;  /* 0x000004b000007945 */ /* 0x000fe60003800000 */
        /* <DEDUP_REMOVED lines=47> */
.L_x_4050:
        /* <DEDUP_REMOVED lines=12> */
.L_x_4049:
[----:B------:R-:W-:-:S05]  /*09b0*/  FADD.FTZ R6, R7, -R7 ;  /* 0x8000000707067221 */ /* 0x000fca0000010000 */
[----:B------:R-:W-:Y:S01]  /*09c0*/  MOV R19, R6 ;  /* 0x0000000600137202 */ /* 0x000fe20000000f00 */
[----:B------:R-:W-:Y:S06]  /*09d0*/  BRA `(.L_x_4051) ;  /* 0x0000000000307947 */ /* 0x000fec0003800000 */
.L_x_4048:
        /* <DEDUP_REMOVED lines=12> */
.L_x_4051:
[----:B------:R-:W-:Y:S05]  /*0aa0*/  BSYNC B0 ;  /* 0x0000000000007941 */ /* 0x000fea0003800000 */
.L_x_4047:
[----:B-----5:R-:W-:Y:S01]  /*0ab0*/  LOP3.LUT R2, R20, 0x7fffffff, RZ, 0xc0, !PT ;  /* 0x7fffffff14027812 */ /* 0x020fe200078ec0ff */
        /* <DEDUP_REMOVED lines=48> */
.L_x_4055:
        /* <DEDUP_REMOVED lines=12> */
.L_x_4054:
[----:B------:R-:W-:-:S05]  /*0e80*/  FADD.FTZ R20, R21, -R21 ;  /* 0x8000001515147221 */ /* 0x000fca0000010000 */
[----:B------:R-:W-:Y:S01]  /*0e90*/  MOV R5, R20 ;  /* 0x0000001400057202 */ /* 0x000fe20000000f00 */
[----:B------:R-:W-:Y:S06]  /*0ea0*/  BRA `(.L_x_4056) ;  /* 0x0000000000307947 */ /* 0x000fec0003800000 */
.L_x_4053:
        /* <DEDUP_REMOVED lines=12> */
.L_x_4056:
[----:B------:R-:W-:Y:S05]  /*0f70*/  BSYNC B0 ;  /* 0x0000000000007941 */ /* 0x000fea0003800000 */
.L_x_4052:
        /* <DEDUP_REMOVED lines=49> */
.L_x_4060:
        /* <DEDUP_REMOVED lines=12> */
.L_x_4059:
[----:B------:R-:W-:-:S05]  /*1350*/  FADD.FTZ R22, R23, -R23 ;  /* 0x8000001717167221 */ /* 0x000fca0000010000 */
[----:B------:R-:W-:Y:S01]  /*1360*/  MOV R7, R22 ;  /* 0x0000001600077202 */ /* 0x000fe20000000f00 */
[----:B------:R-:W-:Y:S06]  /*1370*/  BRA `(.L_x_4061) ;  /* 0x0000000000307947 */ /* 0x000fec0003800000 */
.L_x_4058:
        /* <DEDUP_REMOVED lines=12> */
.L_x_4061:
[----:B------:R-:W-:Y:S05]  /*1440*/  BSYNC B0 ;  /* 0x0000000000007941 */ /* 0x000fea0003800000 */
.L_x_4057:
        /* <DEDUP_REMOVED lines=49> */
.L_x_4065:
        /* <DEDUP_REMOVED lines=12> */
.L_x_4064:
[----:B------:R-:W-:-:S05]  /*1820*/  FADD.FTZ R8, R9, -R9 ;  /* 0x8000000909087221 */ /* 0x000fca0000010000 */
[----:B------:R-:W-:Y:S01]  /*1830*/  MOV R21, R8 ;  /* 0x0000000800157202 */ /* 0x000fe20000000f00 */
[----:B------:R-:W-:Y:S06]  /*1840*/  BRA `(.L_x_4066) ;  /* 0x0000000000307947 */ /* 0x000fec0003800000 */
.L_x_4063:
        /* <DEDUP_REMOVED lines=12> */
.L_x_4066:
[----:B------:R-:W-:Y:S05]  /*1910*/  BSYNC B0 ;  /* 0x0000000000007941 */ /* 0x000fea0003800000 */
.L_x_4062:
        /* <DEDUP_REMOVED lines=49> */
.L_x_4070:
        /* <DEDUP_REMOVED lines=12> */
.L_x_4069:
[----:B------:R-:W-:-:S05]  /*1cf0*/  FADD.FTZ R10, R11, -R11 ;  /* 0x8000000b0b0a7221 */ /* 0x000fca0000010000 */
[----:B------:R-:W-:Y:S01]  /*1d00*/  MOV R23, R10 ;  /* 0x0000000a00177202 */ /* 0x000fe20000000f00 */
[----:B------:R-:W-:Y:S06]  /*1d10*/  BRA `(.L_x_4071) ;  /* 0x0000000000307947 */ /* 0x000fec0003800000 */
.L_x_4068:
        /* <DEDUP_REMOVED lines=12> */
.L_x_4071:
[----:B------:R-:W-:Y:S05]  /*1de0*/  BSYNC B0 ;  /* 0x0000000000007941 */ /* 0x000fea0003800000 */
.L_x_4067:
        /* <DEDUP_REMOVED lines=49> */
.L_x_4075:
        /* <DEDUP_REMOVED lines=12> */
.L_x_4074:
[----:B------:R-:W-:-:S05]  /*21c0*/  FADD.FTZ R12, R13, -R13 ;  /* 0x8000000d0d0c7221 */ /* 0x000fca0000010000 */
[----:B------:R-:W-:Y:S01]  /*21d0*/  MOV R9, R12 ;  /* 0x0000000c00097202 */ /* 0x000fe20000000f00 */
[----:B------:R-:W-:Y:S06]  /*21e0*/  BRA `(.L_x_4076) ;  /* 0x0000000000307947 */ /* 0x000fec0003800000 */
.L_x_4073:
        /* <DEDUP_REMOVED lines=12> */
.L_x_4076:
[----:B------:R-:W-:Y:S05]  /*22b0*/  BSYNC B0 ;  /* 0x0000000000007941 */ /* 0x000fea0003800000 */
.L_x_4072:
        /* <DEDUP_REMOVED lines=49> */
.L_x_4080:
        /* <DEDUP_REMOVED lines=12> */
.L_x_4079:
[----:B------:R-:W-:-:S05]  /*2690*/  FADD.FTZ R14, R15, -R15 ;  /* 0x8000000f0f0e7221 */ /* 0x000fca0000010000 */
[----:B------:R-:W-:Y:S01]  /*26a0*/  MOV R11, R14 ;  /* 0x0000000e000b7202 */ /* 0x000fe20000000f00 */
[----:B------:R-:W-:Y:S06]  /*26b0*/  BRA `(.L_x_4081) ;  /* 0x0000000000307947 */ /* 0x000fec0003800000 */
.L_x_4078:
        /* <DEDUP_REMOVED lines=12> */
.L_x_4081:
[----:B------:R-:W-:Y:S05]  /*2780*/  BSYNC B0 ;  /* 0x0000000000007941 */ /* 0x000fea0003800000 */
.L_x_4077:
[----:B------:R-:W0:Y:S01]  /*2790*/  LDC.64 R2, c[0x0][0x218] ;  /* 0x00008600ff027b82 */ /* 0x000e220000000a00 */
[----:B------:R-:W-:Y:S02]  /*27a0*/  MOV R18, R6 ;  /* 0x0000000600127202 */ /* 0x000fe40000000f00 */
[----:B------:R-:W-:Y:S02]  /*27b0*/  MOV R4, R20 ;  /* 0x0000001400047202 */ /* 0x000fe40000000f00 */
[----:B------:R-:W-:Y:S02]  /*27c0*/  MOV R6, R22 ;  /* 0x0000001600067202 */ /* 0x000fe40000000f00 */
[----:B------:R-:W-:Y:S02]  /*27d0*/  MOV R20, R8 ;  /* 0x0000000800147202 */ /* 0x000fe40000000f00 */
[----:B------:R-:W-:Y:S02]  /*27e0*/  MOV R22, R10 ;  /* 0x0000000a00167202 */ /* 0x000fe40000000f00 */
[----:B------:R-:W-:-:S02]  /*27f0*/  MOV R8, R12 ;  /* 0x0000000c00087202 */ /* 0x000fc40000000f00 */
[----:B------:R-:W-:Y:S01]  /*2800*/  MOV R10, R14 ;  /* 0x0000000e000a7202 */ /* 0x000fe20000000f00 */
[----:B0-----:R-:W-:-:S04]  /*2810*/  IMAD.WIDE.U32 R2, R25, 0x8, R2 ;  /* 0x0000000819027825 */ /* 0x001fc800078e0002 */
[----:B------:R-:W-:-:S05]  /*2820*/  IMAD.WIDE R2, R0, 0x10, R2 ;  /* 0x0000001000027825 */ /* 0x000fca00078e0202 */
[----:B------:R-:W-:Y:S04]  /*2830*/  STG.E.128 desc[UR4][R2.64], R16 ;  /* 0x0000001002007986 */ /* 0x000fe8000c101d04 */
[----:B------:R-:W-:Y:S04]  /*2840*/  STG.E.128 desc[UR4][R2.64+0x800], R4 ;  /* 0x0008000402007986 */ /* 0x000fe8000c101d04 */
[----:B------:R-:W-:Y:S04]  /*2850*/  STG.E.128 desc[UR4][R2.64+0x1000], R20 ;  /* 0x0010001402007986 */ /* 0x000fe8000c101d04 */
[----:B------:R-:W-:Y:S01]  /*2860*/  STG.E.128 desc[UR4][R2.64+0x1800], R8 ;  /* 0x0018000802007986 */ /* 0x000fe2000c101d04 */
[----:B------:R-:W-:Y:S05]  /*2870*/  EXIT ;  /* 0x000000000000794d */ /* 0x000fea0003800000 */
.L_x_4041:
[----:B------:R-:W0:Y:S02]  /*2880*/  S2R R22, SR_TID.X ;  /* 0x0000000000167919 */ /* 0x000e240000002100 */
[----:B0-----:R-:W-:Y:S02]  /*2890*/  ISETP.GE.AND P0, PT, R22, R0, PT ;  /* 0x000000001600720c */ /* 0x001fe40003f06270 */
[----:B------:R-:W-:-:S11]  /*28a0*/  MOV R24, R22 ;  /* 0x0000001600187202 */ /* 0x000fd60000000f00 */
        /* <DEDUP_REMOVED lines=8> */
[----:B------:R-:W-:Y:S01]  /*2930*/  @!P5 IADD3 R2, R25, R24, RZ ;  /* 0x000000181902d210 */ /* 0x000fe20007ffe0ff */
[----:B------:R-:W2:Y:S01]  /*2940*/  @!P5 LDC.64 R20, c[0x0][0x220] ;  /* 0x00008800ff14db82 */ /* 0x000ea20000000a00 */
[----:B------:R-:W-:-:S04]  /*2950*/  @!P5 IADD3 R24, R24, 0x80, RZ ;  /* 0x000000801818d810 */ /* 0x000fc80007ffe0ff */
[----:B------:R-:W-:Y:S01]  /*2960*/  ISETP.GE.AND P4, PT, R24, R0, PT ;  /* 0x000000001800720c */ /* 0x000fe20003f86270 */
[----:B-1----:R-:W-:Y:S01]  /*2970*/  @!P6 IMAD.WIDE.U32 R8, R7, 0x8, R8 ;  /* 0x000000080708e825 */ /* 0x002fe200078e0008 */
[----:B------:R-:W-:-:S06]  /*2980*/  CS2R R6, SRZ ;  /* 0x0000000000067805 */ /* 0x000fcc000001ff00 */
[----:B------:R1:W5:Y:S05]  /*2990*/  @!P6 LDG.E.64 R6, desc[UR4][R8.64] ;  /* 0x000000040806e981 */ /* 0x00036a000c1e1b00 */
[----:B------:R-:W-:Y:S01]  /*29a0*/  @!P4 IADD3 R3, R25, R24, RZ ;  /* 0x000000181903c210 */ /* 0x000fe20007ffe0ff */
[----:B------:R-:W3:Y:S01]  /*29b0*/  @!P4 LDC.64 R12, c[0x0][0x220] ;  /* 0x00008800ff0ccb82 */ /* 0x000ee20000000a00 */
[----:B------:R-:W-:-:S04]  /*29c0*/  @!P4 IADD3 R24, R24, 0x80, RZ ;  /* 0x000000801818c810 */ /* 0x000fc80007ffe0ff */
[----:B------:R-:W-:-:S13]  /*29d0*/  ISETP.GE.AND P3, PT, R24, R0, PT ;  /* 0x000000001800720c */ /* 0x000fda0003f66270 */
[----:B------:R-:W-:Y:S01]  /*29e0*/  @!P3 IADD3 R27, R25, R24, RZ ;  /* 0x00000018191bb210 */ /* 0x000fe20007ffe0ff */
[----:B0-----:R-:W-:Y:S01]  /*29f0*/  @!P0 IMAD.WIDE.U32 R28, R5, 0x8, R28 ;  /* 0x00000008051c8825 */ /* 0x001fe200078e001c */
[----:B------:R-:W-:Y:S01]  /*2a00*/  @!P3 IADD3 R24, R24, 0x80, RZ ;  /* 0x000000801818b810 */ /* 0x000fe20007ffe0ff */
[----:B------:R-:W0:Y:S03]  /*2a10*/  @!P3 LDC.64 R14, c[0x0][0x220] ;  /* 0x00008800ff0ebb82 */ /* 0x000e260000000a00 */
[----:B------:R-:W-:-:S13]  /*2a20*/  ISETP.GE.AND P2, PT, R24, R0, PT ;  /* 0x000000001800720c */ /* 0x000fda0003f46270 */
[----:B------:R-:W-:Y:S01]  /*2a30*/  @!P2 IADD3 R19, R25, R24, RZ ;  /* 0x000000181913a210 */ /* 0x000fe20007ffe0ff */
[----:B------:R-:W4:Y:S01]  /*2a40*/  @!P2 LDC.64 R16, c[0x0][0x220] ;  /* 0x00008800ff10ab82 */ /* 0x000f220000000a00 */
[----:B------:R-:W-:-:S04]  /*2a50*/  @!P2 IADD3 R24, R24, 0x80, RZ ;  /* 0x000000801818a810 */ /* 0x000fc80007ffe0ff */
[----:B------:R-:W-:-:S13]  /*2a60*/  ISETP.GE.AND P1, PT, R24, R0, PT ;  /* 0x000000001800720c */ /* 0x000fda0003f26270 */
[----:B------:R-:W-:Y:S02]  /*2a70*/  @!P1 IADD3 R23, R25, R24, RZ ;  /* 0x0000001819179210 */ /* 0x000fe40007ffe0ff */
[----:B------:R-:W-:Y:S02]  /*2a80*/  CS2R R4, SRZ ;  /* 0x0000000000047805 */ /* 0x000fe4000001ff00 */
[----:B------:R-:W-:Y:S01]  /*2a90*/  @!P1 IADD3 R24, R24, 0x80, RZ ;  /* 0x0000008018189810 */ /* 0x000fe20007ffe0ff */
[----:B--2---:R-:W-:Y:S01]  /*2aa0*/  @!P5 IMAD.WIDE.U32 R20, R2, 0x8, R20 ;  /* 0x000000080214d825 */ /* 0x004fe200078e0014 */
[----:B-1----:R-:W1:Y:S02]  /*2ab0*/  @!P1 LDC.64 R8, c[0x0][0x220] ;  /* 0x00008800ff089b82 */ /* 0x002e640000000a00 */
[----:B------:R-:W-:Y:S01]  /*2ac0*/  ISETP.GE.AND P6, PT, R24, R0, PT ;  /* 0x000000001800720c */ /* 0x000fe20003fc6270 */
[----:B---3--:R-:W-:Y:S01]  /*2ad0*/  @!P4 IMAD.WIDE.U32 R12, R3, 0x8, R12 ;  /* 0x00000008030cc825 */ /* 0x008fe200078e000c */
[----:B------:R2:W5:Y:S11]  /*2ae0*/  @!P0 LDG.E.64 R4, desc[UR4][R28.64] ;  /* 0x000000041c048981 */ /* 0x000576000c1e1b00 */
[----:B------:R-:W3:Y:S01]  /*2af0*/  @!P6 LDC.64 R10, c[0x0][0x220] ;  /* 0x00008800ff0aeb82 */ /* 0x000ee20000000a00 */
[----:B----4-:R-:W-:Y:S01]  /*2b00*/  @!P2 IMAD.WIDE.U32 R16, R19, 0x8, R16 ;  /* 0x000000081310a825 */ /* 0x010fe200078e0010 */
[----:B------:R-:W-:-:S02]  /*2b10*/  CS2R R2, SRZ ;  /* 0x0000000000027805 */ /* 0x000fc4000001ff00 */
[----:B------:R-:W-:Y:S02]  /*2b20*/  CS2R R18, SRZ ;  /* 0x0000000000127805 */ /* 0x000fe4000001ff00 */
[----:B--2---:R-:W-:Y:S02]  /*2b30*/  @!P6 IADD3 R29, R25, R24, RZ ;  /* 0x00000018191de210 */ /* 0x004fe40007ffe0ff */
[----:B------:R2:W5:Y:S04]  /*2b40*/  @!P5 LDG.E.64 R2, desc[UR4][R20.64] ;  /* 0x000000041402d981 */ /* 0x000568000c1e1b00 */
[----:B------:R4:W5:Y:S01]  /*2b50*/  @!P4 LDG.E.64 R18, desc[UR4][R12.64] ;  /* 0x000000040c12c981 */ /* 0x000962000c1e1b00 */
[----:B--2---:R-:W-:Y:S02]  /*2b60*/  CS2R R20, SRZ ;  /* 0x0000000000147805 */ /* 0x004fe4000001ff00 */
[----:B----4-:R-:W-:Y:S01]  /*2b70*/  CS2R R12, SRZ ;  /* 0x00000000000c7805 */ /* 0x010fe2000001ff00 */
[----:B---3--:R-:W-:-:S05]  /*2b80*/  @!P6 IMAD.WIDE.U32 R10, R29, 0x8, R10 ;  /* 0x000000081d0ae825 */ /* 0x008fca00078e000a */
[----:B------:R-:W5:Y:S04]  /*2b90*/  @!P2 LDG.E.64 R12, desc[UR4][R16.64] ;  /* 0x00000004100ca981 */ /* 0x000f68000c1e1b00 */
[----:B------:R-:W5:Y:S01]  /*2ba0*/  @!P6 LDG.E.64 R20, desc[UR4][R10.64] ;  /* 0x000000040a14e981 */ /* 0x000f62000c1e1b00 */
[----:B------:R-:W-:Y:S01]  /*2bb0*/  CS2R R28, SRZ ;  /* 0x00000000001c7805 */ /* 0x000fe2000001ff00 */
[----:B0-----:R-:W-:Y:S01]  /*2bc0*/  @!P3 IMAD.WIDE.U32 R14, R27, 0x8, R14 ;  /* 0x000000081b0eb825 */ /* 0x001fe200078e000e */
[----:B------:R-:W-:-:S03]  /*2bd0*/  CS2R R26, SRZ ;  /* 0x00000000001a7805 */ /* 0x000fc6000001ff00 */
[----:B-1----:R-:W-:Y:S01]  /*2be0*/  @!P1 IMAD.WIDE.U32 R8, R23, 0x8, R8 ;  /* 0x0000000817089825 */ /* 0x002fe200078e0008 */
[----:B------:R-:W-:Y:S02]  /*2bf0*/  BSSY B0, `(.L_x_4082) ;  /* 0x0000052000007945 */ /* 0x000fe40003800000 */
[----:B------:R0:W5:Y:S04]  /*2c00*/  @!P3 LDG.E.64 R26, desc[UR4][R14.64] ;  /* 0x000000040e1ab981 */ /* 0x000168000c1e1b00 */
[----:B------:R1:W5:Y:S01]  /*2c10*/  @!P1 LDG.E.64 R28, desc[UR4][R8.64] ;  /* 0x00000004081c9981 */ /* 0x000362000c1e1b00 */
[----:B0-----:R-:W-:Y:S01]  /*2c20*/  CS2R R14, SRZ ;  /* 0x00000000000e7805 */ /* 0x001fe2000001ff00 */
[----:B-1----:R-:W-:Y:S01]  /*2c30*/  HFMA2.MMA R9, -RZ, RZ, 0, 0 ;  /* 0x00000000ff097435 */ /* 0x002fe200000001ff */
[----:B------:R-:W-:Y:S10]  /*2c40*/  @P0 BRA `(.L_x_4083) ;  /* 0x0000000400300947 */ /* 0x000ff40003800000 */
[----:B-----5:R-:W-:-:S04]  /*2c50*/  LOP3.LUT R8, R4, 0x7fffffff, RZ, 0xc0, !PT ;  /* 0x7fffffff04087812 */ /* 0x020fc800078ec0ff */
[----:B------:R-:W-:-:S13]  /*2c60*/  ISETP.GT.U32.AND P1, PT, R8, 0x7f7fffff, PT ;  /* 0x7f7fffff0800780c */ /* 0x000fda0003f24070 */
[----:B------:R-:W-:Y:S05]  /*2c70*/  @P1 BRA `(.L_x_4084) ;  /* 0x0000000000f01947 */ /* 0x000fea0003800000 */
[----:B------:R-:W-:-:S13]  /*2c80*/  FSETP.GEU.FTZ.AND P1, PT, |R5|, +INF , PT ;  /* 0x7f8000000500780b */ /* 0x000fda0003f3e200 */
[----:B------:R-:W-:Y:S05]  /*2c90*/  @P1 BRA `(.L_x_4085) ;  /* 0x0000000000dc1947 */ /* 0x000fea0003800000 */
[----:B------:R-:W-:-:S13]  /*2ca0*/  ISETP.GT.U32.AND P1, PT, R8, 0x412fffff, PT ;  /* 0x412fffff0800780c */ /* 0x000fda0003f24070 */
[----:B------:R-:W-:Y:S05]  /*2cb0*/  @P1 BRA `(.L_x_4086) ;  /* 0x0000000000a41947 */ /* 0x000fea0003800000 */
[----:B------:R-:W-:Y:S01]  /*2cc0*/  FMUL.FTZ R8, |R4|, 1.4426950216293334961 ;  /* 0x3fb8aa3b04087820 */ /* 0x000fe20000410200 */
[----:B------:R-:W-:Y:S01]  /*2cd0*/  MOV R11, 0x42fc0000 ;  /* 0x42fc0000000b7802 */ /* 0x000fe20000000f00 */
[----:B------:R-:W-:Y:S01]  /*2ce0*/  FMUL.RZ R16, R5, 0.15915493667125701904 ;  /* 0x3e22f98305107820 */ /* 0x000fe2000040c000 */
[----:B------:R-:W-:-:S03]  /*2cf0*/  HFMA2.MMA R17, -RZ, RZ, 0.389892578125, 0.0002090930938720703125 ;  /* 0x363d0adaff117435 */ /* 0x000fc600000001ff */
[----:B------:R-:W0:Y:S08]  /*2d00*/  FRND.TRUNC R8, R8 ;  /* 0x0000000800087307 */ /* 0x000e30000020d000 */
        /* <DEDUP_REMOVED lines=10> */
[----:B------:R-:W-:Y:S01]  /*2db0*/  FMUL.FTZ R10, R4, R4 ;  /* 0x00000004040a7220 */ /* 0x000fe20000410000 */
[----:B------:R-:W-:-:S03]  /*2dc0*/  SHF.L.U32 R11, R11, 0x17, RZ ;  /* 0x000000170b0b7819 */ /* 0x000fc600000006ff */
[C---:B------:R-:W-:Y:S01]  /*2dd0*/  FFMA.FTZ R17, R10.reuse, R17, 0.00019836159481201320887 ;  /* 0x394fff490a117423 */ /* 0x040fe20000010011 */
[----:B------:R-:W1:Y:S03]  /*2de0*/  MUFU.EX2 R14, R14 ;  /* 0x0000000e000e7308 */ /* 0x000e660000000800 */
[----:B------:R-:W-:-:S04]  /*2df0*/  FFMA.FTZ R17, R10, R17, 0.0083333496004343032837 ;  /* 0x3c08889a0a117423 */ /* 0x000fc80000010011 */
[C---:B------:R-:W-:Y:S01]  /*2e00*/  FFMA.FTZ R17, R10.reuse, R17, 0.16666667163372039795 ;  /* 0x3e2aaaab0a117423 */ /* 0x040fe20000010011 */
[----:B0-----:R-:W0:Y:S03]  /*2e10*/  MUFU.RCP R8, R8 ;  /* 0x0000000800087308 */ /* 0x001e260000001000 */
[----:B------:R-:W-:Y:S01]  /*2e20*/  FMUL.FTZ R17, R10, R17 ;  /* 0x000000110a117220 */ /* 0x000fe20000410000 */
[----:B-1----:R-:W-:-:S04]  /*2e30*/  FMUL.FTZ R11, R11, R14 ;  /* 0x0000000e0b0b7220 */ /* 0x002fc80000410000 */
        /* <DEDUP_REMOVED lines=17> */
.L_x_4086:
        /* <DEDUP_REMOVED lines=12> */
.L_x_4085:
[----:B------:R-:W-:-:S05]  /*3010*/  FADD.FTZ R14, R5, -R5 ;  /* 0x80000005050e7221 */ /* 0x000fca0000010000 */
[----:B------:R-:W-:Y:S01]  /*3020*/  MOV R15, R14 ;  /* 0x0000000e000f7202 */ /* 0x000fe20000000f00 */
[----:B------:R-:W-:Y:S06]  /*3030*/  BRA `(.L_x_4083) ;  /* 0x0000000000347947 */ /* 0x000fec0003800000 */
.L_x_4084:
[----:B------:R-:W-:-:S13]  /*3040*/  LOP3.LUT P1, RZ, R4, 0x7fffff, RZ, 0xc0, !PT ;  /* 0x007fffff04ff7812 */ /* 0x000fda000782c0ff */
[CC--:B------:R-:W-:Y:S01]  /*3050*/  @P1 FMUL.FTZ R8, R5.reuse, R4.reuse ;  /* 0x0000000405081220 */ /* 0x0c0fe20000410000 */
[C---:B------:R-:W-:Y:S02]  /*3060*/  @P1 FSETP.NEU.FTZ.AND P2, PT, R5.reuse, RZ, PT ;  /* 0x000000ff0500120b */ /* 0x040fe40003f5d000 */
[----:B------:R-:W-:Y:S02]  /*3070*/  @P1 MOV R14, R4 ;  /* 0x00000004000e1202 */ /* 0x000fe40000000f00 */
        /* <DEDUP_REMOVED lines=9> */
.L_x_4083:
[----:B------:R-:W-:Y:S05]  /*3110*/  BSYNC B0 ;  /* 0x0000000000007941 */ /* 0x000fea0003800000 */
.L_x_4082:
        /* <DEDUP_REMOVED lines=31> */
[----:B-1----:R-:W-:Y:S01]  /*3310*/  FMUL.FTZ R8, R5, R8 ;  /* 0x0000000805087220 */ /* 0x002fe20000410000 */
[----:B------:R-:W-:-:S05]  /*3320*/  FMUL.FTZ R5, R6, R6 ;  /* 0x0000000606057220 */ /* 0x000fca0000410000 */
[----:B------:R-:W0:Y:S01]  /*3330*/  MUFU.RCP R11, R8 ;  /* 0x00000008000b7308 */ /* 0x000e220000001000 */
[----:B------:R-:W-:-:S04]  /*3340*/  FFMA.FTZ R10, R5, R10, 0.00019836159481201320887 ;  /* 0x394fff49050a7423 */ /* 0x000fc8000001000a */
[----:B------:R-:W-:-:S04]  /*3350*/  FFMA.FTZ R10, R5, R10, 0.0083333496004343032837 ;  /* 0x3c08889a050a7423 */ /* 0x000fc8000001000a */
[----:B------:R-:W-:-:S04]  /*3360*/  FFMA.FTZ R10, R5, R10, 0.16666667163372039795 ;  /* 0x3e2aaaab050a7423 */ /* 0x000fc8000001000a */
[----:B------:R-:W-:Y:S01]  /*3370*/  FMUL.FTZ R5, R5, R10 ;  /* 0x0000000a05057220 */ /* 0x000fe20000410000 */
        /* <DEDUP_REMOVED lines=15> */
.L_x_4091:
[----:B------:R-:W-:Y:S01]  /*3470*/  FMUL.RZ R7, R7, 0.15915493667125701904 ;  /* 0x3e22f98307077820 */ /* 0x000fe2000040c000 */
[----:B------:R-:W-:Y:S01]  /*3480*/  FMUL.FTZ R4, |R6|, -1.4426950216293334961 ;  /* 0xbfb8aa3b06047820 */ /* 0x000fe20000410200 */
[----:B------:R-:W-:Y:S02]  /*3490*/  MOV R9, 0x3f800000 ;  /* 0x3f80000000097802 */ /* 0x000fe40000000f00 */
        /* <DEDUP_REMOVED lines=9> */
.L_x_4090:
[----:B------:R-:W-:-:S05]  /*3530*/  FADD.FTZ R8, R7, -R7 ;  /* 0x8000000707087221 */ /* 0x000fca0000010000 */
[----:B------:R-:W-:Y:S01]  /*3540*/  MOV R9, R8 ;  /* 0x0000000800097202 */ /* 0x000fe20000000f00 */
[----:B------:R-:W-:Y:S06]  /*3550*/  BRA `(.L_x_4088) ;  /* 0x0000000000347947 */ /* 0x000fec0003800000 */
.L_x_4089:
        /* <DEDUP_REMOVED lines=13> */
.L_x_4088:
[----:B------:R-:W-:Y:S05]  /*3630*/  BSYNC B0 ;  /* 0x0000000000007941 */ /* 0x000fea0003800000 */
.L_x_4087:
[----:B------:R-:W-:Y:S01]  /*3640*/  IADD3 R5, R22, 0x100, RZ ;  /* 0x0000010016057810 */ /* 0x000fe20007ffe0ff */
[----:B------:R-:W-:Y:S01]  /*3650*/  BSSY B0, `(.L_x_4092) ;  /* 0x0000051000007945 */ /* 0x000fe20003800000 */
[----:B------:R-:W-:Y:S02]  /*3660*/  CS2R R6, SRZ ;  /* 0x0000000000067805 */ /* 0x000fe4000001ff00 */
        /* <DEDUP_REMOVED lines=51> */
.L_x_4096:
        /* <DEDUP_REMOVED lines=12> */
.L_x_4095:
[----:B------:R-:W-:-:S05]  /*3a60*/  FADD.FTZ R6, R3, -R3 ;  /* 0x8000000303067221 */ /* 0x000fca0000010000 */
[----:B------:R-:W-:Y:S01]  /*3a70*/  MOV R7, R6 ;  /* 0x0000000600077202 */ /* 0x000fe20000000f00 */
[----:B------:R-:W-:Y:S06]  /*3a80*/  BRA `(.L_x_4093) ;  /* 0x0000000000347947 */ /* 0x000fec0003800000 */
.L_x_4094:
        /* <DEDUP_REMOVED lines=13> */
.L_x_4093:
[----:B------:R-:W-:Y:S05]  /*3b60*/  BSYNC B0 ;  /* 0x0000000000007941 */ /* 0x000fea0003800000 */
.L_x_4092:
        /* <DEDUP_REMOVED lines=53> */
.L_x_4101:
        /* <DEDUP_REMOVED lines=12> */
.L_x_4100:
[----:B------:R-:W-:-:S05]  /*3f80*/  FADD.FTZ R4, R19, -R19 ;  /* 0x8000001313047221 */ /* 0x000fca0000010000 */
[----:B------:R-:W-:Y:S01]  /*3f90*/  MOV R5, R4 ;  /* 0x0000000400057202 */ /* 0x000fe20000000f00 */
[----:B------:R-:W-:Y:S06]  /*3fa0*/  BRA `(.L_x_4098) ;  /* 0x0000000000347947 */ /* 0x000fec0003800000 */
.L_x_4099:
        /* <DEDUP_REMOVED lines=13> */
.L_x_4098:
[----:B------:R-:W-:Y:S05]  /*4080*/  BSYNC B0 ;  /* 0x0000000000007941 */ /* 0x000fea0003800000 */
.L_x_4097:
        /* <DEDUP_REMOVED lines=18> */
[----:B------:R-:W-:Y:S01]  /*41b0*/  MUFU.COS R17, R27 ;  /* 0x0000001b00117308 */ /* 0x000fe20000000000 */
        /* <DEDUP_REMOVED lines=9> */
[----:B------:R-:W-:Y:S01]  /*4250*/  FMUL.FTZ R10, R26, R26 ;  /* 0x0000001a1a0a7220 */ /* 0x000fe20000410000 */
[----:B------:R-:W-:Y:S02]  /*4260*/  SHF.L.U32 R11, R11, 0x17, RZ ;  /* 0x000000170b0b7819 */ /* 0x000fe400000006ff */
[----:B------:R-:W0:Y:S01]  /*4270*/  MUFU.EX2 R16, R18 ;  /* 0x0000001200107308 */ /* 0x000e220000000800 */
[----:B------:R-:W-:-:S04]  /*4280*/  FFMA.FTZ R23, R10, R23, 0.00019836159481201320887 ;  /* 0x394fff490a177423 */ /* 0x000fc80000010017 */
[----:B------:R-:W-:-:S04]  /*4290*/  FFMA.FTZ R23, R10, R23, 0.0083333496004343032837 ;  /* 0x3c08889a0a177423 */ /* 0x000fc80000010017 */
[----:B------:R-:W-:-:S04]  /*42a0*/  FFMA.FTZ R23, R10, R23, 0.16666667163372039795 ;  /* 0x3e2aaaab0a177423 */ /* 0x000fc80000010017 */
[----:B------:R-:W-:Y:S01]  /*42b0*/  FMUL.FTZ R23, R10, R23 ;  /* 0x000000170a177220 */ /* 0x000fe20000410000 */
[----:B0-----:R-:W-:Y:S02]  /*42c0*/  FMUL.FTZ R16, R11, R16 ;  /* 0x000000100b107220 */ /* 0x001fe40000410000 */
[----:B------:R-:W0:Y:S08]  /*42d0*/  MUFU.RCP R11, R17 ;  /* 0x00000011000b7308 */ /* 0x000e300000001000 */
        /* <DEDUP_REMOVED lines=17> */
.L_x_4106:
        /* <DEDUP_REMOVED lines=12> */
.L_x_4105:
[----:B------:R-:W-:-:S05]  /*44b0*/  FADD.FTZ R10, R27, -R27 ;  /* 0x8000001b1b0a7221 */ /* 0x000fca0000010000 */
[----:B------:R-:W-:Y:S01]  /*44c0*/  MOV R11, R10 ;  /* 0x0000000a000b7202 */ /* 0x000fe20000000f00 */
[----:B------:R-:W-:Y:S06]  /*44d0*/  BRA `(.L_x_4103) ;  /* 0x0000000000347947 */ /* 0x000fec0003800000 */
.L_x_4104:
        /* <DEDUP_REMOVED lines=13> */
.L_x_4103:
[----:B------:R-:W-:Y:S05]  /*45b0*/  BSYNC B0 ;  /* 0x0000000000007941 */ /* 0x000fea0003800000 */
.L_x_4102:
        /* <DEDUP_REMOVED lines=53> */
.L_x_4111:
[----:B------:R-:W-:Y:S01]  /*4910*/  FMUL.RZ R17, R13, 0.15915493667125701904 ;  /* 0x3e22f9830d117820 */ /* 0x000fe2000040c000 */
        /* <DEDUP_REMOVED lines=11> */
.L_x_4110:
[----:B------:R-:W-:-:S05]  /*49d0*/  FADD.FTZ R2, R13, -R13 ;  /* 0x8000000d0d027221 */ /* 0x000fca0000010000 */
[----:B------:R-:W-:Y:S01]  /*49e0*/  MOV R3, R2 ;  /* 0x0000000200037202 */ /* 0x000fe20000000f00 */
[----:B------:R-:W-:Y:S06]  /*49f0*/  BRA `(.L_x_4108) ;  /* 0x0000000000347947 */ /* 0x000fec0003800000 */
.L_x_4109:
        /* <DEDUP_REMOVED lines=13> */
.L_x_4108:
[----:B------:R-:W-:Y:S05]  /*4ad0*/  BSYNC B0 ;  /* 0x0000000000007941 */ /* 0x000fea0003800000 */
.L_x_4107:
        /* <DEDUP_REMOVED lines=35> */
[----:B0-----:R-:W-:-:S04]  /*4d10*/  FMUL.FTZ R18, R17, R18 ;  /* 0x0000001211127220 */ /* 0x001fc80000410000 */
[----:B------:R-:W0:Y:S02]  /*4d20*/  MUFU.RCP R17, R18 ;  /* 0x0000001200117308 */ /* 0x000e240000001000 */
[----:B0-----:R-:W-:-:S06]  /*4d30*/  FMUL.FTZ R23, R17, -0.125 ;  /* 0xbe00000011177820 */ /* 0x001fcc0000410000 */
[----:B------:R-:W0:Y:S01]  /*4d40*/  MUFU.RCP R17, R19 ;  /* 0x0000001300117308 */ /* 0x000e220000001000 */
[----:B------:R-:W-:-:S05]  /*4d50*/  FFMA.FTZ R23, R18, 2, R23 ;  /* 0x4000000012177823 */ /* 0x000fca0000010017 */
[--C-:B------:R-:W-:Y:S01]  /*4d60*/  LOP3.LUT R16, R23, 0x80000000, R28.reuse, 0xb8, !PT ;  /* 0x8000000017107812 */ /* 0x100fe200078eb81c */
[----:B------:R-:W-:Y:S01]  /*4d70*/  @!P1 FFMA.FTZ R16, R27, R28, R28 ;  /* 0x0000001c1b109223 */ /* 0x000fe2000001001c */
[----:B0-----:R-:W-:-:S03]  /*4d80*/  FMUL.FTZ R17, R12, R17 ;  /* 0x000000110c117220 */ /* 0x001fc60000410000 */
[----:B------:R-:W-:Y:S01]  /*4d90*/  FFMA.FTZ R12, R16, R16, 1 ;  /* 0x3f800000100c7423 */ /* 0x000fe20000010010 */
[----:B------:R-:W-:-:S05]  /*4da0*/  FFMA.FTZ R23, R17, R17, 1 ;  /* 0x3f80000011177423 */ /* 0x000fca0000010011 */
[----:B------:R-:W0:Y:S01]  /*4db0*/  MUFU.SQRT R12, R12 ;  /* 0x0000000c000c7308 */ /* 0x000e220000002000 */
[----:B------:R-:W-:-:S04]  /*4dc0*/  FMUL.FTZ R19, R23, R16 ;  /* 0x0000001017137220 */ /* 0x000fc80000410000 */
[----:B------:R-:W-:-:S06]  /*4dd0*/  FFMA.FTZ R19, R16, R19, 1 ;  /* 0x3f80000010137423 */ /* 0x000fcc0000010013 */
[----:B------:R-:W1:Y:S01]  /*4de0*/  MUFU.RCP R19, R19 ;  /* 0x0000001300137308 */ /* 0x000e620000001000 */
[----:B0-----:R-:W-:-:S04]  /*4df0*/  FMUL.FTZ R23, R23, R12 ;  /* 0x0000000c17177220 */ /* 0x001fc80000410000 */
[----:B------:R-:W-:Y:S01]  /*4e00*/  FMUL.FTZ R16, R16, R23 ;  /* 0x0000001710107220 */ /* 0x000fe20000410000 */
[----:B-1----:R-:W-:-:S03]  /*4e10*/  FMUL.FTZ R17, R17, R19 ;  /* 0x0000001311117220 */ /* 0x002fc60000410000 */
[----:B------:R-:W-:Y:S01]  /*4e20*/  FMUL.FTZ R16, R16, R19 ;  /* 0x0000001310107220 */ /* 0x000fe20000410000 */
[----:B------:R-:W-:Y:S06]  /*4e30*/  BRA `(.L_x_4113) ;  /* 0x0000000000707947 */ /* 0x000fec0003800000 */
.L_x_4116:
        /* <DEDUP_REMOVED lines=12> */
.L_x_4115:
[----:B------:R-:W-:-:S05]  /*4f00*/  FADD.FTZ R16, R29, -R29 ;  /* 0x8000001d1d107221 */ /* 0x000fca0000010000 */
[----:B------:R-:W-:Y:S01]  /*4f10*/  MOV R17, R16 ;  /* 0x0000001000117202 */ /* 0x000fe20000000f00 */
[----:B------:R-:W-:Y:S06]  /*4f20*/  BRA `(.L_x_4113) ;  /* 0x0000000000347947 */ /* 0x000fec0003800000 */
.L_x_4114:
        /* <DEDUP_REMOVED lines=13> */
.L_x_4113:
[----:B------:R-:W-:Y:S05]  /*5000*/  BSYNC B0 ;  /* 0x0000000000007941 */ /* 0x000fea0003800000 */
.L_x_4112:
        /* <DEDUP_REMOVED lines=53> */
.L_x_4121:
        /* <DEDUP_REMOVED lines=12> */
.L_x_4120:
[----:B------:R-:W-:-:S05]  /*5420*/  FADD.FTZ R12, R21, -R21 ;  /* 0x80000015150c7221 */ /* 0x000fca0000010000 */
[----:B------:R-:W-:Y:S01]  /*5430*/  MOV R13, R12 ;  /* 0x0000000c000d7202 */ /* 0x000fe20000000f00 */
[----:B------:R-:W-:Y:S06]  /*5440*/  BRA `(.L_x_4118) ;  /* 0x0000000000347947 */ /* 0x000fec0003800000 */
.L_x_4119:
        /* <DEDUP_REMOVED lines=13> */
.L_x_4118:
[----:B------:R-:W-:Y:S05]  /*5520*/  BSYNC B0 ;  /* 0x0000000000007941 */ /* 0x000fea0003800000 */
.L_x_4117:
[----:B------:R-:W0:Y:S01]  /*5530*/  @!P0 LDC.64 R18, c[0x0][0x218] ;  /* 0x00008600ff128b82 */ /* 0x000e220000000a00 */
[----:B------:R-:W-:Y:S01]  /*5540*/  @!P0 IADD3 R21, R25, R22, RZ ;  /* 0x0000001619158210 */ /* 0x000fe20007ffe0ff */
[----:B------:R-:W-:Y:S01]  /*5550*/  BSSY B0, `(.L_x_4122) ;  /* 0x0000030000007945 */ /* 0x000fe20003800000 */
[----:B------:R-:W-:-:S03]  /*5560*/  @!P0 IADD3 R22, R22, 0x80, RZ ;  /* 0x0000008016168810 */ /* 0x000fc60007ffe0ff */
[----:B------:R-:W-:Y:S01]  /*5570*/  BSSY B1, `(.L_x_4123) ;  /* 0x0000027000017945 */ /* 0x000fe20003800000 */
[----:B0-----:R-:W-:-:S05]  /*5580*/  @!P0 IMAD.WIDE.U32 R18, R21, 0x8, R18 ;  /* 0x0000000815128825 */ /* 0x001fca00078e0012 */
[----:B------:R0:W-:Y:S01]  /*5590*/  @!P0 STG.E.64 desc[UR4][R18.64], R14 ;  /* 0x0000000e12008986 */ /* 0x0001e2000c101b04 */
[----:B------:R-:W-:-:S13]  /*55a0*/  ISETP.GE.AND P0, PT, R22, R0, PT ;  /* 0x000000001600720c */ /* 0x000fda0003f06270 */
[----:B0-----:R-:W-:Y:S05]  /*55b0*/  @P0 BRA `(.L_x_4124) ;  /* 0x0000000000300947 */ /* 0x001fea0003800000 */
[----:B------:R-:W0:Y:S01]  /*55c0*/  LDC.64 R14, c[0x0][0x218] ;  /* 0x00008600ff0e7b82 */ /* 0x000e220000000a00 */
[----:B------:R-:W-:Y:S02]  /*55d0*/  IADD3 R19, R25, R22, RZ ;  /* 0x0000001619137210 */ /* 0x000fe40007ffe0ff */
[----:B------:R-:W-:-:S04]  /*55e0*/  IADD3 R22, R22, 0x80, RZ ;  /* 0x0000008016167810 */ /* 0x000fc80007ffe0ff */
[----:B------:R-:W-:Y:S01]  /*55f0*/  ISETP.GE.AND P0, PT, R22, R0, PT ;  /* 0x000000001600720c */ /* 0x000fe20003f06270 */
[----:B0-----:R-:W-:-:S05]  /*5600*/  IMAD.WIDE.U32 R14, R19, 0x8, R14 ;  /* 0x00000008130e7825 */ /* 0x001fca00078e000e */
[----:B------:R0:W-:Y:S07]  /*5610*/  STG.E.64 desc[UR4][R14.64], R8 ;  /* 0x000000080e007986 */ /* 0x0001ee000c101b04 */
[----:B------:R-:W-:Y:S05]  /*5620*/  @P0 BRA `(.L_x_4125) ;  /* 0x0000000000300947 */ /* 0x000fea0003800000 */
[----:B0-----:R-:W0:Y:S01]  /*5630*/  LDC.64 R8, c[0x0][0x218] ;  /* 0x00008600ff087b82 */ /* 0x001e220000000a00 */
[----:B------:R-:W-:Y:S02]  /*5640*/  IADD3 R15, R25, R22, RZ ;  /* 0x00000016190f7210 */ /* 0x000fe40007ffe0ff */
[----:B------:R-:W-:-:S03]  /*5650*/  IADD3 R22, R22, 0x80, RZ ;  /* 0x0000008016167810 */ /* 0x000fc60007ffe0ff */
[----:B0-----:R-:W-:-:S05]  /*5660*/  IMAD.WIDE.U32 R8, R15, 0x8, R8 ;  /* 0x000000080f087825 */ /* 0x001fca00078e0008 */
[----:B------:R0:W-:Y:S02]  /*5670*/  STG.E.64 desc[UR4][R8.64], R6 ;  /* 0x0000000608007986 */ /* 0x0001e4000c101b04 */
.L_x_4124:
[----:B------:R-:W-:-:S13]  /*5680*/  ISETP.GE.AND P0, PT, R22, R0, PT ;  /* 0x000000001600720c */ /* 0x000fda0003f06270 */
[----:B------:R-:W-:Y:S05]  /*5690*/  @P0 BRA `(.L_x_4126) ;  /* 0x0000000000300947 */ /* 0x000fea0003800000 */
[----:B0-----:R-:W0:Y:S01]  /*56a0*/  LDC.64 R6, c[0x0][0x218] ;  /* 0x00008600ff067b82 */ /* 0x001e220000000a00 */
[----:B------:R-:W-:Y:S02]  /*56b0*/  IADD3 R9, R25, R22, RZ ;  /* 0x0000001619097210 */ /* 0x000fe40007ffe0ff */
[----:B------:R-:W-:-:S03]  /*56c0*/  IADD3 R22, R22, 0x80, RZ ;  /* 0x0000008016167810 */ /* 0x000fc60007ffe0ff */
[----:B0-----:R-:W-:-:S05]  /*56d0*/  IMAD.WIDE.U32 R6, R9, 0x8, R6 ;  /* 0x0000000809067825 */ /* 0x001fca00078e0006 */
[----:B------:R1:W-:Y:S02]  /*56e0*/  STG.E.64 desc[UR4][R6.64], R4 ;  /* 0x0000000406007986 */ /* 0x0003e4000c101b04 */
.L_x_4125:
[----:B------:R-:W-:-:S13]  /*56f0*/  ISETP.GE.AND P0, PT, R22, R0, PT ;  /* 0x000000001600720c */ /* 0x000fda0003f06270 */
[----:B------:R-:W-:Y:S05]  /*5700*/  @P0 BRA `(.L_x_4127) ;  /* 0x0000000000340947 */ /* 0x000fea0003800000 */
[----:B-1----:R-:W1:Y:S01]  /*5710*/  LDC.64 R4, c[0x0][0x218] ;  /* 0x00008600ff047b82 */ /* 0x002e620000000a00 */
[----:B------:R-:W-:Y:S02]  /*5720*/  IADD3 R7, R25, R22, RZ ;  /* 0x0000001619077210 */ /* 0x000fe40007ffe0ff */
[----:B------:R-:W-:-:S03]  /*5730*/  IADD3 R22, R22, 0x80, RZ ;  /* 0x0000008016167810 */ /* 0x000fc60007ffe0ff */
[----:B-1----:R-:W-:-:S05]  /*5740*/  IMAD.WIDE.U32 R4, R7, 0x8, R4 ;  /* 0x0000000807047825 */ /* 0x002fca00078e0004 */
[----:B------:R1:W-:Y:S02]  /*5750*/  STG.E.64 desc[UR4][R4.64], R10 ;  /* 0x0000000a04007986 */ /* 0x0003e4000c101b04 */
.L_x_4126:
[----:B------:R-:W-:-:S13]  /*5760*/  ISETP.GE.AND P0, PT, R22, R0, PT ;  /* 0x000000001600720c */ /* 0x000fda0003f06270 */
[----:B------:R-:W-:Y:S05]  /*5770*/  @P0 BREAK B1 ;  /* 0x0000000000010942 */ /* 0x000fea0003800000 */
[----:B------:R-:W-:Y:S05]  /*5780*/  @P0 BRA `(.L_x_4128) ;  /* 0x0000000000300947 */ /* 0x000fea0003800000 */
[----:B-1----:R-:W1:Y:S01]  /*5790*/  LDC.64 R4, c[0x0][0x218] ;  /* 0x00008600ff047b82 */ /* 0x002e620000000a00 */
[----:B0-----:R-:W-:Y:S02]  /*57a0*/  IADD3 R7, R25, R22, RZ ;  /* 0x0000001619077210 */ /* 0x001fe40007ffe0ff */
[----:B------:R-:W-:-:S03]  /*57b0*/  IADD3 R22, R22, 0x80, RZ ;  /* 0x0000008016167810 */ /* 0x000fc60007ffe0ff */
[----:B-1----:R-:W-:-:S05]  /*57c0*/  IMAD.WIDE.U32 R4, R7, 0x8, R4 ;  /* 0x0000000807047825 */ /* 0x002fca00078e0004 */
[----:B------:R2:W-:Y:S02]  /*57d0*/  STG.E.64 desc[UR4][R4.64], R2 ;  /* 0x0000000204007986 */ /* 0x0005e4000c101b04 */
.L_x_4127:
[----:B------:R-:W-:Y:S05]  /*57e0*/  BSYNC B1 ;  /* 0x0000000000017941 */ /* 0x000fea0003800000 */
.L_x_4123:
[----:B------:R-:W-:-:S13]  /*57f0*/  ISETP.GE.AND P0, PT, R22, R0, PT ;  /* 0x000000001600720c */ /* 0x000fda0003f06270 */
[----:B--2---:R-:W2:Y:S01]  /*5800*/  @!P0 LDC.64 R2, c[0x0][0x218] ;  /* 0x00008600ff028b82 */ /* 0x004ea20000000a00 */
[----:B-1----:R-:W-:Y:S02]  /*5810*/  @!P0 IADD3 R5, R25, R22, RZ ;  /* 0x0000001619058210 */ /* 0x002fe40007ffe0ff */
[----:B------:R-:W-:-:S03]  /*5820*/  @!P0 IADD3 R22, R22, 0x80, RZ ;  /* 0x0000008016168810 */ /* 0x000fc60007ffe0ff */
[----:B--2---:R-:W-:-:S05]  /*5830*/  @!P0 IMAD.WIDE.U32 R2, R5, 0x8, R2 ;  /* 0x0000000805028825 */ /* 0x004fca00078e0002 */
[----:B------:R2:W-:Y:S02]  /*5840*/  @!P0 STG.E.64 desc[UR4][R2.64], R16 ;  /* 0x0000001002008986 */ /* 0x0005e4000c101b04 */
.L_x_4128:
[----:B------:R-:W-:Y:S05]  /*5850*/  BSYNC B0 ;  /* 0x0000000000007941 */ /* 0x000fea0003800000 */
.L_x_4122:
[----:B------:R-:W-:Y:S05]  /*5860*/  WARPSYNC.ALL ;  /* 0x0000000000007948 */ /* 0x000fea0003800000 */
[----:B------:R-:W-:-:S13]  /*5870*/  ISETP.GE.AND P0, PT, R22, R0, PT ;  /* 0x000000001600720c */ /* 0x000fda0003f06270 */
[----:B------:R-:W-:Y:S05]  /*5880*/  @P0 EXIT ;  /* 0x000000000000094d */ /* 0x000fea0003800000 */
[----:B--2---:R-:W2:Y:S01]  /*5890*/  LDC.64 R2, c[0x0][0x218] ;  /* 0x00008600ff027b82 */ /* 0x004ea20000000a00 */
[----:B------:R-:W-:-:S05]  /*58a0*/  IADD3 R25, R25, R22, RZ ;  /* 0x0000001619197210 */ /* 0x000fca0007ffe0ff */
[----:B--2---:R-:W-:-:S05]  /*58b0*/  IMAD.WIDE.U32 R2, R25, 0x8, R2 ;  /* 0x0000000819027825 */ /* 0x004fca00078e0002 */
[----:B------:R-:W-:Y:S01]  /*58c0*/  STG.E.64 desc[UR4][R2.64], R12 ;  /* 0x0000000c02007986 */ /* 0x000fe2000c101b04 */
[----:B------:R-:W-:Y:S05]  /*58d0*/  EXIT ;  /* 0x000000000000794d */ /* 0x000fea0003800000 */
.L_x_4129:
        /* <DEDUP_REMOVED lines=10> */
.L_x_7220:


//--------------------- .text._ZN2at6native29vectorized_elementwise_kernelILi4EZZZNS0_16tanh_kernel_cudaERNS_18TensorIteratorBaseEENKUlvE_clEvENKUlvE0_clEvEUlN3c107complexIfEEE_St5arrayIPcLm2EEEEviT0_T1_ --------------------------
	.section	.text._ZN2at6native29vectorized_elementwise_kernelILi4EZZZNS0_16tanh_kernel_cudaERNS_18TensorIteratorBaseEENKUlvE_clEvENKUlvE0_clEvEUlN3c107complexIfEEE_St5arrayIPcLm2EEEEviT0_T1_,"ax",@progbits
	.align	128
        .global         _ZN2at6native29vectorized_elementwise_kernelILi4EZZZNS0_16tanh_kernel_cudaERNS_18TensorIteratorBaseEENKUlvE_clEvENKUlvE0_clEvEUlN3c107complexIfEEE_St5arrayIPcLm2EEEEviT0_T1_
        .type           _ZN2at6native29vectorized_elementwise_kernelILi4EZZZNS0_16tanh_kernel_cudaERNS_18TensorIteratorBaseEENKUlvE_clEvENKUlvE0_clEvEUlN3c107complexIfEEE_St5arrayIPcLm2EEEEviT0_T1_,@function
        .size           _ZN2at6native29vectorized_elementwise_kernelILi4EZZZNS0_16tanh_kernel_cudaERNS_18TensorIteratorBaseEENKUlvE_clEvENKUlvE0_clEvEUlN3c107complexIfEEE_St5arrayIPcLm2EEEEviT0_T1_,(.L_x_7221 - _ZN2at6native29vectorized_elementwise_kernelILi4EZZZNS0_16tanh_kernel_cudaERNS_18TensorIteratorBaseEENKUlvE_clEvENKUlvE0_clEvEUlN3c107complexIfEEE_St5arrayIPcLm2EEEEviT0_T1_)
        .other          _ZN2at6native29vectorized_elementwise_kernelILi4EZZZNS0_16tanh_kernel_cudaERNS_18TensorIteratorBaseEENKUlvE_clEvENKUlvE0_clEvEUlN3c107complexIfEEE_St5arrayIPcLm2EEEEviT0_T1_,@"STO_CUDA_ENTRY STV_DEFAULT"
_ZN2at6native29vectorized_elementwise_kernelILi4EZZZNS0_16tanh_kernel_cudaERNS_18TensorIteratorBaseEENKUlvE_clEvENKUlvE0_clEvEUlN3c107complexIfEEE_St5arrayIPcLm2EEEEviT0_T1_:
.text._ZN2at6native29vectorized_elementwise_kernelILi4EZZZNS0_16tanh_kernel_cudaERNS_18TensorIteratorBaseEENKUlvE_clEvENKUlvE0_clEvEUlN3c107complexIfEEE_St5arrayIPcLm2EEEEviT0_T1_:
        /* <DEDUP_REMOVED lines=66> */
.L_x_4134:
        /* <DEDUP_REMOVED lines=12> */
.L_x_4133:
[----:B------:R-:W-:-:S05]  /*04e0*/  FADD.FTZ R16, R5, -R5 ;  /* 0x8000000505107221 */ /* 0x000fca0000010000 */
[----:B------:R-:W-:Y:S01]  /*04f0*/  MOV R17, R16 ;  /* 0x0000001000117202 */ /* 0x000fe20000000f00 */
[----:B------:R-:W-:Y:S06]  /*0500*/  BRA `(.L_x_4135) ;  /* 0x0000000000307947 */ /* 0x000fec0003800000 */
.L_x_4132:
        /* <DEDUP_REMOVED lines=12> */
.L_x_4135:
[----:B------:R-:W-:Y:S05]  /*05d0*/  BSYNC B0 ;  /* 0x0000000000007941 */ /* 0x000fea0003800000 */
.L_x_4131:
        /* <DEDUP_REMOVED lines=49> */
.L_x_4139:
        /* <DEDUP_REMOVED lines=12> */
.L_x_4138:
[----:B------:R-:W-:-:S05]  /*09b0*/  FADD.FTZ R6, R7, -R7 ;  /* 0x8000000707067221 */ /* 0x000fca0000010000 */
[----:B------:R-:W-:Y:S01]  /*09c0*/  MOV R19, R6 ;  /* 0x0000000600137202 */ /* 0x000fe20000000f00 */
[----:B------:R-:W-:Y:S06]  /*09d0*/  BRA `(.L_x_4140) ;  /* 0x0000000000307947 */ /* 0x000fec0003800000 */
.L_x_4137:
        /* <DEDUP_REMOVED lines=12> */
.L_x_4140:
[----:B------:R-:W-:Y:S05]  /*0aa0*/  BSYNC B0 ;  /* 0x0000000000007941 */ /* 0x000fea0003800000 */
.L_x_4136:
        /* <DEDUP_REMOVED lines=49> */
.L_x_4144:
        /* <DEDUP_REMOVED lines=12> */
.L_x_4143:
[----:B------:R-:W-:-:S05]  /*0e80*/  FADD.FTZ R20, R21, -R21 ;  /* 0x8000001515147221 */ /* 0x000fca0000010000 */
[----:B------:R-:W-:Y:S01]  /*0e90*/  MOV R5, R20 ;  /* 0x0000001400057202 */ /* 0x000fe20000000f00 */
[----:B------:R-:W-:Y:S06]  /*0ea0*/  BRA `(.L_x_4145) ;  /* 0x0000000000307947 */ /* 0x000fec0003800000 */
.L_x_4142:
        /* <DEDUP_REMOVED lines=12> */
.L_x_4145:
[----:B------:R-:W-:Y:S05]  /*0f70*/  BSYNC B0 ;  /* 0x0000000000007941 */ /* 0x000fea0003800000 */
.L_x_4141:
        /* <DEDUP_REMOVED lines=49> */
.L_x_4149:
        /* <DEDUP_REMOVED lines=12> */
.L_x_4148:
[----:B------:R-:W-:-:S05]  /*1350*/  FADD.FTZ R22, R23, -R23 ;  /* 0x8000001717167221 */ /* 0x000fca0000010000 */
[----:B------:R-:W-:Y:S01]  /*1360*/  MOV R7, R22 ;  /* 0x0000001600077202 */ /* 0x000fe20000000f00 */
[----:B------:R-:W-:Y:S06]  /*1370*/  BRA `(.L_x_4150) ;  /* 0x0000000000307947 */ /* 0x000fec0003800000 */
.L_x_4147:
        /* <DEDUP_REMOVED lines=12> */
.L_x_4150:
[----:B------:R-:W-:Y:S05]  /*1440*/  BSYNC B0 ;  /* 0x0000000000007941 */ /* 0x000fea0003800000 */
.L_x_4146:
        /* <DEDUP_REMOVED lines=49> */
.L_x_4154:
        /* <DEDUP_REMOVED lines=12> */
.L_x_4153:
[----:B------:R-:W-:-:S05]  /*1820*/  FADD.FTZ R8, R9, -R9 ;  /* 0x8000000909087221 */ /* 0x000fca0000010000 */
[----:B------:R-:W-:Y:S01]  /*1830*/  MOV R21, R8 ;  /* 0x0000000800157202 */ /* 0x000fe20000000f00 */
[----:B------:R-:W-:Y:S06]  /*1840*/  BRA `(.L_x_4155) ;  /* 0x0000000000307947 */ /* 0x000fec0003800000 */
.L_x_4152:
        /* <DEDUP_REMOVED lines=12> */
.L_x_4155:
[----:B------:R-:W-:Y:S05]  /*1910*/  BSYNC B0 ;  /* 0x0000000000007941 */ /* 0x000fea0003800000 */
.L_x_4151:
        /* <DEDUP_REMOVED lines=49> */
.L_x_4159:
        /* <DEDUP_REMOVED lines=12> */
.L_x_4158:
[----:B------:R-:W-:-:S05]  /*1cf0*/  FADD.FTZ R10, R11, -R11 ;  /* 0x8000000b0b0a7221 */ /* 0x000fca0000010000 */
[----:B------:R-:W-:Y:S01]  /*1d00*/  MOV R23, R10 ;  /* 0x0000000a00177202 */ /* 0x000fe20000000f00 */
[----:B------:R-:W-:Y:S06]  /*1d10*/  BRA `(.L_x_4160) ;  /* 0x0000000000307947 */ /* 0x000fec0003800000 */
.L_x_4157:
        /* <DEDUP_REMOVED lines=12> */
.L_x_4160:
[----:B------:R-:W-:Y:S05]  /*1de0*/  BSYNC B0 ;  /* 0x0000000000007941 */ /* 0x000fea0003800000 */
.L_x_4156:
        /* <DEDUP_REMOVED lines=49> */
.L_x_4164:
        /* <DEDUP_REMOVED lines=12> */
.L_x_4163:
[----:B------:R-:W-:-:S05]  /*21c0*/  FADD.FTZ R12, R13, -R13 ;  /* 0x8000000d0d0c7221 */ /* 0x000fca0000010000 */
[----:B------:R-:W-:Y:S01]  /*21d0*/  MOV R9, R12 ;  /* 0x0000000c00097202 */ /* 0x000fe20000000f00 */
[----:B------:R-:W-:Y:S06]  /*21e0*/  BRA `(.L_x_4165) ;  /* 0x0000000000307947 */ /* 0x000fec0003800000 */
.L_x_4162:
        /* <DEDUP_REMOVED lines=12> */
.L_x_4165:
[----:B------:R-:W-:Y:S05]  /*22b0*/  BSYNC B0 ;  /* 0x0000000000007941 */ /* 0x000fea0003800000 */
.L_x_4161:
        /* <DEDUP_REMOVED lines=49> */
.L_x_4169:
        /* <DEDUP_REMOVED lines=12> */
.L_x_4168:
[----:B------:R-:W-:-:S05]  /*2690*/  FADD.FTZ R14, R15, -R15 ;  /* 0x8000000f0f0e7221 */ /* 0x000fca0000010000 */
[----:B------:R-:W-:Y:S01]  /*26a0*/  MOV R11, R14 ;  /* 0x0000000e000b7202 */ /* 0x000fe20000000f00 */
[----:B------:R-:W-:Y:S06]  /*26b0*/  BRA `(.L_x_4170) ;  /* 0x0000000000307947 */ /* 0x000fec0003800000 */
.L_x_4167:
        /* <DEDUP_REMOVED lines=12> */
.L_x_4170:
[----:B------:R-:W-:Y:S05]  /*2780*/  BSYNC B0 ;  /* 0x0000000000007941 */ /* 0x000fea0003800000 */
.L_x_4166:
        /* <DEDUP_REMOVED lines=15> */
.L_x_4130:
        /* <DEDUP_REMOVED lines=109> */
.L_x_4175:
        /* <DEDUP_REMOVED lines=12> */
.L_x_4174:
[----:B------:R-:W-:-:S05]  /*3010*/  FADD.FTZ R14, R5, -R5 ;  /* 0x80000005050e7221 */ /* 0x000fca0000010000 */
[----:B------:R-:W-:Y:S01]  /*3020*/  MOV R15, R14 ;  /* 0x0000000e000f7202 */ /* 0x000fe20000000f00 */
[----:B------:R-:W-:Y:S06]  /*3030*/  BRA `(.L_x_4172) ;  /* 0x0000000000347947 */ /* 0x000fec0003800000 */
.L_x_4173:
        /* <DEDUP_REMOVED lines=13> */
.L_x_4172:
[----:B------:R-:W-:Y:S05]  /*3110*/  BSYNC B0 ;  /* 0x0000000000007941 */ /* 0x000fea0003800000 */
.L_x_4171:
        /* <DEDUP_REMOVED lines=53> */
.L_x_4180:
        /* <DEDUP_REMOVED lines=12> */
.L_x_4179:
[----:B------:R-:W-:-:S05]  /*3530*/  FADD.FTZ R8, R7, -R7 ;  /* 0x8000000707087221 */ /* 0x000fca0000010000 */
[----:B------:R-:W-:Y:S01]  /*3540*/  MOV R9, R8 ;  /* 0x0000000800097202 */ /* 0x000fe20000000f00 */
[----:B------:R-:W-:Y:S06]  /*3550*/  BRA `(.L_x_4177) ;  /* 0x0000000000347947 */ /* 0x000fec0003800000 */
.L_x_4178:
        /* <DEDUP_REMOVED lines=13> */
.L_x_4177:
[----:B------:R-:W-:Y:S05]  /*3630*/  BSYNC B0 ;  /* 0x0000000000007941 */ /* 0x000fea0003800000 */
.L_x_4176:
        /* <DEDUP_REMOVED lines=54> */
.L_x_4185:
        /* <DEDUP_REMOVED lines=12> */
.L_x_4184:
[----:B------:R-:W-:-:S05]  /*3a60*/  FADD.FTZ R6, R3, -R3 ;  /* 0x8000000303067221 */ /* 0x000fca0000010000 */
[----:B------:R-:W-:Y:S01]  /*3a70*/  MOV R7, R6 ;  /* 0x0000000600077202 */ /* 0x000fe20000000f00 */
[----:B------:R-:W-:Y:S06]  /*3a80*/  BRA `(.L_x_4182) ;  /* 0x0000000000347947 */ /* 0x000fec0003800000 */
.L_x_4183:
        /* <DEDUP_REMOVED lines=13> */
.L_x_4182:
[----:B------:R-:W-:Y:S05]  /*3b60*/  BSYNC B0 ;  /* 0x0000000000007941 */ /* 0x000fea0003800000 */
.L_x_4181:
        /* <DEDUP_REMOVED lines=53> */
.L_x_4190:
        /* <DEDUP_REMOVED lines=12> */
.L_x_4189:
[----:B------:R-:W-:-:S05]  /*3f80*/  FADD.FTZ R4, R19, -R19 ;  /* 0x8000001313047221 */ /* 0x000fca0000010000 */
[----:B------:R-:W-:Y:S01]  /*3f90*/  MOV R5, R4 ;  /* 0x0000000400057202 */ /* 0x000fe20000000f00 */
[----:B------:R-:W-:Y:S06]  /*3fa0*/  BRA `(.L_x_4187) ;  /* 0x0000000000347947 */ /* 0x000fec0003800000 */
.L_x_4188:
        /* <DEDUP_REMOVED lines=13> */
.L_x_4187:
[----:B------:R-:W-:Y:S05]  /*4080*/  BSYNC B0 ;  /* 0x0000000000007941 */ /* 0x000fea0003800000 */
.L_x_4186:
        /* <DEDUP_REMOVED lines=54> */
.L_x_4195:
        /* <DEDUP_REMOVED lines=12> */
.L_x_4194:
[----:B------:R-:W-:-:S05]  /*44b0*/  FADD.FTZ R10, R27, -R27 ;  /* 0x8000001b1b0a7221 */ /* 0x000fca0000010000 */
[----:B------:R-:W-:Y:S01]  /*44c0*/  MOV R11, R10 ;  /* 0x0000000a000b7202 */ /* 0x000fe20000000f00 */
[----:B------:R-:W-:Y:S06]  /*44d0*/  BRA `(.L_x_4192) ;  /* 0x0000000000347947 */ /* 0x000fec0003800000 */
.L_x_4193:
        /* <DEDUP_REMOVED lines=13> */
.L_x_4192:
[----:B------:R-:W-:Y:S05]  /*45b0*/  BSYNC B0 ;  /* 0x0000000000007941 */ /* 0x000fea0003800000 */
.L_x_4191:
        /* <DEDUP_REMOVED lines=53> */
.L_x_4200:
        /* <DEDUP_REMOVED lines=12> */
.L_x_4199:
[----:B------:R-:W-:-:S05]  /*49d0*/  FADD.FTZ R2, R13, -R13 ;  /* 0x8000000d0d027221 */ /* 0x000fca0000010000 */
[----:B------:R-:W-:Y:S01]  /*49e0*/  MOV R3, R2 ;  /* 0x0000000200037202 */ /* 0x000fe20000000f00 */
[----:B------:R-:W-:Y:S06]  /*49f0*/  BRA `(.L_x_4197) ;  /* 0x0000000000347947 */ /* 0x000fec0003800000 */
.L_x_4198:
        /* <DEDUP_REMOVED lines=13> */
.L_x_4197:
[----:B------:R-:W-:Y:S05]  /*4ad0*/  BSYNC B0 ;  /* 0x0000000000007941 */ /* 0x000fea0003800000 */
.L_x_4196:
        /* <DEDUP_REMOVED lines=54> */
.L_x_4205:
        /* <DEDUP_REMOVED lines=12> */
.L_x_4204:
[----:B------:R-:W-:-:S05]  /*4f00*/  FADD.FTZ R16, R29, -R29 ;  /* 0x8000001d1d107221 */ /* 0x000fca0000010000 */
[----:B------:R-:W-:Y:S01]  /*4f10*/  MOV R17, R16 ;  /* 0x0000001000117202 */ /* 0x000fe20000000f00 */
[----:B------:R-:W-:Y:S06]  /*4f20*/  BRA `(.L_x_4202) ;  /* 0x0000000000347947 */ /* 0x000fec0003800000 */
.L_x_4203:
        /* <DEDUP_REMOVED lines=13> */
.L_x_4202:
[----:B------:R-:W-:Y:S05]  /*5000*/  BSYNC B0 ;  /* 0x0000000000007941 */ /* 0x000fea0003800000 */
.L_x_4201:
        /* <DEDUP_REMOVED lines=53> */
.L_x_4210:
        /* <DEDUP_REMOVED lines=12> */
.L_x_4209:
[----:B------:R-:W-:-:S05]  /*5420*/  FADD.FTZ R12, R21, -R21 ;  /* 0x80000015150c7221 */ /* 0x000fca0000010000 */
[----:B------:R-:W-:Y:S01]  /*5430*/  MOV R13, R12 ;  /* 0x0000000c000d7202 */ /* 0x000fe20000000f00 */
[----:B------:R-:W-:Y:S06]  /*5440*/  BRA `(.L_x_4207) ;  /* 0x0000000000347947 */ /* 0x000fec0003800000 */
.L_x_4208:
        /* <DEDUP_REMOVED lines=13> */
.L_x_4207:
[----:B------:R-:W-:Y:S05]  /*5520*/  BSYNC B0 ;  /* 0x0000000000007941 */ /* 0x000fea0003800000 */
.L_x_4206:
        /* <DEDUP_REMOVED lines=21> */
.L_x_4213:
[----:B------:R-:W-:-:S13]  /*5680*/  ISETP.GE.AND P0, PT, R22, R0, PT ;  /* 0x000000001600720c */ /* 0x000fda0003f06270 */
[----:B------:R-:W-:Y:S05]  /*5690*/  @P0 BRA `(.L_x_4215) ;  /* 0x0000000000300947 */ /* 0x000fea0003800000 */
[----:B0-----:R-:W0:Y:S01]  /*56a0*/  LDC.64 R6, c[0x0][0x218] ;  /* 0x00008600ff067b82 */ /* 0x001e220000000a00 */
[----:B------:R-:W-:Y:S02]  /*56b0*/  IADD3 R9, R25, R22, RZ ;  /* 0x0000001619097210 */ /* 0x000fe40007ffe0ff */
[----:B------:R-:W-:-:S03]  /*56c0*/  IADD3 R22, R22, 0x80, RZ ;  /* 0x0000008016167810 */ /* 0x000fc60007ffe0ff */
[----:B0-----:R-:W-:-:S05]  /*56d0*/  IMAD.WIDE.U32 R6, R9, 0x8, R6 ;  /* 0x0000000809067825 */ /* 0x001fca00078e0006 */
[----:B------:R1:W-:Y:S02]  /*56e0*/  STG.E.64 desc[UR4][R6.64], R4 ;  /* 0x0000000406007986 */ /* 0x0003e4000c101b04 */
.L_x_4214:
[----:B------:R-:W-:-:S13]  /*56f0*/  ISETP.GE.AND P0, PT, R22, R0, PT ;  /* 0x000000001600720c */ /* 0x000fda0003f06270 */
[----:B------:R-:W-:Y:S05]  /*5700*/  @P0 BRA `(.L_x_4216) ;  /* 0x0000000000340947 */ /* 0x000fea0003800000 */
[----:B-1----:R-:W1:Y:S01]  /*5710*/  LDC.64 R4, c[0x0][0x218] ;  /* 0x00008600ff047b82 */ /* 0x002e620000000a00 */
[----:B------:R-:W-:Y:S02]  /*5720*/  IADD3 R7, R25, R22, RZ ;  /* 0x0000001619077210 */ /* 0x000fe40007ffe0ff */
[----:B------:R-:W-:-:S03]  /*5730*/  IADD3 R22, R22, 0x80, RZ ;  /* 0x0000008016167810 */ /* 0x000fc60007ffe0ff */
[----:B-1----:R-:W-:-:S05]  /*5740*/  IMAD.WIDE.U32 R4, R7, 0x8, R4 ;  /* 0x0000000807047825 */ /* 0x002fca00078e0004 */
[----:B------:R1:W-:Y:S02]  /*5750*/  STG.E.64 desc[UR4][R4.64], R10 ;  /* 0x0000000a04007986 */ /* 0x0003e4000c101b04 */
.L_x_4215:
        /* <DEDUP_REMOVED lines=8> */
.L_x_4216:
[----:B------:R-:W-:Y:S05]  /*57e0*/  BSYNC B1 ;  /* 0x0000000000017941 */ /* 0x000fea0003800000 */
.L_x_4212:
[----:B------:R-:W-:-:S13]  /*57f0*/  ISETP.GE.AND P0, PT, R22, R0, PT ;  /* 0x000000001600720c */ /* 0x000fda0003f06270 */
[----:B--2---:R-:W2:Y:S01]  /*5800*/  @!P0 LDC.64 R2, c[0x0][0x218] ;  /* 0x00008600ff028b82 */ /* 0x004ea20000000a00 */
[----:B-1----:R-:W-:Y:S02]  /*5810*/  @!P0 IADD3 R5, R25, R22, RZ ;  /* 0x0000001619058210 */ /* 0x002fe40007ffe0ff */
[----:B------:R-:W-:-:S03]  /*5820*/  @!P0 IADD3 R22, R22, 0x80, RZ ;  /* 0x0000008016168810 */ /* 0x000fc60007ffe0ff */
[----:B--2---:R-:W-:-:S05]  /*5830*/  @!P0 IMAD.WIDE.U32 R2, R5, 0x8, R2 ;  /* 0x0000000805028825 */ /* 0x004fca00078e0002 */
[----:B------:R2:W-:Y:S02]  /*5840*/  @!P0 STG.E.64 desc[UR4][R2.64], R16 ;  /* 0x0000001002008986 */ /* 0x0005e4000c101b04 */
.L_x_4217:
[----:B------:R-:W-:Y:S05]  /*5850*/  BSYNC B0 ;  /* 0x0000000000007941 */ /* 0x000fea0003800000 */
.L_x_4211:
        /* <DEDUP_REMOVED lines=8> */
.L_x_4218:
        /* <DEDUP_REMOVED lines=10> */
.L_x_7221:


//--------------------- .text._ZN2at6native29vectorized_elementwise_kernelILi8EZZZNS0_16tanh_kernel_cudaERNS_18TensorIteratorBaseEENKUlvE_clEvENKUlvE0_clEvEUlN3c107complexIfEEE_St5arrayIPcLm2EEEEviT0_T1_ --------------------------
	.section	.text._ZN2at6native29vectorized_elementwise_kernelILi8EZZZNS0_16tanh_kernel_cudaERNS_18TensorIteratorBaseEENKUlvE_clEvENKUlvE0_clEvEUlN3c107complexIfEEE_St5arrayIPcLm2EEEEviT0_T1_,"ax",@progbits
	.align	128
        .global         _ZN2at6native29vectorized_elementwise_kernelILi8EZZZNS0_16tanh_kernel_cudaERNS_18TensorIteratorBaseEENKUlvE_clEvENKUlvE0_clEvEUlN3c107complexIfEEE_St5arrayIPcLm2EEEEviT0_T1_
        .type           _ZN2at6native29vectorized_elementwise_kernelILi8EZZZNS0_16tanh_kernel_cudaERNS_18TensorIteratorBaseEENKUlvE_clEvENKUlvE0_clEvEUlN3c107complexIfEEE_St5arrayIPcLm2EEEEviT0_T1_,@function
        .size           _ZN2at6native29vectorized_elementwise_kernelILi8EZZZNS0_16tanh_kernel_cudaERNS_18TensorIteratorBaseEENKUlvE_clEvENKUlvE0_clEvEUlN3c107complexIfEEE_St5arrayIPcLm2EEEEviT0_T1_,(.L_x_7222 - _ZN2at6native29vectorized_elementwise_kernelILi8EZZZNS0_16tanh_kernel_cudaERNS_18TensorIteratorBaseEENKUlvE_clEvENKUlvE0_clEvEUlN3c107complexIfEEE_St5arrayIPcLm2EEEEviT0_T1_)
        .other          _ZN2at6native29vectorized_elementwise_kernelILi8EZZZNS0_16tanh_kernel_cudaERNS_18TensorIteratorBaseEENKUlvE_clEvENKUlvE0_clEvEUlN3c107complexIfEEE_St5arrayIPcLm2EEEEviT0_T1_,@"STO_CUDA_ENTRY STV_DEFAULT"
_ZN2at6native29vectorized_elementwise_kernelILi8EZZZNS0_16tanh_kernel_cudaERNS_18TensorIteratorBaseEENKUlvE_clEvENKUlvE0_clEvEUlN3c107complexIfEEE_St5arrayIPcLm2EEEEviT0_T1_:
.text._ZN2at6native29vectorized_elementwise_kernelILi8EZZZNS0_16tanh_kernel_cudaERNS_18TensorIteratorBaseEENKUlvE_clEvENKUlvE0_clEvEUlN3c107complexIfEEE_St5arrayIPcLm2EEEEviT0_T1_:
        /* <DEDUP_REMOVED lines=66> */
.L_x_4223:
        /* <DEDUP_REMOVED lines=12> */
.L_x_4222:
[----:B------:R-:W-:-:S05]  /*04e0*/  FADD.FTZ R16, R5, -R5 ;  /* 0x8000000505107221 */ /* 0x000fca0000010000 */
[----:B------:R-:W-:Y:S01]  /*04f0*/  MOV R17, R16 ;  /* 0x0000001000117202 */ /* 0x000fe20000000f00 */
[----:B------:R-:W-:Y:S06]  /*0500*/  BRA `(.L_x_4224) ;  /* 0x0000000000307947 */ /* 0x000fec0003800000 */
.L_x_4221:
        /* <DEDUP_REMOVED lines=12> */
.L_x_4224:
[----:B------:R-:W-:Y:S05]  /*05d0*/  BSYNC B0 ;  /* 0x0000000000007941 */ /* 0x000fea0003800000 */
.L_x_4220:
        /* <DEDUP_REMOVED lines=49> */
.L_x_4228:
        /* <DEDUP_REMOVED lines=12> */
.L_x_4227:
[----:B------:R-:W-:-:S05]  /*09b0*/  FADD.FTZ R6, R7, -R7 ;  /* 0x8000000707067221 */ /* 0x000fca0000010000 */
[----:B------:R-:W-:Y:S01]  /*09c0*/  MOV R19, R6 ;  /* 0x0000000600137202 */ /* 0x000fe20000000f00 */
[----:B------:R-:W-:Y:S06]  /*09d0*/  BRA `(.L_x_4229) ;  /* 0x0000000000307947 */ /* 0x000fec0003800000 */
.L_x_4226:
        /* <DEDUP_REMOVED lines=12> */
.L_x_4229:
[----:B------:R-:W-:Y:S05]  /*0aa0*/  BSYNC B0 ;  /* 0x0000000000007941 */ /* 0x000fea0003800000 */
.L_x_4225:
        /* <DEDUP_REMOVED lines=49> */
.L_x_4233:
        /* <DEDUP_REMOVED lines=12> */
.L_x_4232:
[----:B------:R-:W-:-:S05]  /*0e80*/  FADD.FTZ R20, R21, -R21 ;  /* 0x8000001515147221 */ /* 0x000fca0000010000 */
[----:B------:R-:W-:Y:S01]  /*0e90*/  MOV R5, R20 ;  /* 0x0000001400057202 */ /* 0x000fe20000000f00 */
[----:B------:R-:W-:Y:S06]  /*0ea0*/  BRA `(.L_x_4234) ;  /* 0x0000000000307947 */ /* 0x000fec0003800000 */
.L_x_4231:
        /* <DEDUP_REMOVED lines=12> */
.L_x_4234:
[----:B------:R-:W-:Y:S05]  /*0f70*/  BSYNC B0 ;  /* 0x0000000000007941 */ /* 0x000fea0003800000 */
.L_x_4230:
        /* <DEDUP_REMOVED lines=49> */
.L_x_4238:
        /* <DEDUP_REMOVED lines=12> */
.L_x_4237:
[----:B------:R-:W-:-:S05]  /*1350*/  FADD.FTZ R22, R23, -R23 ;  /* 0x8000001717167221 */ /* 0x000fca0000010000 */
[----:B------:R-:W-:Y:S01]  /*1360*/  MOV R7, R22 ;  /* 0x0000001600077202 */ /* 0x000fe20000000f00 */
[----:B------:R-:W-:Y:S06]  /*1370*/  BRA `(.L_x_4239) ;  /* 0x0000000000307947 */ /* 0x000fec0003800000 */
.L_x_4236:
        /* <DEDUP_REMOVED lines=12> */
.L_x_4239:
[----:B------:R-:W-:Y:S05]  /*1440*/  BSYNC B0 ;  /* 0x0000000000007941 */ /* 0x000fea0003800000 */
.L_x_4235:
        /* <DEDUP_REMOVED lines=49> */
.L_x_4243:
        /* <DEDUP_REMOVED lines=12> */
.L_x_4242:
[----:B------:R-:W-:-:S05]  /*1820*/  FADD.FTZ R8, R9, -R9 ;  /* 0x8000000909087221 */ /* 0x000fca0000010000 */
[----:B------:R-:W-:Y:S01]  /*1830*/  MOV R21, R8 ;  /* 0x0000000800157202 */ /* 0x000fe20000000f00 */
[----:B------:R-:W-:Y:S06]  /*1840*/  BRA `(.L_x_4244) ;  /* 0x0000000000307947 */ /* 0x000fec0003800000 */
.L_x_4241:
        /* <DEDUP_REMOVED lines=12> */
.L_x_4244:
[----:B------:R-:W-:Y:S05]  /*1910*/  BSYNC B0 ;  /* 0x0000000000007941 */ /* 0x000fea0003800000 */
.L_x_4240:
        /* <DEDUP_REMOVED lines=49> */
.L_x_4248:
        /* <DEDUP_REMOVED lines=12> */
.L_x_4247:
[----:B------:R-:W-:-:S05]  /*1cf0*/  FADD.FTZ R10, R11, -R11 ;  /* 0x8000000b0b0a7221 */ /* 0x000fca0000010000 */
[----:B------:R-:W-:Y:S01]  /*1d00*/  MOV R23, R10 ;  /* 0x0000000a00177202 */ /* 0x000fe20000000f00 */
[----:B------:R-:W-:Y:S06]  /*1d10*/  BRA `(.L_x_4249) ;  /* 0x0000000000307947 */ /* 0x000fec0003800000 */
.L_x_4246:
        /* <DEDUP_REMOVED lines=12> */
.L_x_4249:
[----:B------:R-:W-:Y:S05]  /*1de0*/  BSYNC B0 ;  /* 0x0000000000007941 */ /* 0x000fea0003800000 */
.L_x_4245:
        /* <DEDUP_REMOVED lines=49> */
.L_x_4253:
        /* <DEDUP_REMOVED lines=12> */
.L_x_4252:
[----:B------:R-:W-:-:S05]  /*21c0*/  FADD.FTZ R12, R13, -R13 ;  /* 0x8000000d0d0c7221 */ /* 0x000fca0000010000 */
[----:B------:R-:W-:Y:S01]  /*21d0*/  MOV R9, R12 ;  /* 0x0000000c00097202 */ /* 0x000fe20000000f00 */
[----:B------:R-:W-:Y:S06]  /*21e0*/  BRA `(.L_x_4254) ;  /* 0x0000000000307947 */ /* 0x000fec0003800000 */
.L_x_4251:
        /* <DEDUP_REMOVED lines=12> */
.L_x_4254:
[----:B------:R-:W-:Y:S05]  /*22b0*/  BSYNC B0 ;  /* 0x0000000000007941 */ /* 0x000fea0003800000 */
.L_x_4250:
        /* <DEDUP_REMOVED lines=49> */
.L_x_4258:
        /* <DEDUP_REMOVED lines=12> */
.L_x_4257:
[----:B------:R-:W-:-:S05]  /*2690*/  FADD.FTZ R14, R15, -R15 ;  /* 0x8000000f0f0e7221 */ /* 0x000fca0000010000 */
[----:B------:R-:W-:Y:S01]  /*26a0*/  MOV R11, R14 ;  /* 0x0000000e000b7202 */ /* 0x000fe20000000f00 */
[----:B------:R-:W-:Y:S06]  /*26b0*/  BRA `(.L_x_4259) ;  /* 0x0000000000307947 */ /* 0x000fec0003800000 */
.L_x_4256:
        /* <DEDUP_REMOVED lines=12> */
.L_x_4259:
[----:B------:R-:W-:Y:S05]  /*2780*/  BSYNC B0 ;  /* 0x0000000000007941 */ /* 0x000fea0003800000 */
.L_x_4255:
        /* <DEDUP_REMOVED lines=15> */
.L_x_4219:
        /* <DEDUP_REMOVED lines=109> */
.L_x_4264:
        /* <DEDUP_REMOVED lines=12> */
.L_x_4263:
[----:B------:R-:W-:-:S05]  /*3010*/  FADD.FTZ R14, R5, -R5 ;  /* 0x80000005050e7221 */ /* 0x000fca0000010000 */
[----:B------:R-:W-:Y:S01]  /*3020*/  MOV R15, R14 ;  /* 0x0000000e000f7202 */ /* 0x000fe20000000f00 */
[----:B------:R-:W-:Y:S06]  /*3030*/  BRA `(.L_x_4261) ;  /* 0x0000000000347947 */ /* 0x000fec0003800000 */
.L_x_4262:
        /* <DEDUP_REMOVED lines=13> */
.L_x_4261:
[----:B------:R-:W-:Y:S05]  /*3110*/  BSYNC B0 ;  /* 0x0000000000007941 */ /* 0x000fea0003800000 */
.L_x_4260:
        /* <DEDUP_REMOVED lines=53> */
.L_x_4269:
        /* <DEDUP_REMOVED lines=12> */
.L_x_4268:
[----:B------:R-:W-:-:S05]  /*3530*/  FADD.FTZ R8, R7, -R7 ;  /* 0x8000000707087221 */ /* 0x000fca0000010000 */
[----:B------:R-:W-:Y:S01]  /*3540*/  MOV R9, R8 ;  /* 0x0000000800097202 */ /* 0x000fe20000000f00 */
[----:B------:R-:W-:Y:S06]  /*3550*/  BRA `(.L_x_4266) ;  /* 0x0000000000347947 */ /* 0x000fec0003800000 */
.L_x_4267:
        /* <DEDUP_REMOVED lines=13> */
.L_x_4266:
[----:B------:R-:W-:Y:S05]  /*3630*/  BSYNC B0 ;  /* 0x0000000000007941 */ /* 0x000fea0003800000 */
.L_x_4265:
        /* <DEDUP_REMOVED lines=54> */
.L_x_4274:
        /* <DEDUP_REMOVED lines=12> */
.L_x_4273:
[----:B------:R-:W-:-:S05]  /*3a60*/  FADD.FTZ R6, R3, -R3 ;  /* 0x8000000303067221 */ /* 0x000fca0000010000 */
[----:B------:R-:W-:Y:S01]  /*3a70*/  MOV R7, R6 ;  /* 0x0000000600077202 */ /* 0x000fe20000000f00 */
[----:B------:R-:W-:Y:S06]  /*3a80*/  BRA `(.L_x_4271) ;  /* 0x0000000000347947 */ /* 0x000fec0003800000 */
.L_x_4272:
        /* <DEDUP_REMOVED lines=13> */
.L_x_4271:
[----:B------:R-:W-:Y:S05]  /*3b60*/  BSYNC B0 ;  /* 0x0000000000007941 */ /* 0x000fea0003800000 */
.L_x_4270:
        /* <DEDUP_REMOVED lines=53> */
.L_x_4279:
        /* <DEDUP_REMOVED lines=12> */
.L_x_4278:
[----:B------:R-:W-:-:S05]  /*3f80*/  FADD.FTZ R4, R19, -R19 ;  /* 0x8000001313047221 */ /* 0x000fca0000010000 */
[----:B------:R-:W-:Y:S01]  /*3f90*/  MOV R5, R4 ;  /* 0x0000000400057202 */ /* 0x000fe20000000f00 */
[----:B------:R-:W-:Y:S06]  /*3fa0*/  BRA `(.L_x_4276) ;  /* 0x0000000000347947 */ /* 0x000fec0003800000 */
.L_x_4277:
        /* <DEDUP_REMOVED lines=13> */
.L_x_4276:
[----:B------:R-:W-:Y:S05]  /*4080*/  BSYNC B0 ;  /* 0x0000000000007941 */ /* 0x000fea0003800000 */
.L_x_4275:
        /* <DEDUP_REMOVED lines=54> */
.L_x_4284:
        /* <DEDUP_REMOVED lines=12> */
.L_x_4283:
[----:B------:R-:W-:-:S05]  /*44b0*/  FADD.FTZ R10, R27, -R27 ;  /* 0x8000001b1b0a7221 */ /* 0x000fca0000010000 */
[----:B------:R-:W-:Y:S01]  /*44c0*/  MOV R11, R10 ;  /* 0x0000000a000b7202 */ /* 0x000fe20000000f00 */
[----:B------:R-:W-:Y:S06]  /*44d0*/  BRA `(.L_x_4281) ;  /* 0x0000000000347947 */ /* 0x000fec0003800000 */
.L_x_4282:
        /* <DEDUP_REMOVED lines=13> */
.L_x_4281:
[----:B------:R-:W-:Y:S05]  /*45b0*/  BSYNC B0 ;  /* 0x0000000000007941 */ /* 0x000fea0003800000 */
.L_x_4280:
        /* <DEDUP_REMOVED lines=53> */
.L_x_4289:
        /* <DEDUP_REMOVED lines=12> */
.L_x_4288:
[----:B------:R-:W-:-:S05]  /*49d0*/  FADD.FTZ R2, R13, -R13 ;  /* 0x8000000d0d027221 */ /* 0x000fca0000010000 */
[----:B------:R-:W-:Y:S01]  /*49e0*/  MOV R3, R2 ;  /* 0x0000000200037202 */ /* 0x000fe20000000f00 */
[----:B------:R-:W-:Y:S06]  /*49f0*/  BRA `(.L_x_4286) ;  /* 0x0000000000347947 */ /* 0x000fec0003800000 */
.L_x_4287:
        /* <DEDUP_REMOVED lines=13> */
.L_x_4286:
[----:B------:R-:W-:Y:S05]  /*4ad0*/  BSYNC B0 ;  /* 0x0000000000007941 */ /* 0x000fea0003800000 */
.L_x_4285:
        /* <DEDUP_REMOVED lines=54> */
.L_x_4294:
        /* <DEDUP_REMOVED lines=12> */
.L_x_4293:
[----:B------:R-:W-:-:S05]  /*4f00*/  FADD.FTZ R16, R29, -R29 ;  /* 0x8000001d1d107221 */ /* 0x000fca0000010000 */
[----:B------:R-:W-:Y:S01]  /*4f10*/  MOV R17, R16 ;  /* 0x0000001000117202 */ /* 0x000fe20000000f00 */
[----:B------:R-:W-:Y:S06]  /*4f20*/  BRA `(.L_x_4291) ;  /* 0x0000000000347947 */ /* 0x000fec0003800000 */
.L_x_4292:
        /* <DEDUP_REMOVED lines=13> */
.L_x_4291:
[----:B------:R-:W-:Y:S05]  /*5000*/  BSYNC B0 ;  /* 0x0000000000007941 */ /* 0x000fea0003800000 */
.L_x_4290:
        /* <DEDUP_REMOVED lines=53> */
.L_x_4299:
        /* <DEDUP_REMOVED lines=12> */
.L_x_4298:
[----:B------:R-:W-:-:S05]  /*5420*/  FADD.FTZ R12, R21, -R21 ;  /* 0x80000015150c7221 */ /* 0x000fca0000010000 */
[----:B------:R-:W-:Y:S01]  /*5430*/  MOV R13, R12 ;  /* 0x0000000c000d7202 */ /* 0x000fe20000000f00 */
[----:B------:R-:W-:Y:S06]  /*5440*/  BRA `(.L_x_4296) ;  /* 0x0000000000347947 */ /* 0x000fec0003800000 */
.L_x_4297:
        /* <DEDUP_REMOVED lines=13> */
.L_x_4296:
[----:B------:R-:W-:Y:S05]  /*5520*/  BSYNC B0 ;  /* 0x0000000000007941 */ /* 0x000fea0003800000 */
.L_x_4295:
        /* <DEDUP_REMOVED lines=21> */
.L_x_4302:
[----:B------:R-:W-:-:S13]  /*5680*/  ISETP.GE.AND P0, PT, R22, R0, PT ;  /* 0x000000001600720c */ /* 0x000fda0003f06270 */
[----:B------:R-:W-:Y:S05]  /*5690*/  @P0 BRA `(.L_x_4304) ;  /* 0x0000000000300947 */ /* 0x000fea0003800000 */
[----:B0-----:R-:W0:Y:S01]  /*56a0*/  LDC.64 R6, c[0x0][0x218] ;  /* 0x00008600ff067b82 */ /* 0x001e220000000a00 */
[----:B------:R-:W-:Y:S02]  /*56b0*/  IADD3 R9, R25, R22, RZ ;  /* 0x0000001619097210 */ /* 0x000fe40007ffe0ff */
[----:B------:R-:W-:-:S03]  /*56c0*/  IADD3 R22, R22, 0x80, RZ ;  /* 0x0000008016167810 */ /* 0x000fc60007ffe0ff */
[----:B0-----:R-:W-:-:S05]  /*56d0*/  IMAD.WIDE.U32 R6, R9, 0x8, R6 ;  /* 0x0000000809067825 */ /* 0x001fca00078e0006 */
[----:B------:R1:W-:Y:S02]  /*56e0*/  STG.E.64 desc[UR4][R6.64], R4 ;  /* 0x0000000406007986 */ /* 0x0003e4000c101b04 */
.L_x_4303:
[----:B------:R-:W-:-:S13]  /*56f0*/  ISETP.GE.AND P0, PT, R22, R0, PT ;  /* 0x000000001600720c */ /* 0x000fda0003f06270 */
[----:B------:R-:W-:Y:S05]  /*5700*/  @P0 BRA `(.L_x_4305) ;  /* 0x0000000000340947 */ /* 0x000fea0003800000 */
[----:B-1----:R-:W1:Y:S01]  /*5710*/  LDC.64 R4, c[0x0][0x218] ;  /* 0x00008600ff047b82 */ /* 0x002e620000000a00 */
[----:B------:R-:W-:Y:S02]  /*5720*/  IADD3 R7, R25, R22, RZ ;  /* 0x0000001619077210 */ /* 0x000fe40007ffe0ff */
[----:B------:R-:W-:-:S03]  /*5730*/  IADD3 R22, R22, 0x80, RZ ;  /* 0x0000008016167810 */ /* 0x000fc60007ffe0ff */
[----:B-1----:R-:W-:-:S05]  /*5740*/  IMAD.WIDE.U32 R4, R7, 0x8, R4 ;  /* 0x0000000807047825 */ /* 0x002fca00078e0004 */
[----:B------:R1:W-:Y:S02]  /*5750*/  STG.E.64 desc[UR4][R4.64], R10 ;  /* 0x0000000a04007986 */ /* 0x0003e4000c101b04 */
.L_x_4304:
        /* <DEDUP_REMOVED lines=8> */
.L_x_4305:
[----:B------:R-:W-:Y:S05]  /*57e0*/  BSYNC B1 ;  /* 0x0000000000017941 */ /* 0x000fea0003800000 */
.L_x_4301:
[----:B------:R-:W-:-:S13]  /*57f0*/  ISETP.GE.AND P0, PT, R22, R0, PT ;  /* 0x000000001600720c */ /* 0x000fda0003f06270 */
[----:B--2---:R-:W2:Y:S01]  /*5800*/  @!P0 LDC.64 R2, c[0x0][0x218] ;  /* 0x00008600ff028b82 */ /* 0x004ea20000000a00 */
[----:B-1----:R-:W-:Y:S02]  /*5810*/  @!P0 IADD3 R5, R25, R22, RZ ;  /* 0x0000001619058210 */ /* 0x002fe40007ffe0ff */
[----:B------:R-:W-:-:S03]  /*5820*/  @!P0 IADD3 R22, R22, 0x80, RZ ;  /* 0x0000008016168810 */ /* 0x000fc60007ffe0ff */
[----:B--2---:R-:W-:-:S05]  /*5830*/  @!P0 IMAD.WIDE.U32 R2, R5, 0x8, R2 ;  /* 0x0000000805028825 */ /* 0x004fca00078e0002 */
[----:B------:R2:W-:Y:S02]  /*5840*/  @!P0 STG.E.64 desc[UR4][R2.64], R16 ;  /* 0x0000001002008986 */ /* 0x0005e4000c101b04 */
.L_x_4306:
[----:B------:R-:W-:Y:S05]  /*5850*/  BSYNC B0 ;  /* 0x0000000000007941 */ /* 0x000fea0003800000 */
.L_x_4300:
        /* <DEDUP_REMOVED lines=8> */
.L_x_4307:
        /* <DEDUP_REMOVED lines=10> */
.L_x_7222:


//--------------------- .text._ZN2at6native18elementwise_kernelILi128ELi4EZNS0_15gpu_kernel_implIZZZNS0_16tanh_kernel_cudaERNS_18TensorIteratorBaseEENKUlvE_clEvENKUlvE_clEvEUlN3c107complexIdEEE_EEvS4_RKT_EUliE_EEviT1_ --------------------------
	.section	.text._ZN2at6native18elementwise_kernelILi128ELi4EZNS0_15gpu_kernel_implIZZZNS0_16tanh_kernel_cudaERNS_18TensorIteratorBaseEENKUlvE_clEvENKUlvE_clEvEUlN3c107complexIdEEE_EEvS4_RKT_EUliE_EEviT1_,"ax",@progbits
	.align	128
        .global         _ZN2at6native18elementwise_kernelILi128ELi4EZNS0_15gpu_kernel_implIZZZNS0_16tanh_kernel_cudaERNS_18TensorIteratorBaseEENKUlvE_clEvENKUlvE_clEvEUlN3c107complexIdEEE_EEvS4_RKT_EUliE_EEviT1_
        .type           _ZN2at6native18elementwise_kernelILi128ELi4EZNS0_15gpu_kernel_implIZZZNS0_16tanh_kernel_cudaERNS_18TensorIteratorBaseEENKUlvE_clEvENKUlvE_clEvEUlN3c107complexIdEEE_EEvS4_RKT_EUliE_EEviT1_,@function
        .size           _ZN2at6native18elementwise_kernelILi128ELi4EZNS0_15gpu_kernel_implIZZZNS0_16tanh_kernel_cudaERNS_18TensorIteratorBaseEENKUlvE_clEvENKUlvE_clEvEUlN3c107complexIdEEE_EEvS4_RKT_EUliE_EEviT1_,(.L_x_7162 - _ZN2at6native18elementwise_kernelILi128ELi4EZNS0_15gpu_kernel_implIZZZNS0_16tanh_kernel_cudaERNS_18TensorIteratorBaseEENKUlvE_clEvENKUlvE_clEvEUlN3c107complexIdEEE_EEvS4_RKT_EUliE_EEviT1_)
        .other          _ZN2at6native18elementwise_kernelILi128ELi4EZNS0_15gpu_kernel_implIZZZNS0_16tanh_kernel_cudaERNS_18TensorIteratorBaseEENKUlvE_clEvENKUlvE_clEvEUlN3c107complexIdEEE_EEvS4_RKT_EUliE_EEviT1_,@"STO_CUDA_ENTRY STV_DEFAULT"
_ZN2at6native18elementwise_kernelILi128ELi4EZNS0_15gpu_kernel_implIZZZNS0_16tanh_kernel_cudaERNS_18TensorIteratorBaseEENKUlvE_clEvENKUlvE_clEvEUlN3c107complexIdEEE_EEvS4_RKT_EUliE_EEviT1_:
.text._ZN2at6native18elementwise_kernelILi128ELi4EZNS0_15gpu_kernel_implIZZZNS0_16tanh_kernel_cudaERNS_18TensorIteratorBaseEENKUlvE_clEvENKUlvE_clEvEUlN3c107complexIdEEE_EEvS4_RKT_EUliE_EEviT1_:
[----:B------:R-:W0:Y:S01]  /*0000*/  LDC R1, c[0x0][0x28] ;  /* 0x00000a00ff017b82 */ /* 0x000e220000000800 */
[----:B------:R-:W1:Y:S01]  /*0010*/  S2R R17, SR_CTAID.X ;  /* 0x0000000000117919 */ /* 0x000e620000002500 */
[----:B------:R-:W-:Y:S01]  /*0020*/  ULDC UR4, c[0x0][0x210] ;  /* 0x0000840000047ab9 */ /* 0x000fe20000000800 */
[----:B------:R-:W-:Y:S01]  /*0030*/  ULDC.64 UR36, c[0x0][0x208] ;  /* 0x0000820000247ab9 */ /* 0x000fe20000000a00 */
[----:B------:R-:W-:Y:S01]  /*0040*/  BSSY B6, `(.L_x_4308) ;  /* 0x0000599000067945 */ /* 0x000fe20003800000 */
[----:B------:R-:W1:Y:S01]  /*0050*/  S2R R0, SR_TID.X ;  /* 0x0000000000007919 */ /* 0x000e620000002100 */
[----:B0-----:R-:W-:Y:S02]  /*0060*/  VIADD R1, R1, 0xffffffd8 ;  /* 0xffffffd801017836 */ /* 0x001fe40000000000 */
[----:B-1----:R-:W-:-:S05]  /*0070*/  IMAD R17, R17, 0x200, R0 ;  /* 0x0000020011117824 */ /* 0x002fca00078e0200 */
[----:B------:R-:W-:-:S13]  /*0080*/  ISETP.GE.AND P0, PT, R17, UR4, PT ;  /* 0x0000000411007c0c */ /* 0x000fda000bf06270 */
[----:B------:R-:W-:Y:S05]  /*0090*/  @P0 BRA `(.L_x_4309) ;  /* 0x00000058004c0947 */ /* 0x000fea0003800000 */
[----:B------:R-:W0:Y:S01]  /*00a0*/  LDC R6, c[0x0][0x218] ;  /* 0x00008600ff067b82 */ /* 0x000e220000000800 */
[----:B------:R-:W-:Y:S02]  /*00b0*/  IMAD.MOV.U32 R0, RZ, RZ, RZ ;  /* 0x000000ffff007224 */ /* 0x000fe400078e00ff */
        /* <DEDUP_REMOVED lines=301> */
.L_x_4310:
        /* <DEDUP_REMOVED lines=19> */
[----:B------:R-:W-:Y:S01]  /*14c0*/  CS2R R22, SRZ ;  /* 0x0000000000167805 */ /* 0x000fe2000001ff00 */
[----:B--2---:R0:W1:Y:S01]  /*14d0*/  I2F.F64.S16 R20, R2 ;  /* 0x0000000200147312 */ /* 0x0040620000101c00 */
[----:B------:R-:W-:Y:S05]  /*14e0*/  BRA `(.L_x_4316) ;  /* 0x0000000c00d87947 */ /* 0x000fea0003800000 */
.L_x_4314:
[----:B------:R-:W2:Y:S01]  /*14f0*/  LDG.E.U8 R2, desc[UR36][R2.64] ;  /* 0x0000002402027981 */ /* 0x000ea2000c1e1100 */
[----:B------:R-:W-:Y:S01]  /*1500*/  CS2R R22, SRZ ;  /* 0x0000000000167805 */ /* 0x000fe2000001ff00 */
[----:B--2---:R0:W1:Y:S01]  /*1510*/  I2F.F64.U16 R20, R2 ;  /* 0x0000000200147312 */ /* 0x0040620000101800 */
[----:B------:R-:W-:Y:S05]  /*1520*/  BRA `(.L_x_4316) ;  /* 0x0000000c00c87947 */ /* 0x000fea0003800000 */
.L_x_4313:
[----:B------:R-:W-:-:S13]  /*1530*/  ISETP.NE.AND P0, PT, R4, 0x2, PT ;  /* 0x000000020400780c */ /* 0x000fda0003f05270 */
[----:B------:R-:W-:Y:S05]  /*1540*/  @!P0 BRA `(.L_x_4317) ;  /* 0x0000000000308947 */ /* 0x000fea0003800000 */
[----:B------:R-:W-:-:S13]  /*1550*/  ISETP.NE.AND P0, PT, R4, 0x3, PT ;  /* 0x000000030400780c */ /* 0x000fda0003f05270 */
[----:B------:R-:W-:Y:S05]  /*1560*/  @!P0 BRA `(.L_x_4318) ;  /* 0x0000000000188947 */ /* 0x000fea0003800000 */
[----:B------:R-:W-:-:S13]  /*1570*/  ISETP.NE.AND P0, PT, R4, 0x4, PT ;  /* 0x000000040400780c */ /* 0x000fda0003f05270 */
[----:B------:R-:W-:Y:S05]  /*1580*/  @P0 BRA `(.L_x_4315) ;  /* 0x0000000c00480947 */ /* 0x000fea0003800000 */
[----:B------:R-:W2:Y:S01]  /*1590*/  LDG.E.64 R20, desc[UR36][R2.64] ;  /* 0x0000002402147981 */ /* 0x000ea2000c1e1b00 */
[----:B------:R-:W-:Y:S01]  /*15a0*/  CS2R R22, SRZ ;  /* 0x0000000000167805 */ /* 0x000fe2000001ff00 */
[----:B--2---:R-:W0:Y:S01]  /*15b0*/  I2F.F64.S64 R20, R20 ;  /* 0x0000001400147312 */ /* 0x004e220000301c00 */
[----:B------:R-:W-:Y:S05]  /*15c0*/  BRA `(.L_x_4316) ;  /* 0x0000000c00a07947 */ /* 0x000fea0003800000 */
.L_x_4318:
[----:B------:R-:W2:Y:S01]  /*15d0*/  LDG.E R2, desc[UR36][R2.64] ;  /* 0x0000002402027981 */ /* 0x000ea2000c1e1900 */
[----:B------:R-:W-:Y:S01]  /*15e0*/  CS2R R22, SRZ ;  /* 0x0000000000167805 */ /* 0x000fe2000001ff00 */
[----:B--2---:R0:W1:Y:S01]  /*15f0*/  I2F.F64 R20, R2 ;  /* 0x0000000200147312 */ /* 0x0040620000201c00 */
[----:B------:R-:W-:Y:S05]  /*1600*/  BRA `(.L_x_4316) ;  /* 0x0000000c00907947 */ /* 0x000fea0003800000 */
.L_x_4317:
[----:B------:R-:W2:Y:S01]  /*1610*/  LDG.E.U16 R2, desc[UR36][R2.64] ;  /* 0x0000002402027981 */ /* 0x000ea2000c1e1500 */
[----:B------:R-:W-:Y:S01]  /*1620*/  CS2R R22, SRZ ;  /* 0x0000000000167805 */ /* 0x000fe2000001ff00 */
[----:B--2---:R0:W1:Y:S01]  /*1630*/  I2F.F64.S16 R20, R2 ;  /* 0x0000000200147312 */ /* 0x0040620000101c00 */
[----:B------:R-:W-:Y:S05]  /*1640*/  BRA `(.L_x_4316) ;  /* 0x0000000c00807947 */ /* 0x000fea0003800000 */
.L_x_4312:
[----:B------:R-:W-:-:S13]  /*1650*/  ISETP.GT.AND P0, PT, R4, 0x6, PT ;  /* 0x000000060400780c */ /* 0x000fda0003f04270 */
[----:B------:R-:W-:Y:S05]  /*1660*/  @P0 BRA `(.L_x_4319) ;  /* 0x00000000003c0947 */ /* 0x000fea0003800000 */
[----:B------:R-:W-:-:S13]  /*1670*/  ISETP.NE.AND P0, PT, R4, 0x5, PT ;  /* 0x000000050400780c */ /* 0x000fda0003f05270 */
[----:B------:R-:W-:Y:S05]  /*1680*/  @!P0 BRA `(.L_x_4320) ;  /* 0x00000000001c8947 */ /* 0x000fea0003800000 */
[----:B------:R-:W-:-:S13]  /*1690*/  ISETP.NE.AND P0, PT, R4, 0x6, PT ;  /* 0x000000060400780c */ /* 0x000fda0003f05270 */
[----:B------:R-:W-:Y:S05]  /*16a0*/  @P0 BRA `(.L_x_4315) ;  /* 0x0000000c00000947 */ /* 0x000fea0003800000 */
[----:B------:R-:W2:Y:S01]  /*16b0*/  LDG.E R20, desc[UR36][R2.64] ;  /* 0x0000002402147981 */ /* 0x000ea2000c1e1900 */
[----:B------:R-:W-:Y:S01]  /*16c0*/  CS2R R22, SRZ ;  /* 0x0000000000167805 */ /* 0x000fe2000001ff00 */
[----:B--2---:R-:W-:-:S06]  /*16d0*/  FMUL.FTZ R20, R20, 1 ;  /* 0x3f80000014147820 */ /* 0x004fcc0000410000 */
[----:B------:R-:W0:Y:S01]  /*16e0*/  F2F.F64.F32 R20, R20 ;  /* 0x0000001400147310 */ /* 0x000e220000201800 */
[----:B------:R-:W-:Y:S05]  /*16f0*/  BRA `(.L_x_4316) ;  /* 0x0000000c00547947 */ /* 0x000fea0003800000 */
.L_x_4320:
[----:B------:R-:W2:Y:S01]  /*1700*/  LDG.E.U16 R0, desc[UR36][R2.64] ;  /* 0x0000002402007981 */ /* 0x000ea2000c1e1500 */
[----:B------:R-:W-:Y:S01]  /*1710*/  CS2R R22, SRZ ;  /* 0x0000000000167805 */ /* 0x000fe2000001ff00 */
[----:B--2---:R-:W-:-:S05]  /*1720*/  HADD2.F32 R0, -RZ, R0.H0_H0 ;  /* 0x20000000ff007230 */ /* 0x004fca0000004100 */
[----:B------:R-:W-:-:S04]  /*1730*/  FMUL.FTZ R0, R0, 1 ;  /* 0x3f80000000007820 */ /* 0x000fc80000410000 */
[----:B------:R0:W1:Y:S01]  /*1740*/  F2F.F64.F32 R20, R0 ;  /* 0x0000000000147310 */ /* 0x0000620000201800 */
[----:B------:R-:W-:Y:S05]  /*1750*/  BRA `(.L_x_4316) ;  /* 0x0000000c003c7947 */ /* 0x000fea0003800000 */
.L_x_4319:
[----:B------:R-:W-:-:S13]  /*1760*/  ISETP.NE.AND P0, PT, R4, 0x7, PT ;  /* 0x000000070400780c */ /* 0x000fda0003f05270 */
[----:B------:R-:W-:Y:S05]  /*1770*/  @!P0 BRA `(.L_x_4321) ;  /* 0x0000000000488947 */ /* 0x000fea0003800000 */
[----:B------:R-:W-:-:S13]  /*1780*/  ISETP.NE.AND P0, PT, R4, 0x8, PT ;  /* 0x000000080400780c */ /* 0x000fda0003f05270 */
[----:B------:R-:W-:Y:S05]  /*1790*/  @!P0 BRA `(.L_x_4322) ;  /* 0x0000000000208947 */ /* 0x000fea0003800000 */
[----:B------:R-:W-:-:S13]  /*17a0*/  ISETP.NE.AND P0, PT, R4, 0x9, PT ;  /* 0x000000090400780c */ /* 0x000fda0003f05270 */
[----:B------:R-:W-:Y:S05]  /*17b0*/  @P0 BRA `(.L_x_4315) ;  /* 0x0000000800bc0947 */ /* 0x000fea0003800000 */
[----:B------:R-:W2:Y:S02]  /*17c0*/  LDG.E.64 R2, desc[UR36][R2.64] ;  /* 0x0000002402027981 */ /* 0x000ea4000c1e1b00 */
[----:B--2---:R-:W-:Y:S01]  /*17d0*/  FMUL.FTZ R22, R3, 1 ;  /* 0x3f80000003167820 */ /* 0x004fe20000410000 */
[----:B------:R-:W-:-:S05]  /*17e0*/  FMUL.FTZ R20, R2, 1 ;  /* 0x3f80000002147820 */ /* 0x000fca0000410000 */
[----:B------:R-:W0:Y:S08]  /*17f0*/  F2F.F64.F32 R22, R22 ;  /* 0x0000001600167310 */ /* 0x000e300000201800 */
[----:B------:R-:W1:Y:S01]  /*1800*/  F2F.F64.F32 R20, R20 ;  /* 0x0000001400147310 */ /* 0x000e620000201800 */
[----:B------:R-:W-:Y:S05]  /*1810*/  BRA `(.L_x_4316) ;  /* 0x0000000c000c7947 */ /* 0x000fea0003800000 */
.L_x_4322:
[----:B------:R-:W2:Y:S02]  /*1820*/  LDG.E R0, desc[UR36][R2.64] ;  /* 0x0000002402007981 */ /* 0x000ea4000c1e1900 */
[--C-:B--2---:R-:W-:Y:S02]  /*1830*/  HADD2.F32 R4, -RZ, R0.reuse.H1_H1 ;  /* 0x30000000ff047230 */ /* 0x104fe40000004100 */
[----:B------:R-:W-:-:S03]  /*1840*/  HADD2.F32 R0, -RZ, R0.H0_H0 ;  /* 0x20000000ff007230 */ /* 0x000fc60000004100 */
[----:B------:R-:W-:Y:S02]  /*1850*/  FMUL.FTZ R4, R4, 1 ;  /* 0x3f80000004047820 */ /* 0x000fe40000410000 */
[----:B------:R-:W-:Y:S02]  /*1860*/  FMUL.FTZ R0, R0, 1 ;  /* 0x3f80000000007820 */ /* 0x000fe40000410000 */
[----:B------:R0:W1:Y:S08]  /*1870*/  F2F.F64.F32 R22, R4 ;  /* 0x0000000400167310 */ /* 0x0000700000201800 */
[----:B------:R0:W2:Y:S01]  /*1880*/  F2F.F64.F32 R20, R0 ;  /* 0x0000000000147310 */ /* 0x0000a20000201800 */
[----:B------:R-:W-:Y:S05]  /*1890*/  BRA `(.L_x_4316) ;  /* 0x0000000800ec7947 */ /* 0x000fea0003800000 */
.L_x_4321:
[----:B------:R0:W5:Y:S01]  /*18a0*/  LDG.E.64 R20, desc[UR36][R2.64] ;  /* 0x0000002402147981 */ /* 0x000162000c1e1b00 */
[----:B------:R-:W-:Y:S01]  /*18b0*/  CS2R R22, SRZ ;  /* 0x0000000000167805 */ /* 0x000fe2000001ff00 */
[----:B------:R-:W-:Y:S06]  /*18c0*/  BRA `(.L_x_4316) ;  /* 0x0000000800e07947 */ /* 0x000fec0003800000 */
.L_x_4311:
        /* <DEDUP_REMOVED lines=9> */
[----:B------:R-:W-:Y:S01]  /*1960*/  CS2R R22, SRZ ;  /* 0x0000000000167805 */ /* 0x000fe2000001ff00 */
[----:B------:R-:W-:Y:S01]  /*1970*/  IMAD.MOV.U32 R20, RZ, RZ, RZ ;  /* 0x000000ffff147224 */ /* 0x000fe200078e00ff */
[----:B--2---:R-:W-:-:S04]  /*1980*/  ISETP.NE.AND P0, PT, R2, RZ, PT ;  /* 0x000000ff0200720c */ /* 0x004fc80003f05270 */
[----:B------:R-:W-:Y:S01]  /*1990*/  FSEL R21, RZ, 1.875, !P0 ;  /* 0x3ff00000ff157808 */ /* 0x000fe20004000000 */
[----:B------:R-:W-:Y:S08]  /*19a0*/  BRA `(.L_x_4316) ;  /* 0x0000000800a87947 */ /* 0x000ff00003800000 */
.L_x_4325:
[----:B------:R0:W5:Y:S01]  /*19b0*/  LDG.E.128 R20, desc[UR36][R2.64] ;  /* 0x0000002402147981 */ /* 0x000162000c1e1d00 */
[----:B------:R-:W-:Y:S05]  /*19c0*/  BRA `(.L_x_4316) ;  /* 0x0000000800a07947 */ /* 0x000fea0003800000 */
.L_x_4324:
[----:B------:R-:W-:-:S13]  /*19d0*/  ISETP.NE.AND P0, PT, R4, 0xf, PT ;  /* 0x0000000f0400780c */ /* 0x000fda0003f05270 */
[----:B------:R-:W-:Y:S05]  /*19e0*/  @!P0 BRA `(.L_x_4326) ;  /* 0x0000000000ac8947 */ /* 0x000fea0003800000 */
[----:B------:R-:W-:-:S13]  /*19f0*/  ISETP.NE.AND P0, PT, R4, 0x17, PT ;  /* 0x000000170400780c */ /* 0x000fda0003f05270 */
[----:B------:R-:W-:Y:S05]  /*1a00*/  @!P0 BRA `(.L_x_4327) ;  /* 0x0000000000648947 */ /* 0x000fea0003800000 */
[----:B------:R-:W-:-:S13]  /*1a10*/  ISETP.NE.AND P0, PT, R4, 0x18, PT ;  /* 0x000000180400780c */ /* 0x000fda0003f05270 */
[----:B------:R-:W-:Y:S05]  /*1a20*/  @P0 BRA `(.L_x_4315) ;  /* 0x0000000800200947 */ /* 0x000fea0003800000 */
[----:B------:R-:W2:Y:S01]  /*1a30*/  LDG.E.U8 R0, desc[UR36][R2.64] ;  /* 0x0000002402007981 */ /* 0x000ea2000c1e1100 */
[----:B------:R-:W-:Y:S02]  /*1a40*/  MOV R8, 0xff800000 ;  /* 0xff80000000087802 */ /* 0x000fe40000000f00 */
[----:B------:R-:W-:Y:S01]  /*1a50*/  CS2R R22, SRZ ;  /* 0x0000000000167805 */ /* 0x000fe2000001ff00 */
        /* <DEDUP_REMOVED lines=20> */
.L_x_4327:
[----:B------:R-:W2:Y:S01]  /*1ba0*/  LDG.E.U8 R2, desc[UR36][R2.64] ;  /* 0x0000002402027981 */ /* 0x000ea2000c1e1100 */
[----:B------:R-:W-:Y:S01]  /*1bb0*/  CS2R R22, SRZ ;  /* 0x0000000000167805 */ /* 0x000fe2000001ff00 */
        /* <DEDUP_REMOVED lines=14> */
.L_x_4326:
[----:B------:R-:W2:Y:S01]  /*1ca0*/  LDG.E.U16 R0, desc[UR36][R2.64] ;  /* 0x0000002402007981 */ /* 0x000ea2000c1e1500 */
[----:B------:R-:W-:Y:S01]  /*1cb0*/  CS2R R22, SRZ ;  /* 0x0000000000167805 */ /* 0x000fe2000001ff00 */
[----:B--2---:R-:W-:-:S04]  /*1cc0*/  IMAD.U32 R0, R0, 0x10000, RZ ;  /* 0x0001000000007824 */ /* 0x004fc800078e00ff */
[----:B------:R-:W-:-:S04]  /*1cd0*/  FMUL.FTZ R0, R0, 1 ;  /* 0x3f80000000007820 */ /* 0x000fc80000410000 */
[----:B------:R0:W1:Y:S01]  /*1ce0*/  F2F.F64.F32 R20, R0 ;  /* 0x0000000000147310 */ /* 0x0000620000201800 */
[----:B------:R-:W-:Y:S05]  /*1cf0*/  BRA `(.L_x_4316) ;  /* 0x0000000400d47947 */ /* 0x000fea0003800000 */
.L_x_4323:
        /* <DEDUP_REMOVED lines=9> */
[----:B------:R-:W-:Y:S01]  /*1d90*/  CS2R R22, SRZ ;  /* 0x0000000000167805 */ /* 0x000fe2000001ff00 */
[----:B--2---:R0:W1:Y:S01]  /*1da0*/  I2F.F64.U16 R20, R2 ;  /* 0x0000000200147312 */ /* 0x0040620000101800 */
[----:B------:R-:W-:Y:S05]  /*1db0*/  BRA `(.L_x_4316) ;  /* 0x0000000400a47947 */ /* 0x000fea0003800000 */
.L_x_4330:
        /* <DEDUP_REMOVED lines=21> */
.L_x_4334:
[----:B------:R-:W-:Y:S05]  /*1f10*/  BSYNC B1 ;  /* 0x0000000000017941 */ /* 0x000fea0003800000 */
.L_x_4333:
[----:B------:R-:W-:Y:S02]  /*1f20*/  LEA R3, R0, 0x3b800000, 0x17 ;  /* 0x3b80000000037811 */ /* 0x000fe400078eb8ff */
[----:B------:R-:W-:-:S04]  /*1f30*/  SHF.L.U32 R0, R2, 0x14, RZ ;  /* 0x0000001402007819 */ /* 0x000fc800000006ff */
[----:B------:R-:W-:-:S07]  /*1f40*/  LOP3.LUT R0, R3, R0, R4, 0xfe, !PT ;  /* 0x0000000003007212 */ /* 0x000fce00078efe04 */
.L_x_4332:
[----:B------:R-:W-:Y:S05]  /*1f50*/  BSYNC B0 ;  /* 0x0000000000007941 */ /* 0x000fea0003800000 */
.L_x_4331:
[----:B------:R-:W-:Y:S01]  /*1f60*/  FMUL.FTZ R0, R0, 1 ;  /* 0x3f80000000007820 */ /* 0x000fe20000410000 */
[----:B------:R-:W-:-:S03]  /*1f70*/  CS2R R22, SRZ ;  /* 0x0000000000167805 */ /* 0x000fc6000001ff00 */
[----:B------:R2:W3:Y:S01]  /*1f80*/  F2F.F64.F32 R20, R0 ;  /* 0x0000000000147310 */ /* 0x0004e20000201800 */
[----:B------:R-:W-:Y:S05]  /*1f90*/  BRA `(.L_x_4316) ;  /* 0x00000004002c7947 */ /* 0x000fea0003800000 */
.L_x_4329:
        /* <DEDUP_REMOVED lines=21> */
.L_x_4338:
[----:B------:R-:W-:Y:S05]  /*20f0*/  BSYNC B1 ;  /* 0x0000000000017941 */ /* 0x000fea0003800000 */
.L_x_4337:
[----:B------:R-:W-:Y:S01]  /*2100*/  LEA R3, R0, 0x37800000, 0x17 ;  /* 0x3780000000037811 */ /* 0x000fe200078eb8ff */
[----:B------:R-:W-:-:S05]  /*2110*/  IMAD.SHL.U32 R0, R2, 0x200000, RZ ;  /* 0x0020000002007824 */ /* 0x000fca00078e00ff */
[----:B------:R-:W-:-:S07]  /*2120*/  LOP3.LUT R0, R3, R0, R4, 0xfe, !PT ;  /* 0x0000000003007212 */ /* 0x000fce00078efe04 */
.L_x_4336:
[----:B------:R-:W-:Y:S05]  /*2130*/  BSYNC B0 ;  /* 0x0000000000007941 */ /* 0x000fea0003800000 */
.L_x_4335:
[----:B------:R-:W-:Y:S01]  /*2140*/  FMUL.FTZ R0, R0, 1 ;  /* 0x3f80000000007820 */ /* 0x000fe20000410000 */
[----:B------:R-:W-:-:S03]  /*2150*/  CS2R R22, SRZ ;  /* 0x0000000000167805 */ /* 0x000fc6000001ff00 */
[----:B------:R4:W0:Y:S01]  /*2160*/  F2F.F64.F32 R20, R0 ;  /* 0x0000000000147310 */ /* 0x0008220000201800 */
[----:B------:R-:W-:Y:S05]  /*2170*/  BRA `(.L_x_4316) ;  /* 0x0000000000b47947 */ /* 0x000fea0003800000 */
.L_x_4328:
        /* <DEDUP_REMOVED lines=14> */
.L_x_4342:
[----:B------:R-:W-:Y:S05]  /*2260*/  BSYNC B0 ;  /* 0x0000000000007941 */ /* 0x000fea0003800000 */
.L_x_4341:
[----:B------:R-:W-:Y:S01]  /*2270*/  FMUL.FTZ R0, R0, 1 ;  /* 0x3f80000000007820 */ /* 0x000fe20000410000 */
[----:B------:R-:W-:-:S03]  /*2280*/  CS2R R22, SRZ ;  /* 0x0000000000167805 */ /* 0x000fc6000001ff00 */
[----:B------:R0:W1:Y:S01]  /*2290*/  F2F.F64.F32 R20, R0 ;  /* 0x0000000000147310 */ /* 0x0000620000201800 */
[----:B------:R-:W-:Y:S05]  /*22a0*/  BRA `(.L_x_4316) ;  /* 0x0000000000687947 */ /* 0x000fea0003800000 */
.L_x_4315:
[----:B------:R-:W-:Y:S01]  /*22b0*/  MOV R0, 0x0 ;  /* 0x0000000000007802 */ /* 0x000fe20000000f00 */
[----:B------:R-:W-:Y:S01]  /*22c0*/  ULDC.64 UR4, c[0x4][0x158] ;  /* 0x0100560000047ab9 */ /* 0x000fe20000000a00 */
[----:B------:R-:W-:Y:S01]  /*22d0*/  ULDC.64 UR6, c[0x4][0x8] ;  /* 0x0100020000067ab9 */ /* 0x000fe20000000a00 */
[----:B------:R-:W-:Y:S01]  /*22e0*/  IMAD.U32 R4, RZ, RZ, UR4 ;  /* 0x00000004ff047e24 */ /* 0x000fe2000f8e00ff */
        /* <DEDUP_REMOVED lines=12> */
.L_x_4343:
[----:B------:R-:W-:Y:S02]  /*23b0*/  CS2R R20, SRZ ;  /* 0x0000000000147805 */ /* 0x000fe4000001ff00 */
[----:B------:R-:W-:Y:S01]  /*23c0*/  CS2R R22, SRZ ;  /* 0x0000000000167805 */ /* 0x000fe2000001ff00 */
[----:B------:R-:W-:Y:S06]  /*23d0*/  BRA `(.L_x_4316) ;  /* 0x00000000001c7947 */ /* 0x000fec0003800000 */
.L_x_4340:
[----:B------:R-:W2:Y:S01]  /*23e0*/  LDG.E.64 R20, desc[UR36][R2.64] ;  /* 0x0000002402147981 */ /* 0x000ea2000c1e1b00 */
[----:B------:R-:W-:Y:S01]  /*23f0*/  CS2R R22, SRZ ;  /* 0x0000000000167805 */ /* 0x000fe2000001ff00 */
[----:B--2---:R-:W0:Y:S01]  /*2400*/  I2F.F64.U64 R20, R20 ;  /* 0x0000001400147312 */ /* 0x004e220000301800 */
[----:B------:R-:W-:Y:S05]  /*2410*/  BRA `(.L_x_4316) ;  /* 0x00000000000c7947 */ /* 0x000fea0003800000 */
.L_x_4339:
[----:B------:R-:W2:Y:S01]  /*2420*/  LDG.E R2, desc[UR36][R2.64] ;  /* 0x0000002402027981 */ /* 0x000ea2000c1e1900 */
[----:B------:R-:W-:Y:S01]  /*2430*/  CS2R R22, SRZ ;  /* 0x0000000000167805 */ /* 0x000fe2000001ff00 */
[----:B--2---:R0:W1:Y:S06]  /*2440*/  I2F.F64.U32 R20, R2 ;  /* 0x0000000200147312 */ /* 0x00406c0000201800 */
.L_x_4316:
[----:B012345:R-:W-:Y:S01]  /*2450*/  LOP3.LUT R0, R21, 0x7fffffff, RZ, 0xc0, !PT ;  /* 0x7fffffff15007812 */ /* 0x03ffe200078ec0ff */
[----:B------:R-:W-:Y:S03]  /*2460*/  BSSY B0, `(.L_x_4344) ;  /* 0x000023b000007945 */ /* 0x000fe60003800000 */
[----:B------:R-:W-:-:S13]  /*2470*/  ISETP.GT.U32.AND P0, PT, R0, 0x7fefffff, PT ;  /* 0x7fefffff0000780c */ /* 0x000fda0003f04070 */
[----:B------:R-:W-:Y:S05]  /*2480*/  @P0 BRA `(.L_x_4345) ;  /* 0x0000001c00600947 */ /* 0x000fea0003800000 */
[----:B------:R-:W-:-:S14]  /*2490*/  DSETP.GEU.AND P0, PT, |R22|, +INF , PT ;  /* 0x7ff000001600742a */ /* 0x000fdc0003f0e200 */
[----:B------:R-:W-:Y:S05]  /*24a0*/  @P0 BRA `(.L_x_4346) ;  /* 0x0000001c00480947 */ /* 0x000fea0003800000 */
[----:B------:R-:W-:-:S13]  /*24b0*/  ISETP.GT.U32.AND P0, PT, R0, 0x4035ffff, PT ;  /* 0x4035ffff0000780c */ /* 0x000fda0003f04070 */
[----:B------:R-:W-:Y:S05]  /*24c0*/  @P0 BRA `(.L_x_4347) ;  /* 0x00000010009c0947 */ /* 0x000fea0003800000 */
[----:B------:R-:W-:Y:S01]  /*24d0*/  DSETP.NEU.AND P0, PT, |R22|, +INF , PT ;  /* 0x7ff000001600742a */ /* 0x000fe20003f0d200 */
[----:B------:R-:W-:-:S13]  /*24e0*/  BSSY B2, `(.L_x_4348) ;  /* 0x000001a000027945 */ /* 0x000fda0003800000 */
[----:B------:R-:W-:Y:S05]  /*24f0*/  @!P0 BRA `(.L_x_4349) ;  /* 0x0000000000588947 */ /* 0x000fea0003800000 */
[----:B------:R-:W-:Y:S01]  /*2500*/  UMOV UR4, 0x6dc9c883 ;  /* 0x6dc9c88300047882 */ /* 0x000fe20000000000 */
[----:B------:R-:W-:Y:S01]  /*2510*/  UMOV UR5, 0x3fe45f30 ;  /* 0x3fe45f3000057882 */ /* 0x000fe20000000000 */
[C---:B------:R-:W-:Y:S02]  /*2520*/  DSETP.GE.AND P0, PT, |R22|.reuse, 2.14748364800000000000e+09, PT ;  /* 0x41e000001600742a */ /* 0x040fe40003f06200 */
[----:B------:R-:W-:Y:S01]  /*2530*/  DMUL R4, R22, UR4 ;  /* 0x0000000416047c28 */ /* 0x000fe20008000000 */
[----:B------:R-:W-:Y:S01]  /*2540*/  UMOV UR4, 0x54442d18 ;  /* 0x54442d1800047882 */ /* 0x000fe20000000000 */
[----:B------:R-:W-:-:S04]  /*2550*/  UMOV UR5, 0x3ff921fb ;  /* 0x3ff921fb00057882 */ /* 0x000fc80000000000 */
[----:B------:R-:W0:Y:S08]  /*2560*/  F2I.F64 R0, R4 ;  /* 0x0000000400007311 */ /* 0x000e300000301100 */
[----:B0-----:R-:W0:Y:S02]  /*2570*/  I2F.F64 R2, R0 ;  /* 0x0000000000027312 */ /* 0x001e240000201c00 */
[----:B0-----:R-:W-:Y:S01]  /*2580*/  DFMA R6, -R2, UR4, R22 ;  /* 0x0000000402067c2b */ /* 0x001fe20008000116 */
[----:B------:R-:W-:Y:S01]  /*2590*/  UMOV UR4, 0x33145c00 ;  /* 0x33145c0000047882 */ /* 0x000fe20000000000 */
[----:B------:R-:W-:-:S06]  /*25a0*/  UMOV UR5, 0x3c91a626 ;  /* 0x3c91a62600057882 */ /* 0x000fcc0000000000 */
[----:B------:R-:W-:Y:S01]  /*25b0*/  DFMA R6, -R2, UR4, R6 ;  /* 0x0000000402067c2b */ /* 0x000fe20008000106 */
[----:B------:R-:W-:Y:S01]  /*25c0*/  UMOV UR4, 0x252049c0 ;  /* 0x252049c000047882 */ /* 0x000fe20000000000 */
[----:B------:R-:W-:-:S06]  /*25d0*/  UMOV UR5, 0x397b839a ;  /* 0x397b839a00057882 */ /* 0x000fcc0000000000 */
[----:B------:R-:W-:Y:S01]  /*25e0*/  DFMA R2, -R2, UR4, R6 ;  /* 0x0000000402027c2b */ /* 0x000fe20008000106 */
[----:B------:R-:W-:Y:S10]  /*25f0*/  @!P0 BRA `(.L_x_4350) ;  /* 0x0000000000208947 */ /* 0x000ff40003800000 */
[----:B------:R-:W-:Y:S01]  /*2600*/  IMAD.MOV.U32 R0, RZ, RZ, R22 ;  /* 0x000000ffff007224 */ /* 0x000fe200078e0016 */
[----:B------:R-:W-:Y:S01]  /*2610*/  MOV R10, 0x2640 ;  /* 0x00002640000a7802 */ /* 0x000fe20000000f00 */
[----:B------:R-:W-:-:S07]  /*2620*/  IMAD.MOV.U32 R15, RZ, RZ, R23 ;  /* 0x000000ffff0f7224 */ /* 0x000fce00078e0017 */
[----:B------:R-:W-:Y:S05]  /*2630*/  CALL.REL.NOINC `($_ZN2at6native18elementwise_kernelILi128ELi4EZNS0_15gpu_kernel_implIZZZNS0_16tanh_kernel_cudaERNS_18TensorIteratorBaseEENKUlvE_clEvENKUlvE_clEvEUlN3c107complexIdEEE_EEvS4_RKT_EUliE_EEviT1_$__internal_trig_reduction_slowpathd) ;  /* 0x0000014800007944 */ /* 0x000fea0003c00000 */
[----:B------:R-:W-:Y:S01]  /*2640*/  IMAD.MOV.U32 R0, RZ, RZ, R4 ;  /* 0x000000ffff007224 */ /* 0x000fe200078e0004 */
[----:B------:R-:W-:Y:S06]  /*2650*/  BRA `(.L_x_4350) ;  /* 0x0000000000087947 */ /* 0x000fec0003800000 */
.L_x_4349:
[----:B------:R-:W-:Y:S01]  /*2660*/  DMUL R2, RZ, R22 ;  /* 0x00000016ff027228 */ /* 0x000fe20000000000 */
[----:B------:R-:W-:-:S10]  /*2670*/  IMAD.MOV.U32 R0, RZ, RZ, RZ ;  /* 0x000000ffff007224 */ /* 0x000fd400078e00ff */
.L_x_4350:
[----:B------:R-:W-:Y:S05]  /*2680*/  BSYNC B2 ;  /* 0x0000000000027941 */ /* 0x000fea0003800000 */
.L_x_4348:
[----:B------:R-:W-:Y:S01]  /*2690*/  DMUL R4, R2, R2 ;  /* 0x0000000202047228 */ /* 0x000fe20000000000 */
[----:B------:R-:W-:Y:S01]  /*26a0*/  IMAD.MOV.U32 R6, RZ, RZ, 0x5b27ebb1 ;  /* 0x5b27ebb1ff067424 */ /* 0x000fe200078e00ff */
[----:B------:R-:W-:Y:S01]  /*26b0*/  UMOV UR4, 0x2799bcb9 ;  /* 0x2799bcb900047882 */ /* 0x000fe20000000000 */
[----:B------:R-:W-:Y:S01]  /*26c0*/  IMAD.MOV.U32 R7, RZ, RZ, 0x3ef9757c ;  /* 0x3ef9757cff077424 */ /* 0x000fe200078e00ff */
[----:B------:R-:W-:Y:S01]  /*26d0*/  UMOV UR5, 0x3ee48dac ;  /* 0x3ee48dac00057882 */ /* 0x000fe20000000000 */
[----:B------:R-:W-:Y:S01]  /*26e0*/  LOP3.LUT R0, R0, 0x1, RZ, 0xc0, !PT ;  /* 0x0000000100007812 */ /* 0x000fe200078ec0ff */
[----:B------:R-:W-:Y:S01]  /*26f0*/  BSSY B1, `(.L_x_4351) ;  /* 0x0000039000017945 */ /* 0x000fe20003800000 */
[----:B------:R-:W-:Y:S02]  /*2700*/  LOP3.LUT R25, R21, 0x7fffffff, RZ, 0xc0, !PT ;  /* 0x7fffffff15197812 */ /* 0x000fe400078ec0ff */
[----:B------:R-:W-:Y:S01]  /*2710*/  DFMA R6, R4, UR4, -R6 ;  /* 0x0000000404067c2b */ /* 0x000fe20008000806 */
[----:B------:R-:W-:Y:S01]  /*2720*/  UMOV UR4, 0xfd91e04 ;  /* 0x0fd91e0400047882 */ /* 0x000fe20000000000 */
[----:B------:R-:W-:Y:S01]  /*2730*/  UMOV UR5, 0x3f0980e9 ;  /* 0x3f0980e900057882 */ /* 0x000fe20000000000 */
[----:B------:R-:W-:-:S02]  /*2740*/  ISETP.NE.U32.AND P0, PT, R0, 0x1, PT ;  /* 0x000000010000780c */ /* 0x000fc40003f05070 */
[----:B------:R-:W-:-:S03]  /*2750*/  ISETP.GE.U32.AND P1, PT, R25, 0x3ff00000, PT ;  /* 0x3ff000001900780c */ /* 0x000fc60003f26070 */
        /* <DEDUP_REMOVED lines=39> */
[----:B------:R-:W-:Y:S10]  /*29d0*/  @P0 BRA `(.L_x_4352) ;  /* 0x0000000000280947 */ /* 0x000ff40003800000 */
[----:B------:R-:W0:Y:S01]  /*29e0*/  MUFU.RCP64H R7, R19 ;  /* 0x0000001300077308 */ /* 0x000e220000001800 */
[----:B------:R-:W-:-:S06]  /*29f0*/  MOV R6, RZ ;  /* 0x000000ff00067202 */ /* 0x000fcc0000000f00 */
[----:B0-----:R-:W-:-:S08]  /*2a00*/  DFMA R4, -R18, R6, 1 ;  /* 0x3ff000001204742b */ /* 0x001fd00000000106 */
[----:B------:R-:W-:Y:S02]  /*2a10*/  DFMA R8, R4, R4, R4 ;  /* 0x000000040408722b */ /* 0x000fe40000000004 */
[----:B------:R-:W-:-:S06]  /*2a20*/  DADD R4, R18, -R2 ;  /* 0x0000000012047229 */ /* 0x000fcc0000000802 */
[----:B------:R-:W-:Y:S02]  /*2a30*/  DFMA R8, R6, R8, R6 ;  /* 0x000000080608722b */ /* 0x000fe40000000006 */
[----:B------:R-:W-:-:S06]  /*2a40*/  DFMA R4, R10, R2, -R4 ;  /* 0x000000020a04722b */ /* 0x000fcc0000000804 */
[----:B------:R-:W-:-:S08]  /*2a50*/  DFMA R2, R18, -R8, 1 ;  /* 0x3ff000001202742b */ /* 0x000fd00000000808 */
[----:B------:R-:W-:-:S08]  /*2a60*/  DFMA R2, R4, -R8, R2 ;  /* 0x800000080402722b */ /* 0x000fd00000000002 */
[----:B------:R-:W-:-:S11]  /*2a70*/  DFMA R18, -R8, R2, -R8 ;  /* 0x000000020812722b */ /* 0x000fd60000000908 */
.L_x_4352:
[----:B------:R-:W-:Y:S05]  /*2a80*/  BSYNC B1 ;  /* 0x0000000000017941 */ /* 0x000fea0003800000 */
.L_x_4351:
[----:B------:R-:W-:Y:S01]  /*2a90*/  BSSY B2, `(.L_x_4353) ;  /* 0x0000077000027945 */ /* 0x000fe20003800000 */
[----:B------:R-:W-:-:S03]  /*2aa0*/  IMAD.MOV.U32 R24, RZ, RZ, R20 ;  /* 0x000000ffff187224 */ /* 0x000fc600078e0014 */
[----:B------:R-:W-:Y:S05]  /*2ab0*/  @!P1 BRA `(.L_x_4354) ;  /* 0x0000000400749947 */ /* 0x000fea0003800000 */
[----:B------:R-:W-:Y:S01]  /*2ac0*/  IMAD.MOV.U32 R2, RZ, RZ, 0x652b82fe ;  /* 0x652b82feff027424 */ /* 0x000fe200078e00ff */
[----:B------:R-:W-:Y:S01]  /*2ad0*/  UMOV UR4, 0xfefa39ef ;  /* 0xfefa39ef00047882 */ /* 0x000fe20000000000 */
[----:B------:R-:W-:Y:S01]  /*2ae0*/  IMAD.MOV.U32 R3, RZ, RZ, 0x3ff71547 ;  /* 0x3ff71547ff037424 */ /* 0x000fe200078e00ff */
[----:B------:R-:W-:Y:S01]  /*2af0*/  UMOV UR5, 0x3fe62e42 ;  /* 0x3fe62e4200057882 */ /* 0x000fe20000000000 */
[----:B------:R-:W-:Y:S01]  /*2b00*/  IMAD.SHL.U32 R0, R25, 0x2, RZ ;  /* 0x0000000219007824 */ /* 0x000fe200078e00ff */
[----:B------:R-:W-:Y:S03]  /*2b10*/  BSSY B3, `(.L_x_4355) ;  /* 0x0000050000037945 */ /* 0x000fe60003800000 */
[----:B------:R-:W-:Y:S01]  /*2b20*/  DFMA R2, R24, R2, 6.75539944105574400000e+15 ;  /* 0x433800001802742b */ /* 0x000fe20000000002 */
[C---:B------:R-:W-:Y:S02]  /*2b30*/  ISETP.GE.U32.AND P0, PT, R0.reuse, 0x7fb3e647, PT ;  /* 0x7fb3e6470000780c */ /* 0x040fe40003f06070 */
[----:B------:R-:W-:-:S05]  /*2b40*/  ISETP.NE.AND P1, PT, R0, RZ, PT ;  /* 0x000000ff0000720c */ /* 0x000fca0003f25270 */
[----:B------:R-:W-:Y:S02]  /*2b50*/  DADD R4, R2, -6.75539944105574400000e+15 ;  /* 0xc338000002047429 */ /* 0x000fe40000000000 */
[----:B------:R-:W-:-:S05]  /*2b60*/  VIADD R2, R2, 0xffffffff ;  /* 0xffffffff02027836 */ /* 0x000fca0000000000 */
[----:B------:R-:W-:Y:S01]  /*2b70*/  SEL R2, R2, RZ, P0 ;  /* 0x000000ff02027207 */ /* 0x000fe20000000000 */
[----:B------:R-:W-:Y:S01]  /*2b80*/  DFMA R6, R4, -UR4, R24 ;  /* 0x8000000404067c2b */ /* 0x000fe20008000018 */
[----:B------:R-:W-:Y:S01]  /*2b90*/  UMOV UR4, 0x3b39803f ;  /* 0x3b39803f00047882 */ /* 0x000fe20000000000 */
[----:B------:R-:W-:Y:S02]  /*2ba0*/  UMOV UR5, 0x3c7abc9e ;  /* 0x3c7abc9e00057882 */ /* 0x000fe40000000000 */
[----:B------:R-:W-:-:S04]  /*2bb0*/  VIADD R3, R2, 0xffffffff ;  /* 0xffffffff02037836 */ /* 0x000fc80000000000 */
[----:B------:R-:W-:Y:S01]  /*2bc0*/  DFMA R6, R4, -UR4, R6 ;  /* 0x8000000404067c2b */ /* 0x000fe20008000006 */
[----:B------:R-:W-:Y:S01]  /*2bd0*/  UMOV UR4, 0x6acd15b6 ;  /* 0x6acd15b600047882 */ /* 0x000fe20000000000 */
[----:B------:R-:W-:Y:S01]  /*2be0*/  IMAD.MOV.U32 R4, RZ, RZ, -0x7142ec33 ;  /* 0x8ebd13cdff047424 */ /* 0x000fe200078e00ff */
[----:B------:R-:W-:Y:S01]  /*2bf0*/  UMOV UR5, 0x3e21f407 ;  /* 0x3e21f40700057882 */ /* 0x000fe20000000000 */
[----:B------:R-:W-:-:S06]  /*2c00*/  IMAD.MOV.U32 R5, RZ, RZ, 0x3e5af86d ;  /* 0x3e5af86dff057424 */ /* 0x000fcc00078e00ff */
[----:B------:R-:W-:Y:S02]  /*2c10*/  FSEL R27, R25, R7, !P0 ;  /* 0x00000007191b7208 */ /* 0x000fe40004000000 */
[----:B------:R-:W-:Y:S02]  /*2c20*/  FSEL R26, R24, R6, !P0 ;  /* 0x00000006181a7208 */ /* 0x000fe40004000000 */
[----:B------:R-:W-:-:S04]  /*2c30*/  ISETP.NE.AND P0, PT, R2, 0x400, PT ;  /* 0x000004000200780c */ /* 0x000fc80003f05270 */
[----:B------:R-:W-:Y:S01]  /*2c40*/  DFMA R4, R26, UR4, R4 ;  /* 0x000000041a047c2b */ /* 0x000fe20008000004 */
[----:B------:R-:W-:Y:S01]  /*2c50*/  UMOV UR4, 0x92ba033d ;  /* 0x92ba033d00047882 */ /* 0x000fe20000000000 */
[----:B------:R-:W-:-:S06]  /*2c60*/  UMOV UR5, 0x3e927e50 ;  /* 0x3e927e5000057882 */ /* 0x000fcc0000000000 */
[----:B------:R-:W-:Y:S01]  /*2c70*/  DFMA R4, R26, R4, UR4 ;  /* 0x000000041a047e2b */ /* 0x000fe20008000004 */
[----:B------:R-:W-:Y:S01]  /*2c80*/  UMOV UR4, 0x6c5f9da1 ;  /* 0x6c5f9da100047882 */ /* 0x000fe20000000000 */
[----:B------:R-:W-:Y:S01]  /*2c90*/  UMOV UR5, 0x3ec71dde ;  /* 0x3ec71dde00057882 */ /* 0x000fe20000000000 */
[----:B------:R-:W-:Y:S02]  /*2ca0*/  @P0 IMAD.MOV R3, RZ, RZ, R2 ;  /* 0x000000ffff030224 */ /* 0x000fe400078e0202 */
[----:B------:R-:W-:-:S03]  /*2cb0*/  IMAD.MOV.U32 R2, RZ, RZ, RZ ;  /* 0x000000ffff027224 */ /* 0x000fc600078e00ff */
[----:B------:R-:W-:Y:S01]  /*2cc0*/  DFMA R4, R26, R4, UR4 ;  /* 0x000000041a047e2b */ /* 0x000fe20008000004 */
[----:B------:R-:W-:Y:S01]  /*2cd0*/  UMOV UR4, 0x18d034e6 ;  /* 0x18d034e600047882 */ /* 0x000fe20000000000 */
[----:B------:R-:W-:Y:S01]  /*2ce0*/  UMOV UR5, 0x3efa01a0 ;  /* 0x3efa01a000057882 */ /* 0x000fe20000000000 */
[----:B------:R-:W-:-:S05]  /*2cf0*/  LEA R3, R3, 0x3ff00000, 0x14 ;  /* 0x3ff0000003037811 */ /* 0x000fca00078ea0ff */
[----:B------:R-:W-:Y:S01]  /*2d00*/  DFMA R4, R26, R4, UR4 ;  /* 0x000000041a047e2b */ /* 0x000fe20008000004 */
[----:B------:R-:W-:Y:S01]  /*2d10*/  UMOV UR4, 0x1b3b6940 ;  /* 0x1b3b694000047882 */ /* 0x000fe20000000000 */
[----:B------:R-:W-:Y:S01]  /*2d20*/  UMOV UR5, 0x3f2a01a0 ;  /* 0x3f2a01a000057882 */ /* 0x000fe20000000000 */
[----:B------:R-:W-:-:S05]  /*2d30*/  DADD R6, R2, -0.5 ;  /* 0xbfe0000002067429 */ /* 0x000fca0000000000 */
        /* <DEDUP_REMOVED lines=13> */
[----:B------:R-:W-:-:S08]  /*2e10*/  DFMA R4, R26, R4, 0.5 ;  /* 0x3fe000001a04742b */ /* 0x000fd00000000004 */
[----:B------:R-:W-:-:S08]  /*2e20*/  DMUL R4, R26, R4 ;  /* 0x000000041a047228 */ /* 0x000fd00000000000 */
[----:B------:R-:W-:-:S08]  /*2e30*/  DFMA R4, R26, R4, R26 ;  /* 0x000000041a04722b */ /* 0x000fd0000000001a */
[----:B------:R-:W-:Y:S01]  /*2e40*/  DFMA R4, R4, R2, R6 ;  /* 0x000000020404722b */ /* 0x000fe20000000006 */
[----:B------:R-:W-:Y:S01]  /*2e50*/  IMAD.MOV.U32 R6, RZ, RZ, 0x0 ;  /* 0x00000000ff067424 */ /* 0x000fe200078e00ff */
[----:B------:R-:W-:-:S06]  /*2e60*/  MOV R7, 0x3ff00000 ;  /* 0x3ff0000000077802 */ /* 0x000fcc0000000f00 */
[----:B------:R-:W-:-:S10]  /*2e70*/  DADD R2, R4, R4 ;  /* 0x0000000004027229 */ /* 0x000fd40000000004 */
[----:B------:R-:W-:Y:S01]  /*2e80*/  @P1 FSEL R26, R2, R4, !P0 ;  /* 0x00000004021a1208 */ /* 0x000fe20004000000 */
[----:B------:R-:W-:Y:S01]  /*2e90*/  IMAD.MOV.U32 R2, RZ, RZ, 0x1 ;  /* 0x00000001ff027424 */ /* 0x000fe200078e00ff */
[----:B------:R-:W-:-:S04]  /*2ea0*/  @P1 FSEL R27, R3, R5, !P0 ;  /* 0x00000005031b1208 */ /* 0x000fc80004000000 */
[----:B------:R-:W-:Y:S02]  /*2eb0*/  FSETP.GEU.AND P1, PT, |R27|, 6.5827683646048100446e-37, PT ;  /* 0x036000001b00780b */ /* 0x000fe40003f2e200 */
[----:B------:R-:W-:-:S06]  /*2ec0*/  DFMA R8, R26, 2, R6 ;  /* 0x400000001a08782b */ /* 0x000fcc0000000006 */
[----:B------:R-:W0:Y:S02]  /*2ed0*/  MUFU.RCP64H R3, R9 ;  /* 0x0000000900037308 */ /* 0x000e240000001800 */
[----:B0-----:R-:W-:-:S08]  /*2ee0*/  DFMA R4, -R8, R2, 1 ;  /* 0x3ff000000804742b */ /* 0x001fd00000000102 */
[----:B------:R-:W-:-:S08]  /*2ef0*/  DFMA R4, R4, R4, R4 ;  /* 0x000000040404722b */ /* 0x000fd00000000004 */
[----:B------:R-:W-:-:S08]  /*2f00*/  DFMA R4, R2, R4, R2 ;  /* 0x000000040204722b */ /* 0x000fd00000000002 */
[----:B------:R-:W-:-:S08]  /*2f10*/  DFMA R2, -R8, R4, 1 ;  /* 0x3ff000000802742b */ /* 0x000fd00000000104 */
[----:B------:R-:W-:-:S08]  /*2f20*/  DFMA R2, R4, R2, R4 ;  /* 0x000000020402722b */ /* 0x000fd00000000004 */
[----:B------:R-:W-:-:S08]  /*2f30*/  DMUL R4, R26, R2 ;  /* 0x000000021a047228 */ /* 0x000fd00000000000 */
[----:B------:R-:W-:-:S08]  /*2f40*/  DFMA R6, -R8, R4, R26 ;  /* 0x000000040806722b */ /* 0x000fd0000000011a */
[----:B------:R-:W-:-:S10]  /*2f50*/  DFMA R2, R2, R6, R4 ;  /* 0x000000060202722b */ /* 0x000fd40000000004 */
[----:B------:R-:W-:-:S05]  /*2f60*/  FFMA R0, RZ, R9, R3 ;  /* 0x00000009ff007223 */ /* 0x000fca0000000003 */
[----:B------:R-:W-:-:S13]  /*2f70*/  FSETP.GT.AND P0, PT, |R0|, 1.469367938527859385e-39, PT ;  /* 0x001000000000780b */ /* 0x000fda0003f04200 */
[----:B------:R-:W-:Y:S05]  /*2f80*/  @P0 BRA P1, `(.L_x_4356) ;  /* 0x0000000000200947 */ /* 0x000fea0000800000 */
[----:B------:R-:W-:Y:S01]  /*2f90*/  IMAD.MOV.U32 R4, RZ, RZ, R8 ;  /* 0x000000ffff047224 */ /* 0x000fe200078e0008 */
[----:B------:R-:W-:Y:S01]  /*2fa0*/  MOV R0, 0x2ff0 ;  /* 0x00002ff000007802 */ /* 0x000fe20000000f00 */
[----:B------:R-:W-:Y:S02]  /*2fb0*/  IMAD.MOV.U32 R5, RZ, RZ, R9 ;  /* 0x000000ffff057224 */ /* 0x000fe400078e0009 */
[----:B------:R-:W-:Y:S02]  /*2fc0*/  IMAD.MOV.U32 R6, RZ, RZ, R26 ;  /* 0x000000ffff067224 */ /* 0x000fe400078e001a */
[----:B------:R-:W-:-:S07]  /*2fd0*/  IMAD.MOV.U32 R7, RZ, RZ, R27 ;  /* 0x000000ffff077224 */ /* 0x000fce00078e001b */
[----:B------:R-:W-:Y:S05]  /*2fe0*/  CALL.REL.NOINC `($__internal_0_$__cuda_sm20_div_rn_f64_full) ;  /* 0x0000013400707944 */ /* 0x000fea0003c00000 */
[----:B------:R-:W-:Y:S02]  /*2ff0*/  IMAD.MOV.U32 R2, RZ, RZ, R10 ;  /* 0x000000ffff027224 */ /* 0x000fe400078e000a */
[----:B------:R-:W-:-:S07]  /*3000*/  IMAD.MOV.U32 R3, RZ, RZ, R11 ;  /* 0x000000ffff037224 */ /* 0x000fce00078e000b */
.L_x_4356:
[----:B------:R-:W-:Y:S05]  /*3010*/  BSYNC B3 ;  /* 0x0000000000037941 */ /* 0x000fea0003800000 */
.L_x_4355:
[----:B------:R-:W-:Y:S01]  /*3020*/  DADD R2, R26, R2 ;  /* 0x000000001a027229 */ /* 0x000fe20000000002 */
[----:B------:R-:W-:Y:S01]  /*3030*/  UMOV UR4, 0x8fb9f87e ;  /* 0x8fb9f87e00047882 */ /* 0x000fe20000000000 */
[----:B------:R-:W-:Y:S02]  /*3040*/  UMOV UR5, 0x408633ce ;  /* 0x408633ce00057882 */ /* 0x000fe40000000000 */
[----:B------:R-:W-:-:S06]  /*3050*/  DSETP.GE.AND P0, PT, R24, UR4, PT ;  /* 0x0000000418007e2a */ /* 0x000fcc000bf06000 */
[----:B------:R-:W-:Y:S02]  /*3060*/  FSEL R4, R2, RZ, !P0 ;  /* 0x000000ff02047208 */ /* 0x000fe40004000000 */
[----:B------:R-:W-:Y:S01]  /*3070*/  FSEL R5, R3, +QNAN , !P0 ;  /* 0x7ff0000003057808 */ /* 0x000fe20004000000 */
[----:B------:R-:W-:Y:S06]  /*3080*/  BRA `(.L_x_4357) ;  /* 0x00000000005c7947 */ /* 0x000fec0003800000 */
.L_x_4354:
[----:B------:R-:W-:Y:S01]  /*3090*/  DMUL R2, R24, R24 ;  /* 0x0000001818027228 */ /* 0x000fe20000000000 */
[----:B------:R-:W-:Y:S01]  /*30a0*/  IMAD.MOV.U32 R4, RZ, RZ, 0x61d87def ;  /* 0x61d87defff047424 */ /* 0x000fe200078e00ff */
[----:B------:R-:W-:Y:S01]  /*30b0*/  UMOV UR4, 0xab274c53 ;  /* 0xab274c5300047882 */ /* 0x000fe20000000000 */
[----:B------:R-:W-:Y:S01]  /*30c0*/  IMAD.MOV.U32 R5, RZ, RZ, 0x3de611a5 ;  /* 0x3de611a5ff057424 */ /* 0x000fe200078e00ff */
[----:B------:R-:W-:-:S05]  /*30d0*/  UMOV UR5, 0x3d6b4c75 ;  /* 0x3d6b4c7500057882 */ /* 0x000fca0000000000 */
        /* <DEDUP_REMOVED lines=17> */
[----:B------:R-:W-:-:S11]  /*31f0*/  DFMA R4, R24, R4, R24 ;  /* 0x000000041804722b */ /* 0x000fd60000000018 */
.L_x_4357:
[----:B------:R-:W-:Y:S05]  /*3200*/  BSYNC B2 ;  /* 0x0000000000027941 */ /* 0x000fea0003800000 */
.L_x_4353:
[----:B------:R-:W-:Y:S01]  /*3210*/  LOP3.LUT R21, R5, 0x80000000, R21, 0xb8, !PT ;  /* 0x8000000005157812 */ /* 0x000fe200078eb815 */
[----:B------:R-:W-:Y:S01]  /*3220*/  IMAD.MOV.U32 R20, RZ, RZ, R4 ;  /* 0x000000ffff147224 */ /* 0x000fe200078e0004 */
[----:B------:R-:W-:Y:S01]  /*3230*/  MOV R4, 0x0 ;  /* 0x0000000000047802 */ /* 0x000fe20000000f00 */
[----:B------:R-:W-:Y:S01]  /*3240*/  IMAD.MOV.U32 R5, RZ, RZ, 0x3fd80000 ;  /* 0x3fd80000ff057424 */ /* 0x000fe200078e00ff */
[----:B------:R-:W-:Y:S03]  /*3250*/  BSSY B1, `(.L_x_4358) ;  /* 0x0000019000017945 */ /* 0x000fe60003800000 */
[----:B------:R-:W-:-:S06]  /*3260*/  DFMA R10, R20, R20, 1 ;  /* 0x3ff00000140a742b */ /* 0x000fcc0000000014 */
[----:B------:R-:W0:Y:S04]  /*3270*/  MUFU.RSQ64H R7, R11 ;  /* 0x0000000b00077308 */ /* 0x000e280000001c00 */
[----:B------:R-:W-:-:S05]  /*3280*/  VIADD R6, R11, 0xfcb00000 ;  /* 0xfcb000000b067836 */ /* 0x000fca0000000000 */
[----:B------:R-:W-:Y:S01]  /*3290*/  ISETP.GE.U32.AND P0, PT, R6, 0x7ca00000, PT ;  /* 0x7ca000000600780c */ /* 0x000fe20003f06070 */
[----:B0-----:R-:W-:-:S08]  /*32a0*/  DMUL R2, R6, R6 ;  /* 0x0000000606027228 */ /* 0x001fd00000000000 */
[----:B------:R-:W-:-:S08]  /*32b0*/  DFMA R2, R10, -R2, 1 ;  /* 0x3ff000000a02742b */ /* 0x000fd00000000802 */
[----:B------:R-:W-:Y:S02]  /*32c0*/  DFMA R4, R2, R4, 0.5 ;  /* 0x3fe000000204742b */ /* 0x000fe40000000004 */
[----:B------:R-:W-:-:S08]  /*32d0*/  DMUL R2, R6, R2 ;  /* 0x0000000206027228 */ /* 0x000fd00000000000 */
[----:B------:R-:W-:Y:S02]  /*32e0*/  DFMA R12, R4, R2, R6 ;  /* 0x00000002040c722b */ /* 0x000fe40000000006 */
[----:B------:R-:W-:-:S06]  /*32f0*/  DFMA R2, R18, R18, 1 ;  /* 0x3ff000001202742b */ /* 0x000fcc0000000012 */
[----:B------:R-:W-:Y:S02]  /*3300*/  DMUL R14, R10, R12 ;  /* 0x0000000c0a0e7228 */ /* 0x000fe40000000000 */
[----:B------:R-:W-:Y:S02]  /*3310*/  VIADD R9, R13, 0xfff00000 ;  /* 0xfff000000d097836 */ /* 0x000fe40000000000 */
[----:B------:R-:W-:-:S04]  /*3320*/  IMAD.MOV.U32 R8, RZ, RZ, R12 ;  /* 0x000000ffff087224 */ /* 0x000fc800078e000c */
[----:B------:R-:W-:-:S08]  /*3330*/  DFMA R22, R14, -R14, R10 ;  /* 0x8000000e0e16722b */ /* 0x000fd0000000000a */
[----:B------:R-:W-:Y:S01]  /*3340*/  DFMA R4, R22, R8, R14 ;  /* 0x000000081604722b */ /* 0x000fe2000000000e */
[----:B------:R-:W-:Y:S10]  /*3350*/  @!P0 BRA `(.L_x_4359) ;  /* 0x0000000000208947 */ /* 0x000ff40003800000 */
[----:B------:R-:W-:Y:S02]  /*3360*/  IMAD.MOV.U32 R0, RZ, RZ, R12 ;  /* 0x000000ffff007224 */ /* 0x000fe400078e000c */
[----:B------:R-:W-:Y:S01]  /*3370*/  IMAD.MOV.U32 R5, RZ, RZ, R6 ;  /* 0x000000ffff057224 */ /* 0x000fe200078e0006 */
[----:B------:R-:W-:Y:S01]  /*3380*/  MOV R6, 0x33e0 ;  /* 0x000033e000067802 */ /* 0x000fe20000000f00 */
[----:B------:R-:W-:Y:S02]  /*3390*/  IMAD.MOV.U32 R4, RZ, RZ, R10 ;  /* 0x000000ffff047224 */ /* 0x000fe400078e000a */
[----:B------:R-:W-:Y:S02]  /*33a0*/  IMAD.MOV.U32 R12, RZ, RZ, R14 ;  /* 0x000000ffff0c7224 */ /* 0x000fe400078e000e */
[----:B------:R-:W-:Y:S02]  /*33b0*/  IMAD.MOV.U32 R13, RZ, RZ, R15 ;  /* 0x000000ffff0d7224 */ /* 0x000fe400078e000f */
[----:B------:R-:W-:-:S07]  /*33c0*/  IMAD.MOV.U32 R7, RZ, RZ, R9 ;  /* 0x000000ffff077224 */ /* 0x000fce00078e0009 */
[----:B------:R-:W-:Y:S05]  /*33d0*/  CALL.REL.NOINC `($__internal_1_$__cuda_sm20_dsqrt_rn_f64_mediumpath_v1) ;  /* 0x0000013400e47944 */ /* 0x000fea0003c00000 */
.L_x_4359:
[----:B------:R-:W-:Y:S05]  /*33e0*/  BSYNC B1 ;  /* 0x0000000000017941 */ /* 0x000fea0003800000 */
.L_x_4358:
[C---:B------:R-:W-:Y:S01]  /*33f0*/  DMUL R24, R2.reuse, R20 ;  /* 0x0000001402187228 */ /* 0x040fe20000000000 */
[----:B------:R-:W-:Y:S01]  /*3400*/  IMAD.MOV.U32 R6, RZ, RZ, 0x1 ;  /* 0x00000001ff067424 */ /* 0x000fe200078e00ff */
[----:B------:R-:W-:Y:S01]  /*3410*/  DMUL R4, R2, R4 ;  /* 0x0000000402047228 */ /* 0x000fe20000000000 */
[----:B------:R-:W-:Y:S05]  /*3420*/  BSSY B2, `(.L_x_4360) ;  /* 0x0000016000027945 */ /* 0x000fea0003800000 */
[----:B------:R-:W-:-:S06]  /*3430*/  DFMA R24, R20, R24, 1 ;  /* 0x3ff000001418742b */ /* 0x000fcc0000000018 */
[----:B------:R-:W0:Y:S02]  /*3440*/  MUFU.RCP64H R7, R25 ;  /* 0x0000001900077308 */ /* 0x000e240000001800 */
[----:B0-----:R-:W-:-:S08]  /*3450*/  DFMA R8, -R24, R6, 1 ;  /* 0x3ff000001808742b */ /* 0x001fd00000000106 */
[----:B------:R-:W-:-:S08]  /*3460*/  DFMA R8, R8, R8, R8 ;  /* 0x000000080808722b */ /* 0x000fd00000000008 */
[----:B------:R-:W-:Y:S02]  /*3470*/  DFMA R8, R6, R8, R6 ;  /* 0x000000080608722b */ /* 0x000fe40000000006 */
[----:B------:R-:W-:-:S06]  /*3480*/  DMUL R6, R20, R4 ;  /* 0x0000000414067228 */ /* 0x000fcc0000000000 */
[----:B------:R-:W-:-:S04]  /*3490*/  DFMA R2, -R24, R8, 1 ;  /* 0x3ff000001802742b */ /* 0x000fc80000000108 */
[----:B------:R-:W-:-:S04]  /*34a0*/  FSETP.GEU.AND P1, PT, |R7|, 6.5827683646048100446e-37, PT ;  /* 0x036000000700780b */ /* 0x000fc80003f2e200 */
        /* <DEDUP_REMOVED lines=8> */
[----:B------:R-:W-:Y:S02]  /*3530*/  MOV R5, R25 ;  /* 0x0000001900057202 */ /* 0x000fe40000000f00 */
[----:B------:R-:W-:-:S07]  /*3540*/  MOV R0, 0x3560 ;  /* 0x0000356000007802 */ /* 0x000fce0000000f00 */
[----:B------:R-:W-:Y:S05]  /*3550*/  CALL.REL.NOINC `($__internal_0_$__cuda_sm20_div_rn_f64_full) ;  /* 0x0000013000147944 */ /* 0x000fea0003c00000 */
[----:B------:R-:W-:Y:S02]  /*3560*/  IMAD.MOV.U32 R20, RZ, RZ, R10 ;  /* 0x000000ffff147224 */ /* 0x000fe400078e000a */
[----:B------:R-:W-:-:S07]  /*3570*/  IMAD.MOV.U32 R21, RZ, RZ, R11 ;  /* 0x000000ffff157224 */ /* 0x000fce00078e000b */
.L_x_4361:
[----:B------:R-:W-:Y:S05]  /*3580*/  BSYNC B2 ;  /* 0x0000000000027941 */ /* 0x000fea0003800000 */
.L_x_4360:
[----:B------:R-:W0:Y:S01]  /*3590*/  MUFU.RCP64H R3, R25 ;  /* 0x0000001900037308 */ /* 0x000e220000001800 */
[----:B------:R-:W-:Y:S01]  /*35a0*/  IMAD.MOV.U32 R2, RZ, RZ, 0x1 ;  /* 0x00000001ff027424 */ /* 0x000fe200078e00ff */
[----:B------:R-:W-:Y:S01]  /*35b0*/  FSETP.GEU.AND P1, PT, |R19|, 6.5827683646048100446e-37, PT ;  /* 0x036000001300780b */ /* 0x000fe20003f2e200 */
[----:B------:R-:W-:Y:S04]  /*35c0*/  BSSY B2, `(.L_x_4362) ;  /* 0x0000014000027945 */ /* 0x000fe80003800000 */
        /* <DEDUP_REMOVED lines=19> */
.L_x_4363:
[----:B------:R-:W-:Y:S05]  /*3700*/  BSYNC B2 ;  /* 0x0000000000027941 */ /* 0x000fea0003800000 */
.L_x_4362:
[----:B------:R-:W-:Y:S02]  /*3710*/  IMAD.MOV.U32 R30, RZ, RZ, R2 ;  /* 0x000000ffff1e7224 */ /* 0x000fe400078e0002 */
[----:B------:R-:W-:Y:S01]  /*3720*/  IMAD.MOV.U32 R31, RZ, RZ, R3 ;  /* 0x000000ffff1f7224 */ /* 0x000fe200078e0003 */
[----:B------:R-:W-:Y:S06]  /*3730*/  BRA `(.L_x_4364) ;  /* 0x0000001000347947 */ /* 0x000fec0003800000 */
.L_x_4347:
[----:B------:R-:W-:Y:S01]  /*3740*/  MOV R2, 0x652b82fe ;  /* 0x652b82fe00027802 */ /* 0x000fe20000000f00 */
[----:B------:R-:W-:Y:S01]  /*3750*/  IMAD.MOV.U32 R3, RZ, RZ, 0x3ff71547 ;  /* 0x3ff71547ff037424 */ /* 0x000fe200078e00ff */
[----:B------:R-:W-:Y:S01]  /*3760*/  UMOV UR4, 0xfefa39ef ;  /* 0xfefa39ef00047882 */ /* 0x000fe20000000000 */
[----:B------:R-:W-:Y:S01]  /*3770*/  UMOV UR5, 0x3fe62e42 ;  /* 0x3fe62e4200057882 */ /* 0x000fe20000000000 */
[----:B------:R-:W-:Y:S01]  /*3780*/  DADD R8, -RZ, -|R20| ;  /* 0x00000000ff087229 */ /* 0x000fe20000000d14 */
[----:B------:R-:W-:Y:S01]  /*3790*/  BSSY B1, `(.L_x_4365) ;  /* 0x0000038000017945 */ /* 0x000fe20003800000 */
[----:B------:R-:W-:Y:S02]  /*37a0*/  DSETP.NEU.AND P2, PT, |R22|, +INF , PT ;  /* 0x7ff000001600742a */ /* 0x000fe40003f4d200 */
[----:B------:R-:W-:-:S06]  /*37b0*/  DFMA R2, -|R20|, R2, 6.75539944105574400000e+15 ;  /* 0x433800001402742b */ /* 0x000fcc0000000302 */
[----:B------:R-:W-:Y:S02]  /*37c0*/  FSETP.GEU.FTZ.AND P0, PT, |R9|, 4.1917929649353027344, PT ;  /* 0x4086232b0900780b */ /* 0x000fe40003f1e200 */
[----:B------:R-:W-:-:S08]  /*37d0*/  DADD R4, R2, -6.75539944105574400000e+15 ;  /* 0xc338000002047429 */ /* 0x000fd00000000000 */
[----:B------:R-:W-:Y:S01]  /*37e0*/  DFMA R6, R4, -UR4, -|R20| ;  /* 0x8000000404067c2b */ /* 0x000fe20008000c14 */
[----:B------:R-:W-:Y:S01]  /*37f0*/  UMOV UR4, 0x3b39803f ;  /* 0x3b39803f00047882 */ /* 0x000fe20000000000 */
[----:B------:R-:W-:-:S06]  /*3800*/  UMOV UR5, 0x3c7abc9e ;  /* 0x3c7abc9e00057882 */ /* 0x000fcc0000000000 */
[----:B------:R-:W-:Y:S01]  /*3810*/  DFMA R6, R4, -UR4, R6 ;  /* 0x8000000404067c2b */ /* 0x000fe20008000006 */
[----:B------:R-:W-:Y:S01]  /*3820*/  UMOV UR4, 0x69ce2bdf ;  /* 0x69ce2bdf00047882 */ /* 0x000fe20000000000 */
[----:B------:R-:W-:Y:S01]  /*3830*/  IMAD.MOV.U32 R4, RZ, RZ, -0x35dec16 ;  /* 0xfca213eaff047424 */ /* 0x000fe200078e00ff */
[----:B------:R-:W-:Y:S01]  /*3840*/  UMOV UR5, 0x3e5ade15 ;  /* 0x3e5ade1500057882 */ /* 0x000fe20000000000 */
[----:B------:R-:W-:-:S06]  /*3850*/  IMAD.MOV.U32 R5, RZ, RZ, 0x3e928af3 ;  /* 0x3e928af3ff057424 */ /* 0x000fcc00078e00ff */
        /* <DEDUP_REMOVED lines=25> */
[----:B------:R-:W-:-:S08]  /*39f0*/  DFMA R4, R6, R4, 1 ;  /* 0x3ff000000604742b */ /* 0x000fd00000000004 */
[----:B------:R-:W-:-:S10]  /*3a00*/  DFMA R4, R6, R4, 1 ;  /* 0x3ff000000604742b */ /* 0x000fd40000000004 */
[----:B------:R-:W-:Y:S02]  /*3a10*/  IMAD R19, R2, 0x100000, R5 ;  /* 0x0010000002137824 */ /* 0x000fe400078e0205 */
[----:B------:R-:W-:Y:S01]  /*3a20*/  IMAD.MOV.U32 R18, RZ, RZ, R4 ;  /* 0x000000ffff127224 */ /* 0x000fe200078e0004 */
[----:B------:R-:W-:Y:S06]  /*3a30*/  @!P0 BRA `(.L_x_4366) ;  /* 0x0000000000348947 */ /* 0x000fec0003800000 */
[----:B------:R-:W-:Y:S01]  /*3a40*/  FSETP.GEU.FTZ.AND P1, PT, |R9|, 4.2275390625, PT ;  /* 0x408748000900780b */ /* 0x000fe20003f3e200 */
[C---:B------:R-:W-:Y:S02]  /*3a50*/  DADD R6, -|R20|.reuse, +INF ;  /* 0x7ff0000014067429 */ /* 0x040fe40000000300 */
[----:B------:R-:W-:-:S08]  /*3a60*/  DSETP.GT.AND P0, PT, |R20|, RZ, PT ;  /* 0x000000ff1400722a */ /* 0x000fd00003f04200 */
[----:B------:R-:W-:Y:S02]  /*3a70*/  FSEL R18, R6, RZ, !P0 ;  /* 0x000000ff06127208 */ /* 0x000fe40004000000 */
[----:B------:R-:W-:Y:S02]  /*3a80*/  @!P1 LEA.HI R0, R2, R2, RZ, 0x1 ;  /* 0x0000000202009211 */ /* 0x000fe400078f08ff */
[----:B------:R-:W-:Y:S02]  /*3a90*/  FSEL R19, R7, RZ, !P0 ;  /* 0x000000ff07137208 */ /* 0x000fe40004000000 */
[----:B------:R-:W-:-:S05]  /*3aa0*/  @!P1 SHF.R.S32.HI R3, RZ, 0x1, R0 ;  /* 0x00000001ff039819 */ /* 0x000fca0000011400 */
[----:B------:R-:W-:Y:S02]  /*3ab0*/  @!P1 IMAD.IADD R2, R2, 0x1, -R3 ;  /* 0x0000000102029824 */ /* 0x000fe400078e0a03 */
[----:B------:R-:W-:-:S03]  /*3ac0*/  @!P1 IMAD R3, R3, 0x100000, R5 ;  /* 0x0010000003039824 */ /* 0x000fc600078e0205 */
[----:B------:R-:W-:Y:S01]  /*3ad0*/  @!P1 LEA R5, R2, 0x3ff00000, 0x14 ;  /* 0x3ff0000002059811 */ /* 0x000fe200078ea0ff */
[----:B------:R-:W-:Y:S02]  /*3ae0*/  @!P1 IMAD.MOV.U32 R2, RZ, RZ, R4 ;  /* 0x000000ffff029224 */ /* 0x000fe400078e0004 */
[----:B------:R-:W-:-:S06]  /*3af0*/  @!P1 IMAD.MOV.U32 R4, RZ, RZ, RZ ;  /* 0x000000ffff049224 */ /* 0x000fcc00078e00ff */
[----:B------:R-:W-:-:S11]  /*3b00*/  @!P1 DMUL R18, R2, R4 ;  /* 0x0000000402129228 */ /* 0x000fd60000000000 */
.L_x_4366:
[----:B------:R-:W-:Y:S05]  /*3b10*/  BSYNC B1 ;  /* 0x0000000000017941 */ /* 0x000fea0003800000 */
.L_x_4365:
[----:B------:R-:W-:Y:S04]  /*3b20*/  BSSY B2, `(.L_x_4367) ;  /* 0x000001a000027945 */ /* 0x000fe80003800000 */
        /* <DEDUP_REMOVED lines=21> */
[----:B------:R-:W-:Y:S01]  /*3c80*/  MOV R0, R4 ;  /* 0x0000000400007202 */ /* 0x000fe20000000f00 */
[----:B------:R-:W-:Y:S06]  /*3c90*/  BRA `(.L_x_4369) ;  /* 0x0000000000087947 */ /* 0x000fec0003800000 */
.L_x_4368:
[----:B------:R-:W-:Y:S01]  /*3ca0*/  DMUL R2, RZ, R22 ;  /* 0x00000016ff027228 */ /* 0x000fe20000000000 */
[----:B------:R-:W-:-:S10]  /*3cb0*/  IMAD.MOV.U32 R0, RZ, RZ, RZ ;  /* 0x000000ffff007224 */ /* 0x000fd400078e00ff */
.L_x_4369:
[----:B------:R-:W-:Y:S05]  /*3cc0*/  BSYNC B2 ;  /* 0x0000000000027941 */ /* 0x000fea0003800000 */
.L_x_4367:
[----:B------:R-:W0:Y:S01]  /*3cd0*/  LDC.64 R4, c[0x4][0x168] ;  /* 0x01005a00ff047b82 */ /* 0x000e220000000a00 */
[----:B------:R-:W-:-:S05]  /*3ce0*/  IMAD.SHL.U32 R6, R0, 0x8, RZ ;  /* 0x0000000800067824 */ /* 0x000fca00078e00ff */
[----:B------:R-:W-:-:S05]  /*3cf0*/  LOP3.LUT R7, R6, 0x8, RZ, 0xc0, !PT ;  /* 0x0000000806077812 */ /* 0x000fca00078ec0ff */
[----:B0-----:R-:W-:-:S05]  /*3d00*/  IMAD.WIDE.U32 R4, R7, 0x8, R4 ;  /* 0x0000000807047825 */ /* 0x001fca00078e0004 */
[----:B------:R-:W2:Y:S04]  /*3d10*/  LDG.E.128.CONSTANT R8, desc[UR36][R4.64] ;  /* 0x0000002404087981 */ /* 0x000ea8000c1e9d00 */
[----:B------:R-:W3:Y:S04]  /*3d20*/  LDG.E.128.CONSTANT R12, desc[UR36][R4.64+0x10] ;  /* 0x00001024040c7981 */ /* 0x000ee8000c1e9d00 */
[----:B------:R-:W4:Y:S01]  /*3d30*/  LDG.E.128.CONSTANT R24, desc[UR36][R4.64+0x20] ;  /* 0x0000202404187981 */ /* 0x000f22000c1e9d00 */
[----:B------:R-:W-:Y:S01]  /*3d40*/  R2P PR, R0, 0x3 ;  /* 0x0000000300007804 */ /* 0x000fe20000000000 */
[----:B------:R-:W-:Y:S01]  /*3d50*/  IMAD.MOV.U32 R6, RZ, RZ, 0x79785eba ;  /* 0x79785ebaff067424 */ /* 0x000fe200078e00ff */
[----:B------:R-:W-:Y:S01]  /*3d60*/  DMUL R28, R2, R2 ;  /* 0x00000002021c7228 */ /* 0x000fe20000000000 */
[----:B------:R-:W-:Y:S01]  /*3d70*/  IMAD.MOV.U32 R0, RZ, RZ, 0x3de5db65 ;  /* 0x3de5db65ff007424 */ /* 0x000fe200078e00ff */
[----:B------:R-:W-:Y:S02]  /*3d80*/  BSSY B2, `(.L_x_4370) ;  /* 0x0000025000027945 */ /* 0x000fe40003800000 */
[----:B------:R-:W-:-:S02]  /*3d90*/  FSEL R6, -R6, 4.2945490664224492434e-19, !P0 ;  /* 0x20fd816406067808 */ /* 0x000fc40004000100 */
[----:B------:R-:W-:-:S06]  /*3da0*/  FSEL R7, R0, -0.082518599927425384521, !P0 ;  /* 0xbda8ff8300077808 */ /* 0x000fcc0004000000 */
[----:B--2---:R-:W-:-:S08]  /*3db0*/  DFMA R8, R28, R6, R8 ;  /* 0x000000061c08722b */ /* 0x004fd00000000008 */
[----:B------:R-:W-:-:S08]  /*3dc0*/  DFMA R8, R28, R8, R10 ;  /* 0x000000081c08722b */ /* 0x000fd0000000000a */
[----:B---3--:R-:W-:-:S08]  /*3dd0*/  DFMA R8, R28, R8, R12 ;  /* 0x000000081c08722b */ /* 0x008fd0000000000c */
[----:B------:R-:W-:-:S08]  /*3de0*/  DFMA R8, R28, R8, R14 ;  /* 0x000000081c08722b */ /* 0x000fd0000000000e */
[----:B----4-:R-:W-:-:S08]  /*3df0*/  DFMA R8, R28, R8, R24 ;  /* 0x000000081c08722b */ /* 0x010fd00000000018 */
[----:B------:R-:W-:-:S08]  /*3e00*/  DFMA R8, R28, R8, R26 ;  /* 0x000000081c08722b */ /* 0x000fd0000000001a */
[----:B------:R-:W-:Y:S02]  /*3e10*/  DFMA R30, R8, R2, R2 ;  /* 0x00000002081e722b */ /* 0x000fe40000000002 */
[----:B------:R-:W-:-:S08]  /*3e20*/  @P0 DFMA R30, R28, R8, 1 ;  /* 0x3ff000001c1e042b */ /* 0x000fd00000000008 */
[----:B------:R-:W-:Y:S01]  /*3e30*/  @P1 DFMA R30, R30, -1, RZ ;  /* 0xbff000001e1e182b */ /* 0x000fe200000000ff */
[----:B------:R-:W-:Y:S10]  /*3e40*/  @!P2 BRA `(.L_x_4371) ;  /* 0x000000000058a947 */ /* 0x000ff40003800000 */
        /* <DEDUP_REMOVED lines=22> */
.L_x_4371:
[----:B------:R-:W-:Y:S01]  /*3fb0*/  DMUL R2, RZ, R22 ;  /* 0x00000016ff027228 */ /* 0x000fe20000000000 */
[----:B------:R-:W-:-:S10]  /*3fc0*/  IMAD.MOV.U32 R0, RZ, RZ, RZ ;  /* 0x000000ffff007224 */ /* 0x000fd400078e00ff */
.L_x_4372:
[----:B------:R-:W-:Y:S05]  /*3fd0*/  BSYNC B2 ;  /* 0x0000000000027941 */ /* 0x000fea0003800000 */
.L_x_4370:
[----:B------:R-:W0:Y:S01]  /*3fe0*/  LDC.64 R4, c[0x4][0x168] ;  /* 0x01005a00ff047b82 */ /* 0x000e220000000a00 */
[----:B------:R-:W-:-:S04]  /*3ff0*/  VIADD R6, R0, 0x1 ;  /* 0x0000000100067836 */ /* 0x000fc80000000000 */
        /* <DEDUP_REMOVED lines=8> */
[----:B------:R-:W-:Y:S01]  /*4080*/  MOV R0, 0x3de5db65 ;  /* 0x3de5db6500007802 */ /* 0x000fe20000000f00 */
[----:B------:R-:W-:Y:S01]  /*4090*/  DMUL R22, R2, R2 ;  /* 0x0000000202167228 */ /* 0x000fe20000000000 */
[----:B------:R-:W-:Y:S01]  /*40a0*/  IMAD.MOV.U32 R20, RZ, RZ, RZ ;  /* 0x000000ffff147224 */ /* 0x000fe200078e00ff */
[----:B------:R-:W-:Y:S01]  /*40b0*/  DMUL R30, R30, 4 ;  /* 0x401000001e1e7828 */ /* 0x000fe20000000000 */
        /* <DEDUP_REMOVED lines=10> */
[----:B------:R-:W-:-:S08]  /*4160*/  @P1 DFMA R2, R2, -1, RZ ;  /* 0xbff000000202182b */ /* 0x000fd000000000ff */
[----:B------:R-:W-:Y:S01]  /*4170*/  DMUL R30, R30, R2 ;  /* 0x000000021e1e7228 */ /* 0x000fe20000000000 */
[----:B------:R-:W-:-:S05]  /*4180*/  IMAD.MOV.U32 R3, RZ, RZ, 0x3ff00000 ;  /* 0x3ff00000ff037424 */ /* 0x000fca00078e00ff */
[----:B------:R-:W-:Y:S02]  /*4190*/  LOP3.LUT R21, R3, 0x80000000, R21, 0xb8, !PT ;  /* 0x8000000003157812 */ /* 0x000fe400078eb815 */
[----:B------:R-:W-:-:S08]  /*41a0*/  DMUL R30, R30, R18 ;  /* 0x000000121e1e7228 */ /* 0x000fd00000000000 */
[----:B------:R-:W-:Y:S01]  /*41b0*/  DMUL R30, R30, R18 ;  /* 0x000000121e1e7228 */ /* 0x000fe20000000000 */
[----:B------:R-:W-:Y:S10]  /*41c0*/  BRA `(.L_x_4364) ;  /* 0x0000000400907947 */ /* 0x000ff40003800000 */
.L_x_4346:
[----:B------:R-:W-:-:S10]  /*41d0*/  DADD R20, R22, -R22 ;  /* 0x0000000016147229 */ /* 0x000fd40000000816 */
[----:B------:R-:W-:Y:S02]  /*41e0*/  IMAD.MOV.U32 R30, RZ, RZ, R20 ;  /* 0x000000ffff1e7224 */ /* 0x000fe400078e0014 */
[----:B------:R-:W-:Y:S01]  /*41f0*/  IMAD.MOV.U32 R31, RZ, RZ, R21 ;  /* 0x000000ffff1f7224 */ /* 0x000fe200078e0015 */
[----:B------:R-:W-:Y:S06]  /*4200*/  BRA `(.L_x_4364) ;  /* 0x0000000400807947 */ /* 0x000fec0003800000 */
.L_x_4345:
[----:B------:R-:W-:-:S13]  /*4210*/  LOP3.LUT P0, RZ, R20, 0xfffff, R21, 0xf8, !PT ;  /* 0x000fffff14ff7812 */ /* 0x000fda000780f815 */
[----:B------:R-:W-:Y:S02]  /*4220*/  @P0 DMUL R2, R20, R22 ;  /* 0x0000001614020228 */ /* 0x000fe40000000000 */
[----:B------:R-:W-:-:S08]  /*4230*/  @P0 DSETP.NEU.AND P1, PT, R22, RZ, PT ;  /* 0x000000ff1600022a */ /* 0x000fd00003f2d000 */
[----:B------:R-:W-:Y:S02]  /*4240*/  @P0 FSEL R30, R22, R2, !P1 ;  /* 0x00000002161e0208 */ /* 0x000fe40004800000 */
[----:B------:R-:W-:Y:S01]  /*4250*/  @P0 FSEL R31, R23, R3, !P1 ;  /* 0x00000003171f0208 */ /* 0x000fe20004800000 */
[----:B------:R-:W-:Y:S06]  /*4260*/  @P0 BRA `(.L_x_4364) ;  /* 0x0000000400680947 */ /* 0x000fec0003800000 */
[----:B------:R-:W-:Y:S01]  /*4270*/  DSETP.NEU.AND P0, PT, |R22|, +INF , PT ;  /* 0x7ff000001600742a */ /* 0x000fe20003f0d200 */
[----:B------:R-:W-:Y:S01]  /*4280*/  BSSY B2, `(.L_x_4373) ;  /* 0x0000055000027945 */ /* 0x000fe20003800000 */
[----:B------:R-:W-:-:S12]  /*4290*/  VIADD R33, R21, 0xc0000000 ;  /* 0xc000000015217836 */ /* 0x000fd80000000000 */
[----:B------:R-:W-:Y:S05]  /*42a0*/  @!P0 BRA `(.L_x_4374) ;  /* 0x0000000400488947 */ /* 0x000fea0003800000 */
[----:B------:R-:W-:Y:S01]  /*42b0*/  UMOV UR4, 0x6dc9c883 ;  /* 0x6dc9c88300047882 */ /* 0x000fe20000000000 */
[----:B------:R-:W-:Y:S01]  /*42c0*/  UMOV UR5, 0x3fe45f30 ;  /* 0x3fe45f3000057882 */ /* 0x000fe20000000000 */
[C---:B------:R-:W-:Y:S01]  /*42d0*/  DSETP.GE.AND P2, PT, |R22|.reuse, 2.14748364800000000000e+09, PT ;  /* 0x41e000001600742a */ /* 0x040fe20003f46200 */
[----:B------:R-:W-:Y:S01]  /*42e0*/  BSSY B3, `(.L_x_4375) ;  /* 0x0000016000037945 */ /* 0x000fe20003800000 */
[----:B------:R-:W-:Y:S01]  /*42f0*/  DMUL R4, R22, UR4 ;  /* 0x0000000416047c28 */ /* 0x000fe20008000000 */
[----:B------:R-:W-:Y:S01]  /*4300*/  UMOV UR4, 0x54442d18 ;  /* 0x54442d1800047882 */ /* 0x000fe20000000000 */
[----:B------:R-:W-:-:S04]  /*4310*/  UMOV UR5, 0x3ff921fb ;  /* 0x3ff921fb00057882 */ /* 0x000fc80000000000 */
[----:B------:R-:W0:Y:S08]  /*4320*/  F2I.F64 R0, R4 ;  /* 0x0000000400007311 */ /* 0x000e300000301100 */
[----:B0-----:R-:W0:Y:S01]  /*4330*/  I2F.F64 R18, R0 ;  /* 0x0000000000127312 */ /* 0x001e220000201c00 */
[----:B------:R-:W-:Y:S01]  /*4340*/  IMAD.MOV.U32 R14, RZ, RZ, R0 ;  /* 0x000000ffff0e7224 */ /* 0x000fe200078e0000 */
[----:B0-----:R-:W-:Y:S01]  /*4350*/  DFMA R2, -R18, UR4, R22 ;  /* 0x0000000412027c2b */ /* 0x001fe20008000116 */
[----:B------:R-:W-:Y:S01]  /*4360*/  UMOV UR4, 0x33145c00 ;  /* 0x33145c0000047882 */ /* 0x000fe20000000000 */
[----:B------:R-:W-:-:S06]  /*4370*/  UMOV UR5, 0x3c91a626 ;  /* 0x3c91a62600057882 */ /* 0x000fcc0000000000 */
[----:B------:R-:W-:Y:S01]  /*4380*/  DFMA R2, -R18, UR4, R2 ;  /* 0x0000000412027c2b */ /* 0x000fe20008000102 */
[----:B------:R-:W-:Y:S01]  /*4390*/  UMOV UR4, 0x252049c0 ;  /* 0x252049c000047882 */ /* 0x000fe20000000000 */
[----:B------:R-:W-:-:S06]  /*43a0*/  UMOV UR5, 0x397b839a ;  /* 0x397b839a00057882 */ /* 0x000fcc0000000000 */
[----:B------:R-:W-:-:S10]  /*43b0*/  DFMA R18, -R18, UR4, R2 ;  /* 0x0000000412127c2b */ /* 0x000fd40008000102 */
[----:B------:R-:W-:Y:S02]  /*43c0*/  IMAD.MOV.U32 R2, RZ, RZ, R18 ;  /* 0x000000ffff027224 */ /* 0x000fe400078e0012 */
[----:B------:R-:W-:Y:S01]  /*43d0*/  IMAD.MOV.U32 R3, RZ, RZ, R19 ;  /* 0x000000ffff037224 */ /* 0x000fe200078e0013 */
[----:B------:R-:W-:Y:S06]  /*43e0*/  @!P2 BRA `(.L_x_4376) ;  /* 0x000000000014a947 */ /* 0x000fec0003800000 */
[----:B------:R-:W-:Y:S01]  /*43f0*/  IMAD.MOV.U32 R0, RZ, RZ, R22 ;  /* 0x000000ffff007224 */ /* 0x000fe200078e0016 */
[----:B------:R-:W-:Y:S01]  /*4400*/  MOV R10, 0x4430 ;  /* 0x00004430000a7802 */ /* 0x000fe20000000f00 */
[----:B------:R-:W-:-:S07]  /*4410*/  IMAD.MOV.U32 R15, RZ, RZ, R23 ;  /* 0x000000ffff0f7224 */ /* 0x000fce00078e0017 */
[----:B------:R-:W-:Y:S05]  /*4420*/  CALL.REL.NOINC `($_ZN2at6native18elementwise_kernelILi128ELi4EZNS0_15gpu_kernel_implIZZZNS0_16tanh_kernel_cudaERNS_18TensorIteratorBaseEENKUlvE_clEvENKUlvE_clEvEUlN3c107complexIdEEE_EEvS4_RKT_EUliE_EEviT1_$__internal_trig_reduction_slowpathd) ;  /* 0x0000012800847944 */ /* 0x000fea0003c00000 */
[----:B------:R-:W-:-:S07]  /*4430*/  IMAD.MOV.U32 R0, RZ, RZ, R4 ;  /* 0x000000ffff007224 */ /* 0x000fce00078e0004 */
.L_x_4376:
[----:B------:R-:W-:Y:S05]  /*4440*/  BSYNC B3 ;  /* 0x0000000000037941 */ /* 0x000fea0003800000 */
.L_x_4375:
[----:B------:R-:W0:Y:S01]  /*4450*/  LDC.64 R8, c[0x4][0x168] ;  /* 0x01005a00ff087b82 */ /* 0x000e220000000a00 */
[----:B------:R-:W-:-:S04]  /*4460*/  SHF.L.U32 R4, R0, 0x3, RZ ;  /* 0x0000000300047819 */ /* 0x000fc800000006ff */
        /* <DEDUP_REMOVED lines=22> */
[----:B------:R-:W-:Y:S01]  /*45d0*/  IMAD.MOV.U32 R0, RZ, RZ, R22 ;  /* 0x000000ffff007224 */ /* 0x000fe200078e0016 */
[----:B------:R-:W-:Y:S01]  /*45e0*/  MOV R10, 0x4610 ;  /* 0x00004610000a7802 */ /* 0x000fe20000000f00 */
[----:B------:R-:W-:-:S07]  /*45f0*/  IMAD.MOV.U32 R15, RZ, RZ, R23 ;  /* 0x000000ffff0f7224 */ /* 0x000fce00078e0017 */
[----:B------:R-:W-:Y:S05]  /*4600*/  CALL.REL.NOINC `($_ZN2at6native18elementwise_kernelILi128ELi4EZNS0_15gpu_kernel_implIZZZNS0_16tanh_kernel_cudaERNS_18TensorIteratorBaseEENKUlvE_clEvENKUlvE_clEvEUlN3c107complexIdEEE_EEvS4_RKT_EUliE_EEviT1_$__internal_trig_reduction_slowpathd) ;  /* 0x00000128000c7944 */ /* 0x000fea0003c00000 */
[----:B------:R-:W-:Y:S02]  /*4610*/  IMAD.MOV.U32 R14, RZ, RZ, R4 ;  /* 0x000000ffff0e7224 */ /* 0x000fe400078e0004 */
[----:B------:R-:W-:Y:S02]  /*4620*/  IMAD.MOV.U32 R18, RZ, RZ, R2 ;  /* 0x000000ffff127224 */ /* 0x000fe400078e0002 */
[----:B------:R-:W-:-:S07]  /*4630*/  IMAD.MOV.U32 R19, RZ, RZ, R3 ;  /* 0x000000ffff137224 */ /* 0x000fce00078e0003 */
.L_x_4378:
[----:B------:R-:W-:Y:S05]  /*4640*/  BSYNC B3 ;  /* 0x0000000000037941 */ /* 0x000fea0003800000 */
.L_x_4377:
        /* <DEDUP_REMOVED lines=11> */
[----:B------:R-:W-:-:S03]  /*4700*/  IMAD.MOV.U32 R0, RZ, RZ, 0x3de5db65 ;  /* 0x3de5db65ff007424 */ /* 0x000fc600078e00ff */
[----:B------:R-:W-:Y:S02]  /*4710*/  FSEL R22, -R22, 4.2945490664224492434e-19, !P0 ;  /* 0x20fd816416167808 */ /* 0x000fe40004000100 */
        /* <DEDUP_REMOVED lines=10> */
[----:B------:R-:W-:-:S11]  /*47c0*/  DMUL R22, R18, R30 ;  /* 0x0000001e12167228 */ /* 0x000fd60000000000 */
.L_x_4374:
[----:B------:R-:W-:Y:S05]  /*47d0*/  BSYNC B2 ;  /* 0x0000000000027941 */ /* 0x000fea0003800000 */
.L_x_4373:
[----:B------:R-:W-:Y:S01]  /*47e0*/  LOP3.LUT R31, RZ, 0x80000000, R23, 0xb8, !PT ;  /* 0x80000000ff1f7812 */ /* 0x000fe200078eb817 */
[----:B------:R-:W-:Y:S01]  /*47f0*/  IMAD.MOV.U32 R30, RZ, RZ, RZ ;  /* 0x000000ffff1e7224 */ /* 0x000fe200078e00ff */
[----:B------:R-:W-:-:S07]  /*4800*/  MOV R21, R33 ;  /* 0x0000002100157202 */ /* 0x000fce0000000f00 */
.L_x_4364:
[----:B------:R-:W-:Y:S05]  /*4810*/  BSYNC B0 ;  /* 0x0000000000007941 */ /* 0x000fea0003800000 */
.L_x_4344:
        /* <DEDUP_REMOVED lines=15> */
.L_x_4382:
[----:B------:R-:W0:Y:S02]  /*4910*/  F2I.S64.F64.TRUNC R20, R20 ;  /* 0x0000001400147311 */ /* 0x000e24000030d900 */
[----:B0-----:R-:W-:-:S05]  /*4920*/  IMAD.MOV.U32 R3, RZ, RZ, R20 ;  /* 0x000000ffff037224 */ /* 0x001fca00078e0014 */
[----:B------:R3:W-:Y:S01]  /*4930*/  STG.E.U8 desc[UR36][R16.64], R3 ;  /* 0x0000000310007986 */ /* 0x0007e2000c101124 */
[----:B------:R-:W-:Y:S05]  /*4940*/  BRA `(.L_x_4384) ;  /* 0x0000001000107947 */ /* 0x000fea0003800000 */
.L_x_4381:
        /* <DEDUP_REMOVED lines=9> */
.L_x_4386:
[----:B------:R-:W0:Y:S02]  /*49e0*/  F2I.F64.TRUNC R21, R20 ;  /* 0x0000001400157311 */ /* 0x000e24000030d100 */
[----:B0-----:R1:W-:Y:S01]  /*49f0*/  STG.E desc[UR36][R16.64], R21 ;  /* 0x0000001510007986 */ /* 0x0013e2000c101924 */
[----:B------:R-:W-:Y:S05]  /*4a00*/  BRA `(.L_x_4384) ;  /* 0x0000000c00e07947 */ /* 0x000fea0003800000 */
.L_x_4385:
[----:B------:R-:W0:Y:S02]  /*4a10*/  F2I.F64.TRUNC R21, R20 ;  /* 0x0000001400157311 */ /* 0x000e24000030d100 */
[----:B0-----:R2:W-:Y:S01]  /*4a20*/  STG.E.U16 desc[UR36][R16.64], R21 ;  /* 0x0000001510007986 */ /* 0x0015e2000c101524 */
[----:B------:R-:W-:Y:S05]  /*4a30*/  BRA `(.L_x_4384) ;  /* 0x0000000c00d47947 */ /* 0x000fea0003800000 */
.L_x_4380:
        /* <DEDUP_REMOVED lines=13> */
.L_x_4388:
        /* <DEDUP_REMOVED lines=8> */
.L_x_4387:
        /* <DEDUP_REMOVED lines=9> */
[----:B------:R-:W-:Y:S02]  /*4c20*/  DSETP.GEU.AND P0, PT, |R30|, UR4, PT ;  /* 0x000000041e007e2a */ /* 0x000fe4000bf0e200 */
[----:B------:R-:W-:-:S05]  /*4c30*/  DSETP.GEU.AND P1, PT, |R20|, UR4, PT ;  /* 0x0000000414007e2a */ /* 0x000fca000bf2e200 */
[----:B------:R-:W1:Y:S07]  /*4c40*/  F2F.F32.F64 R2, R20 ;  /* 0x0000001400027310 */ /* 0x000e6e0000301000 */
[----:B0-----:R-:W-:Y:S02]  /*4c50*/  @!P0 FMUL R3, R3, 1.175494350822287508e-38 ;  /* 0x0080000003038820 */ /* 0x001fe40000400000 */
[----:B-1----:R-:W-:-:S05]  /*4c60*/  @!P1 FMUL R2, R2, 1.175494350822287508e-38 ;  /* 0x0080000002029820 */ /* 0x002fca0000400000 */
[----:B------:R0:W-:Y:S01]  /*4c70*/  STG.E.64 desc[UR36][R16.64], R2 ;  /* 0x0000000210007986 */ /* 0x0001e2000c101b24 */
[----:B------:R-:W-:Y:S05]  /*4c80*/  BRA `(.L_x_4384) ;  /* 0x0000000c00407947 */ /* 0x000fea0003800000 */
.L_x_4390:
        /* <DEDUP_REMOVED lines=8> */
[----:B------:R-:W-:-:S05]  /*4d10*/  F2FP.F16.F32.PACK_AB R3, R0, R3 ;  /* 0x000000030003723e */ /* 0x000fca00000000ff */
[----:B------:R0:W-:Y:S01]  /*4d20*/  STG.E desc[UR36][R16.64], R3 ;  /* 0x0000000310007986 */ /* 0x0001e2000c101924 */
[----:B------:R-:W-:Y:S05]  /*4d30*/  BRA `(.L_x_4384) ;  /* 0x0000000c00147947 */ /* 0x000fea0003800000 */
.L_x_4389:
[----:B------:R0:W-:Y:S01]  /*4d40*/  STG.E.64 desc[UR36][R16.64], R20 ;  /* 0x0000001410007986 */ /* 0x0001e2000c101b24 */
[----:B------:R-:W-:Y:S05]  /*4d50*/  BRA `(.L_x_4384) ;  /* 0x0000000c000c7947 */ /* 0x000fea0003800000 */
.L_x_4379:
        /* <DEDUP_REMOVED lines=9> */
[----:B------:R-:W-:-:S06]  /*4df0*/  DSETP.NEU.OR P0, PT, R20, RZ, P0 ;  /* 0x000000ff1400722a */ /* 0x000fcc000070d400 */
[----:B------:R-:W-:-:S05]  /*4e00*/  SEL R3, RZ, 0x1, !P0 ;  /* 0x00000001ff037807 */ /* 0x000fca0004000000 */
[----:B------:R0:W-:Y:S01]  /*4e10*/  STG.E.U8 desc[UR36][R16.64], R3 ;  /* 0x0000000310007986 */ /* 0x0001e2000c101124 */
[----:B------:R-:W-:Y:S05]  /*4e20*/  BRA `(.L_x_4384) ;  /* 0x0000000800d87947 */ /* 0x000fea0003800000 */
.L_x_4393:
[----:B------:R-:W-:Y:S02]  /*4e30*/  IMAD.MOV.U32 R28, RZ, RZ, R20 ;  /* 0x000000ffff1c7224 */ /* 0x000fe400078e0014 */
[----:B------:R-:W-:-:S05]  /*4e40*/  IMAD.MOV.U32 R29, RZ, RZ, R21 ;  /* 0x000000ffff1d7224 */ /* 0x000fca00078e0015 */
[----:B------:R0:W-:Y:S01]  /*4e50*/  STG.E.128 desc[UR36][R16.64], R28 ;  /* 0x0000001c10007986 */ /* 0x0001e2000c101d24 */
[----:B------:R-:W-:Y:S05]  /*4e60*/  BRA `(.L_x_4384) ;  /* 0x0000000800c87947 */ /* 0x000fea0003800000 */
.L_x_4392:
        /* <DEDUP_REMOVED lines=25> */
.L_x_4397:
[----:B------:R-:W-:Y:S05]  /*5000*/  BSYNC B0 ;  /* 0x0000000000007941 */ /* 0x000fea0003800000 */
.L_x_4396:
[----:B------:R-:W-:-:S05]  /*5010*/  LOP3.LUT R3, R0, R3, RZ, 0xfc, !PT ;  /* 0x0000000300037212 */ /* 0x000fca00078efcff */
[----:B------:R0:W-:Y:S01]  /*5020*/  STG.E.U8 desc[UR36][R16.64], R3 ;  /* 0x0000000310007986 */ /* 0x0001e2000c101124 */
[----:B------:R-:W-:Y:S05]  /*5030*/  BRA `(.L_x_4384) ;  /* 0x0000000800547947 */ /* 0x000fea0003800000 */
.L_x_4395:
        /* <DEDUP_REMOVED lines=17> */
.L_x_4399:
[----:B------:R-:W-:Y:S01]  /*5150*/  IMAD.MOV.U32 R0, RZ, RZ, 0x7f ;  /* 0x0000007fff007424 */ /* 0x000fe200078e00ff */
[----:B------:R-:W-:-:S04]  /*5160*/  ISETP.GT.U32.AND P0, PT, R2, 0x7f800000, PT ;  /* 0x7f8000000200780c */ /* 0x000fc80003f04070 */
[----:B------:R-:W-:-:S09]  /*5170*/  SEL R0, R0, 0x7c, P0 ;  /* 0x0000007c00007807 */ /* 0x000fd20000000000 */
.L_x_4400:
[----:B------:R-:W-:Y:S05]  /*5180*/  BSYNC B0 ;  /* 0x0000000000007941 */ /* 0x000fea0003800000 */
.L_x_4398:
[----:B------:R-:W-:-:S04]  /*5190*/  LOP3.LUT R2, R3, 0x80000000, RZ, 0xc0, !PT ;  /* 0x8000000003027812 */ /* 0x000fc800078ec0ff */
[----:B------:R-:W-:-:S04]  /*51a0*/  SHF.R.U32.HI R3, RZ, 0x18, R2 ;  /* 0x00000018ff037819 */ /* 0x000fc80000011602 */
[----:B------:R-:W-:-:S05]  /*51b0*/  LOP3.LUT R3, R0, R3, RZ, 0xfc, !PT ;  /* 0x0000000300037212 */ /* 0x000fca00078efcff */
[----:B------:R0:W-:Y:S01]  /*51c0*/  STG.E.U8 desc[UR36][R16.64], R3 ;  /* 0x0000000310007986 */ /* 0x0001e2000c101124 */
[----:B------:R-:W-:Y:S05]  /*51d0*/  BRA `(.L_x_4384) ;  /* 0x0000000400ec7947 */ /* 0x000fea0003800000 */
.L_x_4394:
        /* <DEDUP_REMOVED lines=8> */
.L_x_4391:
        /* <DEDUP_REMOVED lines=11> */
.L_x_4403:
        /* <DEDUP_REMOVED lines=21> */
.L_x_4406:
[----:B------:R-:W-:-:S04]  /*5460*/  LOP3.LUT R2, R3, 0x80000000, RZ, 0xc0, !PT ;  /* 0x8000000003027812 */ /* 0x000fc800078ec0ff */
[----:B------:R-:W-:-:S04]  /*5470*/  SHF.R.U32.HI R3, RZ, 0x18, R2 ;  /* 0x00000018ff037819 */ /* 0x000fc80000011602 */
[----:B------:R-:W-:-:S04]  /*5480*/  LOP3.LUT R0, R0, R3, RZ, 0xfc, !PT ;  /* 0x0000000300007212 */ /* 0x000fc800078efcff */
[----:B------:R-:W-:-:S07]  /*5490*/  PRMT R8, R0, 0x7610, R8 ;  /* 0x0000761000087816 */ /* 0x000fce0000000008 */
.L_x_4405:
[----:B------:R-:W-:Y:S05]  /*54a0*/  BSYNC B0 ;  /* 0x0000000000007941 */ /* 0x000fea0003800000 */
.L_x_4404:
[----:B------:R0:W-:Y:S01]  /*54b0*/  STG.E.U8 desc[UR36][R16.64], R8 ;  /* 0x0000000810007986 */ /* 0x0001e2000c101124 */
[----:B------:R-:W-:Y:S05]  /*54c0*/  BRA `(.L_x_4384) ;  /* 0x0000000400307947 */ /* 0x000fea0003800000 */
.L_x_4402:
        /* <DEDUP_REMOVED lines=21> */
.L_x_4409:
[----:B------:R-:W-:-:S04]  /*5620*/  LOP3.LUT R2, R3, 0x80000000, RZ, 0xc0, !PT ;  /* 0x8000000003027812 */ /* 0x000fc800078ec0ff */
[----:B------:R-:W-:-:S04]  /*5630*/  SHF.R.U32.HI R3, RZ, 0x18, R2 ;  /* 0x00000018ff037819 */ /* 0x000fc80000011602 */
[----:B------:R-:W-:-:S04]  /*5640*/  LOP3.LUT R0, R0, R3, RZ, 0xfc, !PT ;  /* 0x0000000300007212 */ /* 0x000fc800078efcff */
[----:B------:R-:W-:-:S07]  /*5650*/  PRMT R8, R0, 0x7610, R8 ;  /* 0x0000761000087816 */ /* 0x000fce0000000008 */
.L_x_4408:
[----:B------:R-:W-:Y:S05]  /*5660*/  BSYNC B0 ;  /* 0x0000000000007941 */ /* 0x000fea0003800000 */
.L_x_4407:
[----:B------:R0:W-:Y:S01]  /*5670*/  STG.E.U8 desc[UR36][R16.64], R8 ;  /* 0x0000000810007986 */ /* 0x0001e2000c101124 */
[----:B------:R-:W-:Y:S05]  /*5680*/  BRA `(.L_x_4384) ;  /* 0x0000000000c07947 */ /* 0x000fea0003800000 */
.L_x_4401:
        /* <DEDUP_REMOVED lines=26> */
.L_x_4383:
        /* <DEDUP_REMOVED lines=16> */
.L_x_4412:
[----:B------:R-:W-:Y:S05]  /*5930*/  BRA `(.L_x_4384) ;  /* 0x0000000000147947 */ /* 0x000fea0003800000 */
.L_x_4411:
[----:B------:R-:W0:Y:S02]  /*5940*/  F2I.U64.F64.TRUNC R20, R20 ;  /* 0x0000001400147311 */ /* 0x000e24000030d800 */
[----:B0-----:R0:W-:Y:S01]  /*5950*/  STG.E.64 desc[UR36][R16.64], R20 ;  /* 0x0000001410007986 */ /* 0x0011e2000c101b24 */
[----:B------:R-:W-:Y:S05]  /*5960*/  BRA `(.L_x_4384) ;  /* 0x0000000000087947 */ /* 0x000fea0003800000 */
.L_x_4410:
[----:B------:R-:W0:Y:S02]  /*5970*/  F2I.U32.F64.TRUNC R21, R20 ;  /* 0x0000001400157311 */ /* 0x000e24000030d000 */
[----:B0-----:R0:W-:Y:S02]  /*5980*/  STG.E desc[UR36][R16.64], R21 ;  /* 0x0000001510007986 */ /* 0x0011e4000c101924 */
.L_x_4384:
[----:B0-----:R-:W0:Y:S01]  /*5990*/  S2R R0, SR_TID.X ;  /* 0x0000000000007919 */ /* 0x001e220000002100 */
[----:B---3--:R-:W0:Y:S02]  /*59a0*/  S2R R3, SR_CTAID.X ;  /* 0x0000000000037919 */ /* 0x008e240000002500 */
[----:B0-----:R-:W-:-:S05]  /*59b0*/  LEA R0, R3, R0, 0x9 ;  /* 0x0000000003007211 */ /* 0x001fca00078e48ff */
[----:B-12-4-:R-:W-:-:S07]  /*59c0*/  VIADD R17, R0, 0x80 ;  /* 0x0000008000117836 */ /* 0x016fce0000000000 */
.L_x_4309:
[----:B------:R-:W-:Y:S05]  /*59d0*/  BSYNC B6 ;  /* 0x0000000000067941 */ /* 0x000fea0003800000 */
.L_x_4308:
[----:B------:R-:W-:Y:S01]  /*59e0*/  ULDC UR4, c[0x0][0x210] ;  /* 0x0000840000047ab9 */ /* 0x000fe20000000800 */
[----:B------:R-:W-:Y:S01]  /*59f0*/  BSSY B6, `(.L_x_4413) ;  /* 0x0000592000067945 */ /* 0x000fe20003800000 */
        /* <DEDUP_REMOVED lines=305> */
.L_x_4415:
        /* <DEDUP_REMOVED lines=22> */
.L_x_4419:
[----:B------:R-:W2:Y:S01]  /*6e70*/  LDG.E.U8 R2, desc[UR36][R2.64] ;  /* 0x0000002402027981 */ /* 0x000ea2000c1e1100 */
[----:B------:R-:W-:Y:S01]  /*6e80*/  CS2R R22, SRZ ;  /* 0x0000000000167805 */ /* 0x000fe2000001ff00 */
[----:B--2---:R0:W1:Y:S01]  /*6e90*/  I2F.F64.U16 R20, R2 ;  /* 0x0000000200147312 */ /* 0x0040620000101800 */
[----:B------:R-:W-:Y:S05]  /*6ea0*/  BRA `(.L_x_4421) ;  /* 0x0000000c00c87947 */ /* 0x000fea0003800000 */
.L_x_4418:
        /* <DEDUP_REMOVED lines=10> */
.L_x_4423:
[----:B------:R-:W2:Y:S01]  /*6f50*/  LDG.E R2, desc[UR36][R2.64] ;  /* 0x0000002402027981 */ /* 0x000ea2000c1e1900 */
[----:B------:R-:W-:Y:S01]  /*6f60*/  CS2R R22, SRZ ;  /* 0x0000000000167805 */ /* 0x000fe2000001ff00 */
[----:B--2---:R0:W1:Y:S01]  /*6f70*/  I2F.F64 R20, R2 ;  /* 0x0000000200147312 */ /* 0x0040620000201c00 */
[----:B------:R-:W-:Y:S05]  /*6f80*/  BRA `(.L_x_4421) ;  /* 0x0000000c00907947 */ /* 0x000fea0003800000 */
.L_x_4422:
[----:B------:R-:W2:Y:S01]  /*6f90*/  LDG.E.U16 R2, desc[UR36][R2.64] ;  /* 0x0000002402027981 */ /* 0x000ea2000c1e1500 */
[----:B------:R-:W-:Y:S01]  /*6fa0*/  CS2R R22, SRZ ;  /* 0x0000000000167805 */ /* 0x000fe2000001ff00 */
[----:B--2---:R0:W1:Y:S01]  /*6fb0*/  I2F.F64.S16 R20, R2 ;  /* 0x0000000200147312 */ /* 0x0040620000101c00 */
[----:B------:R-:W-:Y:S05]  /*6fc0*/  BRA `(.L_x_4421) ;  /* 0x0000000c00807947 */ /* 0x000fea0003800000 */
.L_x_4417:
        /* <DEDUP_REMOVED lines=11> */
.L_x_4425:
[----:B------:R-:W2:Y:S01]  /*7080*/  LDG.E.U16 R0, desc[UR36][R2.64] ;  /* 0x0000002402007981 */ /* 0x000ea2000c1e1500 */
[----:B------:R-:W-:Y:S01]  /*7090*/  CS2R R22, SRZ ;  /* 0x0000000000167805 */ /* 0x000fe2000001ff00 */
[----:B--2---:R-:W-:-:S05]  /*70a0*/  HADD2.F32 R0, -RZ, R0.H0_H0 ;  /* 0x20000000ff007230 */ /* 0x004fca0000004100 */
[----:B------:R-:W-:-:S04]  /*70b0*/  FMUL.FTZ R0, R0, 1 ;  /* 0x3f80000000007820 */ /* 0x000fc80000410000 */
[----:B------:R0:W1:Y:S01]  /*70c0*/  F2F.F64.F32 R20, R0 ;  /* 0x0000000000147310 */ /* 0x0000620000201800 */
[----:B------:R-:W-:Y:S05]  /*70d0*/  BRA `(.L_x_4421) ;  /* 0x0000000c003c7947 */ /* 0x000fea0003800000 */
.L_x_4424:
        /* <DEDUP_REMOVED lines=12> */
.L_x_4427:
        /* <DEDUP_REMOVED lines=8> */
.L_x_4426:
[----:B------:R0:W5:Y:S01]  /*7220*/  LDG.E.64 R20, desc[UR36][R2.64] ;  /* 0x0000002402147981 */ /* 0x000162000c1e1b00 */
[----:B------:R-:W-:Y:S01]  /*7230*/  CS2R R22, SRZ ;  /* 0x0000000000167805 */ /* 0x000fe2000001ff00 */
[----:B------:R-:W-:Y:S06]  /*7240*/  BRA `(.L_x_4421) ;  /* 0x0000000800e07947 */ /* 0x000fec0003800000 */
.L_x_4416:
        /* <DEDUP_REMOVED lines=14> */
.L_x_4430:
[----:B------:R0:W5:Y:S01]  /*7330*/  LDG.E.128 R20, desc[UR36][R2.64] ;  /* 0x0000002402147981 */ /* 0x000162000c1e1d00 */
[----:B------:R-:W-:Y:S05]  /*7340*/  BRA `(.L_x_4421) ;  /* 0x0000000800a07947 */ /* 0x000fea0003800000 */
.L_x_4429:
        /* <DEDUP_REMOVED lines=8> */
[----:B------:R-:W-:Y:S01]  /*73d0*/  CS2R R22, SRZ ;  /* 0x0000000000167805 */ /* 0x000fe2000001ff00 */
[----:B--2---:R-:W-:-:S05]  /*73e0*/  IMAD.SHL.U32 R0, R0, 0x1000000, RZ ;  /* 0x0100000000007824 */ /* 0x004fca00078e00ff */
[----:B------:R-:W-:-:S04]  /*73f0*/  LOP3.LUT R4, R0, 0x7f000000, RZ, 0xc0, !PT ;  /* 0x7f00000000047812 */ /* 0x000fc800078ec0ff */
[----:B------:R-:W0:Y:S01]  /*7400*/  FLO.U32 R5, R4 ;  /* 0x0000000400057300 */ /* 0x000e2200000e0000 */
[C---:B------:R-:W-:Y:S01]  /*7410*/  IADD3 R6, R4.reuse, 0x1000000, RZ ;  /* 0x0100000004067810 */ /* 0x040fe20007ffe0ff */
        /* <DEDUP_REMOVED lines=14> */
[----:B------:R2:W3:Y:S01]  /*7500*/  F2F.F64.F32 R20, R5 ;  /* 0x0000000500147310 */ /* 0x0004e20000201800 */
[----:B------:R-:W-:Y:S05]  /*7510*/  BRA `(.L_x_4421) ;  /* 0x00000008002c7947 */ /* 0x000fea0003800000 */
.L_x_4432:
        /* <DEDUP_REMOVED lines=14> */
[----:B------:R4:W0:Y:S01]  /*7600*/  F2F.F64.F32 R20, R4 ;  /* 0x0000000400147310 */ /* 0x0008220000201800 */
[----:B------:R-:W-:Y:S05]  /*7610*/  BRA `(.L_x_4421) ;  /* 0x0000000400ec7947 */ /* 0x000fea0003800000 */
.L_x_4431:
[----:B------:R-:W2:Y:S01]  /*7620*/  LDG.E.U16 R0, desc[UR36][R2.64] ;  /* 0x0000002402007981 */ /* 0x000ea2000c1e1500 */
[----:B------:R-:W-:Y:S01]  /*7630*/  CS2R R22, SRZ ;  /* 0x0000000000167805 */ /* 0x000fe2000001ff00 */
[----:B--2---:R-:W-:-:S04]  /*7640*/  IMAD.U32 R0, R0, 0x10000, RZ ;  /* 0x0001000000007824 */ /* 0x004fc800078e00ff */
[----:B------:R-:W-:-:S04]  /*7650*/  FMUL.FTZ R0, R0, 1 ;  /* 0x3f80000000007820 */ /* 0x000fc80000410000 */
[----:B------:R0:W1:Y:S01]  /*7660*/  F2F.F64.F32 R20, R0 ;  /* 0x0000000000147310 */ /* 0x0000620000201800 */
[----:B------:R-:W-:Y:S05]  /*7670*/  BRA `(.L_x_4421) ;  /* 0x0000000400d47947 */ /* 0x000fea0003800000 */
.L_x_4428:
        /* <DEDUP_REMOVED lines=12> */
.L_x_4435:
        /* <DEDUP_REMOVED lines=21> */
.L_x_4439:
[----:B------:R-:W-:Y:S05]  /*7890*/  BSYNC B1 ;  /* 0x0000000000017941 */ /* 0x000fea0003800000 */
.L_x_4438:
[----:B------:R-:W-:Y:S01]  /*78a0*/  LEA R3, R0, 0x3b800000, 0x17 ;  /* 0x3b80000000037811 */ /* 0x000fe200078eb8ff */
[----:B------:R-:W-:-:S05]  /*78b0*/  IMAD.SHL.U32 R0, R2, 0x100000, RZ ;  /* 0x0010000002007824 */ /* 0x000fca00078e00ff */
[----:B------:R-:W-:-:S07]  /*78c0*/  LOP3.LUT R0, R3, R0, R4, 0xfe, !PT ;  /* 0x0000000003007212 */ /* 0x000fce00078efe04 */
.L_x_4437:
[----:B------:R-:W-:Y:S05]  /*78d0*/  BSYNC B0 ;  /* 0x0000000000007941 */ /* 0x000fea0003800000 */
.L_x_4436:
[----:B------:R-:W-:Y:S01]  /*78e0*/  FMUL.FTZ R0, R0, 1 ;  /* 0x3f80000000007820 */ /* 0x000fe20000410000 */
[----:B------:R-:W-:-:S03]  /*78f0*/  CS2R R22, SRZ ;  /* 0x0000000000167805 */ /* 0x000fc6000001ff00 */
[----:B------:R0:W1:Y:S01]  /*7900*/  F2F.F64.F32 R20, R0 ;  /* 0x0000000000147310 */ /* 0x0000620000201800 */
[----:B------:R-:W-:Y:S05]  /*7910*/  BRA `(.L_x_4421) ;  /* 0x00000004002c7947 */ /* 0x000fea0003800000 */
.L_x_4434:
[----:B------:R-:W2:Y:S01]  /*7920*/  LDG.E.U8 R2, desc[UR36][R2.64] ;  /* 0x0000002402027981 */ /* 0x000ea2000c1e1100 */
[----:B------:R-:W-:Y:S01]  /*7930*/  BSSY B0, `(.L_x_4440) ;  /* 0x0000018000007945 */ /* 0x000fe20003800000 */
[----:B------:R-:W-:Y:S01]  /*7940*/  HFMA2.MMA R0, -RZ, RZ, 0, 0 ;  /* 0x00000000ff007435 */ /* 0x000fe200000001ff */
        /* <DEDUP_REMOVED lines=18> */
.L_x_4443:
[----:B------:R-:W-:Y:S05]  /*7a70*/  BSYNC B1 ;  /* 0x0000000000017941 */ /* 0x000fea0003800000 */
.L_x_4442:
[----:B------:R-:W-:Y:S01]  /*7a80*/  LEA R3, R0, 0x37800000, 0x17 ;  /* 0x3780000000037811 */ /* 0x000fe200078eb8ff */
[----:B------:R-:W-:-:S05]  /*7a90*/  IMAD.SHL.U32 R0, R2, 0x200000, RZ ;  /* 0x0020000002007824 */ /* 0x000fca00078e00ff */
[----:B------:R-:W-:-:S07]  /*7aa0*/  LOP3.LUT R0, R3, R0, R4, 0xfe, !PT ;  /* 0x0000000003007212 */ /* 0x000fce00078efe04 */
.L_x_4441:
[----:B------:R-:W-:Y:S05]  /*7ab0*/  BSYNC B0 ;  /* 0x0000000000007941 */ /* 0x000fea0003800000 */
.L_x_4440:
[----:B------:R-:W-:Y:S01]  /*7ac0*/  FMUL.FTZ R0, R0, 1 ;  /* 0x3f80000000007820 */ /* 0x000fe20000410000 */
[----:B------:R-:W-:-:S03]  /*7ad0*/  CS2R R22, SRZ ;  /* 0x0000000000167805 */ /* 0x000fc6000001ff00 */
[----:B------:R0:W1:Y:S01]  /*7ae0*/  F2F.F64.F32 R20, R0 ;  /* 0x0000000000147310 */ /* 0x0000620000201800 */
[----:B------:R-:W-:Y:S05]  /*7af0*/  BRA `(.L_x_4421) ;  /* 0x0000000000b47947 */ /* 0x000fea0003800000 */
.L_x_4433:
        /* <DEDUP_REMOVED lines=14> */
.L_x_4447:
[----:B------:R-:W-:Y:S05]  /*7be0*/  BSYNC B0 ;  /* 0x0000000000007941 */ /* 0x000fea0003800000 */
.L_x_4446:
[----:B------:R-:W-:Y:S01]  /*7bf0*/  FMUL.FTZ R0, R0, 1 ;  /* 0x3f80000000007820 */ /* 0x000fe20000410000 */
[----:B------:R-:W-:-:S03]  /*7c00*/  CS2R R22, SRZ ;  /* 0x0000000000167805 */ /* 0x000fc6000001ff00 */
[----:B------:R0:W1:Y:S01]  /*7c10*/  F2F.F64.F32 R20, R0 ;  /* 0x0000000000147310 */ /* 0x0000620000201800 */
[----:B------:R-:W-:Y:S05]  /*7c20*/  BRA `(.L_x_4421) ;  /* 0x0000000000687947 */ /* 0x000fea0003800000 */
.L_x_4420:
        /* <DEDUP_REMOVED lines=16> */
.L_x_4448:
[----:B------:R-:W-:Y:S02]  /*7d30*/  CS2R R20, SRZ ;  /* 0x0000000000147805 */ /* 0x000fe4000001ff00 */
[----:B------:R-:W-:Y:S01]  /*7d40*/  CS2R R22, SRZ ;  /* 0x0000000000167805 */ /* 0x000fe2000001ff00 */
[----:B------:R-:W-:Y:S06]  /*7d50*/  BRA `(.L_x_4421) ;  /* 0x00000000001c7947 */ /* 0x000fec0003800000 */
.L_x_4445:
[----:B------:R-:W2:Y:S01]  /*7d60*/  LDG.E.64 R20, desc[UR36][R2.64] ;  /* 0x0000002402147981 */ /* 0x000ea2000c1e1b00 */
[----:B------:R-:W-:Y:S01]  /*7d70*/  CS2R R22, SRZ ;  /* 0x0000000000167805 */ /* 0x000fe2000001ff00 */
[----:B--2---:R-:W0:Y:S01]  /*7d80*/  I2F.F64.U64 R20, R20 ;  /* 0x0000001400147312 */ /* 0x004e220000301800 */
[----:B------:R-:W-:Y:S05]  /*7d90*/  BRA `(.L_x_4421) ;  /* 0x00000000000c7947 */ /* 0x000fea0003800000 */
.L_x_4444:
[----:B------:R-:W2:Y:S01]  /*7da0*/  LDG.E R2, desc[UR36][R2.64] ;  /* 0x0000002402027981 */ /* 0x000ea2000c1e1900 */
[----:B------:R-:W-:Y:S01]  /*7db0*/  CS2R R22, SRZ ;  /* 0x0000000000167805 */ /* 0x000fe2000001ff00 */
[----:B--2---:R0:W1:Y:S06]  /*7dc0*/  I2F.F64.U32 R20, R2 ;  /* 0x0000000200147312 */ /* 0x00406c0000201800 */
.L_x_4421:
[----:B0123-5:R-:W-:Y:S01]  /*7dd0*/  LOP3.LUT R0, R21, 0x7fffffff, RZ, 0xc0, !PT ;  /* 0x7fffffff15007812 */ /* 0x02ffe200078ec0ff */
        /* <DEDUP_REMOVED lines=13> */
[----:B----4-:R-:W-:Y:S01]  /*7eb0*/  DMUL R4, R22, UR4 ;  /* 0x0000000416047c28 */ /* 0x010fe20008000000 */
        /* <DEDUP_REMOVED lines=18> */
.L_x_4454:
[----:B------:R-:W-:Y:S01]  /*7fe0*/  DMUL R2, RZ, R22 ;  /* 0x00000016ff027228 */ /* 0x000fe20000000000 */
[----:B------:R-:W-:-:S10]  /*7ff0*/  IMAD.MOV.U32 R0, RZ, RZ, RZ ;  /* 0x000000ffff007224 */ /* 0x000fd400078e00ff */
.L_x_4455:
[----:B------:R-:W-:Y:S05]  /*8000*/  BSYNC B2 ;  /* 0x0000000000027941 */ /* 0x000fea0003800000 */
.L_x_4453:
[----:B----4-:R-:W-:Y:S01]  /*8010*/  DMUL R4, R2, R2 ;  /* 0x0000000202047228 */ /* 0x010fe20000000000 */
        /* <DEDUP_REMOVED lines=53> */
[----:B------:R-:W-:-:S06]  /*8370*/  IMAD.MOV.U32 R6, RZ, RZ, RZ ;  /* 0x000000ffff067224 */ /* 0x000fcc00078e00ff */
        /* <DEDUP_REMOVED lines=8> */
.L_x_4457:
[----:B------:R-:W-:Y:S05]  /*8400*/  BSYNC B1 ;  /* 0x0000000000017941 */ /* 0x000fea0003800000 */
.L_x_4456:
[----:B------:R-:W-:Y:S01]  /*8410*/  BSSY B2, `(.L_x_4458) ;  /* 0x0000077000027945 */ /* 0x000fe20003800000 */
[----:B------:R-:W-:-:S03]  /*8420*/  MOV R26, R20 ;  /* 0x00000014001a7202 */ /* 0x000fc60000000f00 */
[----:B------:R-:W-:Y:S05]  /*8430*/  @!P1 BRA `(.L_x_4459) ;  /* 0x0000000400749947 */ /* 0x000fea0003800000 */
[----:B------:R-:W-:Y:S01]  /*8440*/  IMAD.MOV.U32 R2, RZ, RZ, 0x652b82fe ;  /* 0x652b82feff027424 */ /* 0x000fe200078e00ff */
[----:B------:R-:W-:Y:S01]  /*8450*/  UMOV UR4, 0xfefa39ef ;  /* 0xfefa39ef00047882 */ /* 0x000fe20000000000 */
[----:B------:R-:W-:Y:S01]  /*8460*/  IMAD.MOV.U32 R3, RZ, RZ, 0x3ff71547 ;  /* 0x3ff71547ff037424 */ /* 0x000fe200078e00ff */
[----:B------:R-:W-:Y:S01]  /*8470*/  UMOV UR5, 0x3fe62e42 ;  /* 0x3fe62e4200057882 */ /* 0x000fe20000000000 */
[----:B------:R-:W-:Y:S01]  /*8480*/  IMAD.SHL.U32 R0, R27, 0x2, RZ ;  /* 0x000000021b007824 */ /* 0x000fe200078e00ff */
[----:B------:R-:W-:Y:S01]  /*8490*/  BSSY B3, `(.L_x_4460) ;  /* 0x0000050000037945 */ /* 0x000fe20003800000 */
[----:B------:R-:W-:Y:S02]  /*84a0*/  IMAD.MOV.U32 R8, RZ, RZ, 0x0 ;  /* 0x00000000ff087424 */ /* 0x000fe400078e00ff */
[----:B------:R-:W-:Y:S01]  /*84b0*/  DFMA R2, R26, R2, 6.75539944105574400000e+15 ;  /* 0x433800001a02742b */ /* 0x000fe20000000002 */
[C---:B------:R-:W-:Y:S01]  /*84c0*/  ISETP.GE.U32.AND P0, PT, R0.reuse, 0x7fb3e647, PT ;  /* 0x7fb3e6470000780c */ /* 0x040fe20003f06070 */
[----:B------:R-:W-:Y:S01]  /*84d0*/  IMAD.MOV.U32 R9, RZ, RZ, 0x3ff00000 ;  /* 0x3ff00000ff097424 */ /* 0x000fe200078e00ff */
        /* <DEDUP_REMOVED lines=48> */
[----:B------:R-:W-:-:S08]  /*87e0*/  DFMA R4, R4, R2, R6 ;  /* 0x000000020404722b */ /* 0x000fd00000000006 */
[----:B------:R-:W-:-:S10]  /*87f0*/  DADD R2, R4, R4 ;  /* 0x0000000004027229 */ /* 0x000fd40000000004 */
[----:B------:R-:W-:Y:S02]  /*8800*/  @P1 FSEL R28, R2, R4, !P0 ;  /* 0x00000004021c1208 */ /* 0x000fe40004000000 */
[----:B------:R-:W-:Y:S02]  /*8810*/  @P1 FSEL R29, R3, R5, !P0 ;  /* 0x00000005031d1208 */ /* 0x000fe40004000000 */
[----:B------:R-:W-:Y:S02]  /*8820*/  MOV R2, 0x1 ;  /* 0x0000000100027802 */ /* 0x000fe40000000f00 */
        /* <DEDUP_REMOVED lines=22> */
.L_x_4461:
[----:B------:R-:W-:Y:S05]  /*8990*/  BSYNC B3 ;  /* 0x0000000000037941 */ /* 0x000fea0003800000 */
.L_x_4460:
[----:B------:R-:W-:Y:S01]  /*89a0*/  DADD R2, R28, R2 ;  /* 0x000000001c027229 */ /* 0x000fe20000000002 */
[----:B------:R-:W-:Y:S01]  /*89b0*/  UMOV UR4, 0x8fb9f87e ;  /* 0x8fb9f87e00047882 */ /* 0x000fe20000000000 */
[----:B------:R-:W-:Y:S02]  /*89c0*/  UMOV UR5, 0x408633ce ;  /* 0x408633ce00057882 */ /* 0x000fe40000000000 */
[----:B------:R-:W-:-:S06]  /*89d0*/  DSETP.GE.AND P0, PT, R26, UR4, PT ;  /* 0x000000041a007e2a */ /* 0x000fcc000bf06000 */
[----:B------:R-:W-:Y:S02]  /*89e0*/  FSEL R4, R2, RZ, !P0 ;  /* 0x000000ff02047208 */ /* 0x000fe40004000000 */
[----:B------:R-:W-:Y:S01]  /*89f0*/  FSEL R5, R3, +QNAN , !P0 ;  /* 0x7ff0000003057808 */ /* 0x000fe20004000000 */
[----:B------:R-:W-:Y:S06]  /*8a00*/  BRA `(.L_x_4462) ;  /* 0x00000000005c7947 */ /* 0x000fec0003800000 */
.L_x_4459:
        /* <DEDUP_REMOVED lines=23> */
.L_x_4462:
[----:B------:R-:W-:Y:S05]  /*8b80*/  BSYNC B2 ;  /* 0x0000000000027941 */ /* 0x000fea0003800000 */
.L_x_4458:
        /* <DEDUP_REMOVED lines=29> */
.L_x_4464:
[----:B------:R-:W-:Y:S05]  /*8d60*/  BSYNC B1 ;  /* 0x0000000000017941 */ /* 0x000fea0003800000 */
.L_x_4463:
        /* <DEDUP_REMOVED lines=21> */
[----:B------:R-:W-:-:S07]  /*8ec0*/  IMAD.MOV.U32 R5, RZ, RZ, R27 ;  /* 0x000000ffff057224 */ /* 0x000fce00078e001b */
[----:B------:R-:W-:Y:S05]  /*8ed0*/  CALL.REL.NOINC `($__internal_0_$__cuda_sm20_div_rn_f64_full) ;  /* 0x000000d400b47944 */ /* 0x000fea0003c00000 */
[----:B------:R-:W-:Y:S01]  /*8ee0*/  MOV R20, R10 ;  /* 0x0000000a00147202 */ /* 0x000fe20000000f00 */
[----:B------:R-:W-:-:S07]  /*8ef0*/  IMAD.MOV.U32 R21, RZ, RZ, R11 ;  /* 0x000000ffff157224 */ /* 0x000fce00078e000b */
.L_x_4466:
[----:B------:R-:W-:Y:S05]  /*8f00*/  BSYNC B2 ;  /* 0x0000000000027941 */ /* 0x000fea0003800000 */
.L_x_4465:
        /* <DEDUP_REMOVED lines=23> */
.L_x_4468:
[----:B------:R-:W-:Y:S05]  /*9080*/  BSYNC B2 ;  /* 0x0000000000027941 */ /* 0x000fea0003800000 */
.L_x_4467:
[----:B------:R-:W-:Y:S02]  /*9090*/  IMAD.MOV.U32 R30, RZ, RZ, R2 ;  /* 0x000000ffff1e7224 */ /* 0x000fe400078e0002 */
[----:B------:R-:W-:Y:S01]  /*90a0*/  IMAD.MOV.U32 R31, RZ, RZ, R3 ;  /* 0x000000ffff1f7224 */ /* 0x000fe200078e0003 */
[----:B------:R-:W-:Y:S06]  /*90b0*/  BRA `(.L_x_4469) ;  /* 0x0000001000307947 */ /* 0x000fec0003800000 */
.L_x_4452:
[----:B------:R-:W-:Y:S01]  /*90c0*/  IMAD.MOV.U32 R2, RZ, RZ, 0x652b82fe ;  /* 0x652b82feff027424 */ /* 0x000fe200078e00ff */
[----:B------:R-:W-:Y:S01]  /*90d0*/  MOV R3, 0x3ff71547 ;  /* 0x3ff7154700037802 */ /* 0x000fe20000000f00 */
[----:B------:R-:W-:Y:S01]  /*90e0*/  UMOV UR4, 0xfefa39ef ;  /* 0xfefa39ef00047882 */ /* 0x000fe20000000000 */
[----:B------:R-:W-:Y:S01]  /*90f0*/  UMOV UR5, 0x3fe62e42 ;  /* 0x3fe62e4200057882 */ /* 0x000fe20000000000 */
[----:B------:R-:W-:Y:S01]  /*9100*/  DADD R8, -RZ, -|R20| ;  /* 0x00000000ff087229 */ /* 0x000fe20000000d14 */
[----:B------:R-:W-:Y:S01]  /*9110*/  BSSY B1, `(.L_x_4470) ;  /* 0x0000038000017945 */ /* 0x000fe20003800000 */
[----:B------:R-:W-:Y:S02]  /*9120*/  DSETP.NEU.AND P2, PT, |R22|, +INF , PT ;  /* 0x7ff000001600742a */ /* 0x000fe40003f4d200 */
[----:B------:R-:W-:-:S06]  /*9130*/  DFMA R2, -|R20|, R2, 6.75539944105574400000e+15 ;  /* 0x433800001402742b */ /* 0x000fcc0000000302 */
[----:B------:R-:W-:Y:S02]  /*9140*/  FSETP.GEU.FTZ.AND P0, PT, |R9|, 4.1917929649353027344, PT ;  /* 0x4086232b0900780b */ /* 0x000fe40003f1e200 */
[----:B----4-:R-:W-:-:S08]  /*9150*/  DADD R4, R2, -6.75539944105574400000e+15 ;  /* 0xc338000002047429 */ /* 0x010fd00000000000 */
        /* <DEDUP_REMOVED lines=51> */
.L_x_4471:
[----:B------:R-:W-:Y:S05]  /*9490*/  BSYNC B1 ;  /* 0x0000000000017941 */ /* 0x000fea0003800000 */
.L_x_4470:
        /* <DEDUP_REMOVED lines=24> */
.L_x_4473:
[----:B------:R-:W-:Y:S01]  /*9620*/  DMUL R2, RZ, R22 ;  /* 0x00000016ff027228 */ /* 0x000fe20000000000 */
[----:B------:R-:W-:-:S10]  /*9630*/  MOV R0, RZ ;  /* 0x000000ff00007202 */ /* 0x000fd40000000f00 */
.L_x_4474:
[----:B------:R-:W-:Y:S05]  /*9640*/  BSYNC B2 ;  /* 0x0000000000027941 */ /* 0x000fea0003800000 */
.L_x_4472:
        /* <DEDUP_REMOVED lines=29> */
[----:B------:R-:W-:-:S08]  /*9820*/  UMOV UR5, 0x3ff921fb ;  /* 0x3ff921fb00057882 */ /* 0x000fd00000000000 */
        /* <DEDUP_REMOVED lines=14> */
[----:B------:R-:W-:Y:S05]  /*9910*/  BRA `(.L_x_4477) ;  /* 0x0000000000087947 */ /* 0x000fea0003800000 */
.L_x_4476:
[----:B------:R-:W-:Y:S01]  /*9920*/  DMUL R2, RZ, R22 ;  /* 0x00000016ff027228 */ /* 0x000fe20000000000 */
[----:B------:R-:W-:-:S10]  /*9930*/  IMAD.MOV.U32 R4, RZ, RZ, RZ ;  /* 0x000000ffff047224 */ /* 0x000fd400078e00ff */
.L_x_4477:
[----:B------:R-:W-:Y:S05]  /*9940*/  BSYNC B2 ;  /* 0x0000000000027941 */ /* 0x000fea0003800000 */
.L_x_4475:
        /* <DEDUP_REMOVED lines=12> */
[----:B------:R-:W-:Y:S01]  /*9a10*/  DMUL R32, R32, 4 ;  /* 0x4010000020207828 */ /* 0x000fe20000000000 */
[----:B------:R-:W-:-:S02]  /*9a20*/  MOV R20, RZ ;  /* 0x000000ff00147202 */ /* 0x000fc40000000f00 */
        /* <DEDUP_REMOVED lines=17> */
.L_x_4451:
[----:B------:R-:W-:-:S10]  /*9b40*/  DADD R20, R22, -R22 ;  /* 0x0000000016147229 */ /* 0x000fd40000000816 */
[----:B------:R-:W-:Y:S02]  /*9b50*/  IMAD.MOV.U32 R30, RZ, RZ, R20 ;  /* 0x000000ffff1e7224 */ /* 0x000fe400078e0014 */
[----:B------:R-:W-:Y:S01]  /*9b60*/  IMAD.MOV.U32 R31, RZ, RZ, R21 ;  /* 0x000000ffff1f7224 */ /* 0x000fe200078e0015 */
[----:B------:R-:W-:Y:S06]  /*9b70*/  BRA `(.L_x_4469) ;  /* 0x0000000400807947 */ /* 0x000fec0003800000 */
.L_x_4450:
        /* <DEDUP_REMOVED lines=14> */
[----:B----4-:R-:W-:Y:S01]  /*9c60*/  DMUL R4, R22, UR4 ;  /* 0x0000000416047c28 */ /* 0x010fe20008000000 */
        /* <DEDUP_REMOVED lines=20> */
.L_x_4481:
[----:B------:R-:W-:Y:S05]  /*9db0*/  BSYNC B3 ;  /* 0x0000000000037941 */ /* 0x000fea0003800000 */
.L_x_4480:
        /* <DEDUP_REMOVED lines=31> */
.L_x_4483:
[----:B------:R-:W-:Y:S05]  /*9fb0*/  BSYNC B3 ;  /* 0x0000000000037941 */ /* 0x000fea0003800000 */
.L_x_4482:
        /* <DEDUP_REMOVED lines=24> */
.L_x_4479:
[----:B------:R-:W-:Y:S05]  /*a140*/  BSYNC B2 ;  /* 0x0000000000027941 */ /* 0x000fea0003800000 */
.L_x_4478:
[----:B------:R-:W-:Y:S01]  /*a150*/  LOP3.LUT R31, RZ, 0x80000000, R23, 0xb8, !PT ;  /* 0x80000000ff1f7812 */ /* 0x000fe200078eb817 */
[----:B------:R-:W-:Y:S02]  /*a160*/  IMAD.MOV.U32 R21, RZ, RZ, R35 ;  /* 0x000000ffff157224 */ /* 0x000fe400078e0023 */
[----:B------:R-:W-:-:S07]  /*a170*/  IMAD.MOV.U32 R30, RZ, RZ, RZ ;  /* 0x000000ffff1e7224 */ /* 0x000fce00078e00ff */
.L_x_4469:
[----:B------:R-:W-:Y:S05]  /*a180*/  BSYNC B0 ;  /* 0x0000000000007941 */ /* 0x000fea0003800000 */
.L_x_4449:
        /* <DEDUP_REMOVED lines=15> */
.L_x_4487:
[----:B------:R-:W0:Y:S02]  /*a280*/  F2I.S64.F64.TRUNC R20, R20 ;  /* 0x0000001400147311 */ /* 0x000e24000030d900 */
[----:B0-----:R-:W-:-:S05]  /*a290*/  MOV R3, R20 ;  /* 0x0000001400037202 */ /* 0x001fca0000000f00 */
[----:B------:R0:W-:Y:S01]  /*a2a0*/  STG.E.U8 desc[UR36][R18.64], R3 ;  /* 0x0000000312007986 */ /* 0x0001e2000c101124 */
[----:B------:R-:W-:Y:S05]  /*a2b0*/  BRA `(.L_x_4489) ;  /* 0x0000001000107947 */ /* 0x000fea0003800000 */
.L_x_4486:
        /* <DEDUP_REMOVED lines=9> */
.L_x_4491:
[----:B------:R-:W0:Y:S02]  /*a350*/  F2I.F64.TRUNC R21, R20 ;  /* 0x0000001400157311 */ /* 0x000e24000030d100 */
[----:B0-----:R0:W-:Y:S01]  /*a360*/  STG.E desc[UR36][R18.64], R21 ;  /* 0x0000001512007986 */ /* 0x0011e2000c101924 */
[----:B------:R-:W-:Y:S05]  /*a370*/  BRA `(.L_x_4489) ;  /* 0x0000000c00e07947 */ /* 0x000fea0003800000 */
.L_x_4490:
[----:B------:R-:W0:Y:S02]  /*a380*/  F2I.F64.TRUNC R21, R20 ;  /* 0x0000001400157311 */ /* 0x000e24000030d100 */
[----:B0-----:R0:W-:Y:S01]  /*a390*/  STG.E.U16 desc[UR36][R18.64], R21 ;  /* 0x0000001512007986 */ /* 0x0011e2000c101524 */
[----:B------:R-:W-:Y:S05]  /*a3a0*/  BRA `(.L_x_4489) ;  /* 0x0000000c00d47947 */ /* 0x000fea0003800000 */
.L_x_4485:
        /* <DEDUP_REMOVED lines=13> */
.L_x_4493:
        /* <DEDUP_REMOVED lines=8> */
.L_x_4492:
        /* <DEDUP_REMOVED lines=16> */
.L_x_4495:
        /* <DEDUP_REMOVED lines=11> */
.L_x_4494:
[----:B------:R0:W-:Y:S01]  /*a6b0*/  STG.E.64 desc[UR36][R18.64], R20 ;  /* 0x0000001412007986 */ /* 0x0001e2000c101b24 */
[----:B------:R-:W-:Y:S05]  /*a6c0*/  BRA `(.L_x_4489) ;  /* 0x0000000c000c7947 */ /* 0x000fea0003800000 */
.L_x_4484:
        /* <DEDUP_REMOVED lines=13> */
.L_x_4498:
[----:B------:R-:W-:Y:S02]  /*a7a0*/  IMAD.MOV.U32 R28, RZ, RZ, R20 ;  /* 0x000000ffff1c7224 */ /* 0x000fe400078e0014 */
[----:B------:R-:W-:-:S05]  /*a7b0*/  IMAD.MOV.U32 R29, RZ, RZ, R21 ;  /* 0x000000ffff1d7224 */ /* 0x000fca00078e0015 */
[----:B------:R0:W-:Y:S01]  /*a7c0*/  STG.E.128 desc[UR36][R18.64], R28 ;  /* 0x0000001c12007986 */ /* 0x0001e2000c101d24 */
[----:B------:R-:W-:Y:S05]  /*a7d0*/  BRA `(.L_x_4489) ;  /* 0x0000000800c87947 */ /* 0x000fea0003800000 */
.L_x_4497:
        /* <DEDUP_REMOVED lines=25> */
.L_x_4502:
[----:B------:R-:W-:Y:S05]  /*a970*/  BSYNC B0 ;  /* 0x0000000000007941 */ /* 0x000fea0003800000 */
.L_x_4501:
[----:B------:R-:W-:-:S05]  /*a980*/  LOP3.LUT R3, R0, R3, RZ, 0xfc, !PT ;  /* 0x0000000300037212 */ /* 0x000fca00078efcff */
[----:B------:R0:W-:Y:S01]  /*a990*/  STG.E.U8 desc[UR36][R18.64], R3 ;  /* 0x0000000312007986 */ /* 0x0001e2000c101124 */
[----:B------:R-:W-:Y:S05]  /*a9a0*/  BRA `(.L_x_4489) ;  /* 0x0000000800547947 */ /* 0x000fea0003800000 */
.L_x_4500:
        /* <DEDUP_REMOVED lines=17> */
.L_x_4504:
[----:B------:R-:W-:Y:S01]  /*aac0*/  IMAD.MOV.U32 R0, RZ, RZ, 0x7f ;  /* 0x0000007fff007424 */ /* 0x000fe200078e00ff */
[----:B------:R-:W-:-:S04]  /*aad0*/  ISETP.GT.U32.AND P0, PT, R2, 0x7f800000, PT ;  /* 0x7f8000000200780c */ /* 0x000fc80003f04070 */
[----:B------:R-:W-:-:S09]  /*aae0*/  SEL R0, R0, 0x7c, P0 ;  /* 0x0000007c00007807 */ /* 0x000fd20000000000 */
.L_x_4505:
[----:B------:R-:W-:Y:S05]  /*aaf0*/  BSYNC B0 ;  /* 0x0000000000007941 */ /* 0x000fea0003800000 */
.L_x_4503:
[----:B------:R-:W-:-:S04]  /*ab00*/  LOP3.LUT R2, R3, 0x80000000, RZ, 0xc0, !PT ;  /* 0x8000000003027812 */ /* 0x000fc800078ec0ff */
[----:B------:R-:W-:-:S04]  /*ab10*/  SHF.R.U32.HI R3, RZ, 0x18, R2 ;  /* 0x00000018ff037819 */ /* 0x000fc80000011602 */
[----:B------:R-:W-:-:S05]  /*ab20*/  LOP3.LUT R3, R0, R3, RZ, 0xfc, !PT ;  /* 0x0000000300037212 */ /* 0x000fca00078efcff */
[----:B------:R0:W-:Y:S01]  /*ab30*/  STG.E.U8 desc[UR36][R18.64], R3 ;  /* 0x0000000312007986 */ /* 0x0001e2000c101124 */
[----:B------:R-:W-:Y:S05]  /*ab40*/  BRA `(.L_x_4489) ;  /* 0x0000000400ec7947 */ /* 0x000fea0003800000 */
.L_x_4499:
        /* <DEDUP_REMOVED lines=8> */
.L_x_4496:
        /* <DEDUP_REMOVED lines=11> */
.L_x_4508:
        /* <DEDUP_REMOVED lines=21> */
.L_x_4511:
[----:B------:R-:W-:-:S04]  /*add0*/  LOP3.LUT R2, R3, 0x80000000, RZ, 0xc0, !PT ;  /* 0x8000000003027812 */ /* 0x000fc800078ec0ff */
[----:B------:R-:W-:-:S04]  /*ade0*/  SHF.R.U32.HI R3, RZ, 0x18, R2 ;  /* 0x00000018ff037819 */ /* 0x000fc80000011602 */
[----:B------:R-:W-:-:S04]  /*adf0*/  LOP3.LUT R0, R0, R3, RZ, 0xfc, !PT ;  /* 0x0000000300007212 */ /* 0x000fc800078efcff */
[----:B------:R-:W-:-:S07]  /*ae00*/  PRMT R9, R0, 0x7610, R9 ;  /* 0x0000761000097816 */ /* 0x000fce0000000009 */
.L_x_4510:
[----:B------:R-:W-:Y:S05]  /*ae10*/  BSYNC B0 ;  /* 0x0000000000007941 */ /* 0x000fea0003800000 */
.L_x_4509:
[----:B------:R3:W-:Y:S01]  /*ae20*/  STG.E.U8 desc[UR36][R18.64], R9 ;  /* 0x0000000912007986 */ /* 0x0007e2000c101124 */
[----:B------:R-:W-:Y:S05]  /*ae30*/  BRA `(.L_x_4489) ;  /* 0x0000000400307947 */ /* 0x000fea0003800000 */
.L_x_4507:
        /* <DEDUP_REMOVED lines=21> */
.L_x_4514:
[----:B------:R-:W-:-:S04]  /*af90*/  LOP3.LUT R2, R3, 0x80000000, RZ, 0xc0, !PT ;  /* 0x8000000003027812 */ /* 0x000fc800078ec0ff */
[----:B------:R-:W-:-:S04]  /*afa0*/  SHF.R.U32.HI R3, RZ, 0x18, R2 ;  /* 0x00000018ff037819 */ /* 0x000fc80000011602 */
[----:B------:R-:W-:-:S04]  /*afb0*/  LOP3.LUT R0, R0, R3, RZ, 0xfc, !PT ;  /* 0x0000000300007212 */ /* 0x000fc800078efcff */
[----:B------:R-:W-:-:S07]  /*afc0*/  PRMT R9, R0, 0x7610, R9 ;  /* 0x0000761000097816 */ /* 0x000fce0000000009 */
.L_x_4513:
[----:B------:R-:W-:Y:S05]  /*afd0*/  BSYNC B0 ;  /* 0x0000000000007941 */ /* 0x000fea0003800000 */
.L_x_4512:
[----:B------:R0:W-:Y:S01]  /*afe0*/  STG.E.U8 desc[UR36][R18.64], R9 ;  /* 0x0000000912007986 */ /* 0x0001e2000c101124 */
[----:B------:R-:W-:Y:S05]  /*aff0*/  BRA `(.L_x_4489) ;  /* 0x0000000000c07947 */ /* 0x000fea0003800000 */
.L_x_4506:
        /* <DEDUP_REMOVED lines=8> */
[----:B----4-:R-:W0:Y:S01]  /*b080*/  F2F.F32.F64 R4, R20 ;  /* 0x0000001400047310 */ /* 0x010e220000301000 */
        /* <DEDUP_REMOVED lines=17> */
.L_x_4488:
[----:B------:R-:W-:Y:S01]  /*b1a0*/  MOV R0, 0x0 ;  /* 0x0000000000007802 */ /* 0x000fe20000000f00 */
[----:B------:R-:W-:Y:S01]  /*b1b0*/  ULDC.64 UR4, c[0x4][0x158] ;  /* 0x0100560000047ab9 */ /* 0x000fe20000000a00 */
[----:B------:R-:W-:Y:S01]  /*b1c0*/  ULDC.64 UR6, c[0x4][0x10] ;  /* 0x0100040000067ab9 */ /* 0x000fe20000000a00 */
[----:B----4-:R-:W-:Y:S01]  /*b1d0*/  IMAD.U32 R4, RZ, RZ, UR4 ;  /* 0x00000004ff047e24 */ /* 0x010fe2000f8e00ff */
        /* <DEDUP_REMOVED lines=12> */
.L_x_4517:
[----:B------:R-:W-:Y:S05]  /*b2a0*/  BRA `(.L_x_4489) ;  /* 0x0000000000147947 */ /* 0x000fea0003800000 */
.L_x_4516:
[----:B------:R-:W0:Y:S02]  /*b2b0*/  F2I.U64.F64.TRUNC R20, R20 ;  /* 0x0000001400147311 */ /* 0x000e24000030d800 */
[----:B0-----:R2:W-:Y:S01]  /*b2c0*/  STG.E.64 desc[UR36][R18.64], R20 ;  /* 0x0000001412007986 */ /* 0x0015e2000c101b24 */
[----:B------:R-:W-:Y:S05]  /*b2d0*/  BRA `(.L_x_4489) ;  /* 0x0000000000087947 */ /* 0x000fea0003800000 */
.L_x_4515:
[----:B------:R-:W0:Y:S02]  /*b2e0*/  F2I.U32.F64.TRUNC R21, R20 ;  /* 0x0000001400157311 */ /* 0x000e24000030d000 */
[----:B0-----:R0:W-:Y:S02]  /*b2f0*/  STG.E desc[UR36][R18.64], R21 ;  /* 0x0000001512007986 */ /* 0x0011e4000c101924 */
.L_x_4489:
[----:B------:R-:W-:-:S07]  /*b300*/  VIADD R17, R17, 0x80 ;  /* 0x0000008011117836 */ /* 0x000fce0000000000 */
.L_x_4414:
[----:B------:R-:W-:Y:S05]  /*b310*/  BSYNC B6 ;  /* 0x0000000000067941 */ /* 0x000fea0003800000 */
.L_x_4413:
[----:B------:R-:W-:Y:S01]  /*b320*/  ULDC UR4, c[0x0][0x210] ;  /* 0x0000840000047ab9 */ /* 0x000fe20000000800 */
[----:B------:R-:W-:Y:S01]  /*b330*/  BSSY B6, `(.L_x_4518) ;  /* 0x0000593000067945 */ /* 0x000fe20003800000 */
[----:B------:R-:W-:-:S13]  /*b340*/  ISETP.GE.AND P0, PT, R17, UR4, PT ;  /* 0x0000000411007c0c */ /* 0x000fda000bf06270 */
[----:B------:R-:W-:Y:S05]  /*b350*/  @P0 BRA `(.L_x_4519) ;  /* 0x0000005800400947 */ /* 0x000fea0003800000 */
[----:B------:R-:W5:Y:S01]  /*b360*/  LDC R6, c[0x0][0x218] ;  /* 0x00008600ff067b82 */ /* 0x000f620000000800 */
[----:B0123--:R-:W-:Y:S01]  /*b370*/  HFMA2.MMA R18, -RZ, RZ, 0, 0 ;  /* 0x00000000ff127435 */ /* 0x00ffe200000001ff */
[----:B------:R-:W-:Y:S01]  /*b380*/  IMAD.MOV.U32 R0, RZ, RZ, RZ ;  /* 0x000000ffff007224 */ /* 0x000fe200078e00ff */
[----:B-----5:R-:W-:-:S13]  /*b390*/  ISETP.NE.AND P0, PT, R6, RZ, PT ;  /* 0x000000ff0600720c */ /* 0x020fda0003f05270 */
        /* <DEDUP_REMOVED lines=17> */
[----:B----4-:R-:W-:-:S05]  /*b4b0*/  IMAD.HI.U32 R4, R3, UR7, R2 ;  /* 0x0000000703047c27 */ /* 0x010fca000f8e0002 */
        /* <DEDUP_REMOVED lines=281> */
.L_x_4520:
[----:B------:R-:W4:Y:S01]  /*c650*/  LDC.U8 R5, c[0x0][0x422] ;  /* 0x00010880ff057b82 */ /* 0x000f220000000000 */
[----:B------:R-:W-:Y:S01]  /*c660*/  ULDC.64 UR4, c[0x0][0x410] ;  /* 0x0001040000047ab9 */ /* 0x000fe20000000a00 */
[----:B------:R-:W-:Y:S01]  /*c670*/  ULDC.64 UR6, c[0x0][0x418] ;  /* 0x0001060000067ab9 */ /* 0x000fe20000000a00 */
[----:B------:R-:W-:Y:S02]  /*c680*/  IADD3 R18, P0, R18, UR4, RZ ;  /* 0x0000000412127c10 */ /* 0x000fe4000ff1e0ff */
[----:B------:R-:W-:-:S03]  /*c690*/  IADD3 R2, P1, R0, UR6, RZ ;  /* 0x0000000600027c10 */ /* 0x000fc6000ff3e0ff */
[----:B------:R-:W-:Y:S02]  /*c6a0*/  IMAD.X R19, RZ, RZ, UR5, P0 ;  /* 0x00000005ff137e24 */ /* 0x000fe400080e06ff */
[----:B------:R-:W-:Y:S01]  /*c6b0*/  IMAD.X R3, RZ, RZ, UR7, P1 ;  /* 0x00000007ff037e24 */ /* 0x000fe200088e06ff */
[----:B----4-:R-:W-:-:S04]  /*c6c0*/  PRMT R4, R5, 0x9910, RZ ;  /* 0x0000991005047816 */ /* 0x010fc800000000ff */
        /* <DEDUP_REMOVED lines=14> */
.L_x_4524:
[----:B------:R-:W2:Y:S01]  /*c7b0*/  LDG.E.U8 R2, desc[UR36][R2.64] ;  /* 0x0000002402027981 */ /* 0x000ea2000c1e1100 */
[----:B------:R-:W-:Y:S01]  /*c7c0*/  CS2R R22, SRZ ;  /* 0x0000000000167805 */ /* 0x000fe2000001ff00 */
[----:B--2---:R0:W1:Y:S01]  /*c7d0*/  I2F.F64.U16 R20, R2 ;  /* 0x0000000200147312 */ /* 0x0040620000101800 */
[----:B------:R-:W-:Y:S05]  /*c7e0*/  BRA `(.L_x_4526) ;  /* 0x0000000c00c87947 */ /* 0x000fea0003800000 */
.L_x_4523:
        /* <DEDUP_REMOVED lines=10> */
.L_x_4528:
[----:B------:R-:W2:Y:S01]  /*c890*/  LDG.E R2, desc[UR36][R2.64] ;  /* 0x0000002402027981 */ /* 0x000ea2000c1e1900 */
[----:B------:R-:W-:Y:S01]  /*c8a0*/  CS2R R22, SRZ ;  /* 0x0000000000167805 */ /* 0x000fe2000001ff00 */
[----:B--2---:R0:W1:Y:S01]  /*c8b0*/  I2F.F64 R20, R2 ;  /* 0x0000000200147312 */ /* 0x0040620000201c00 */
[----:B------:R-:W-:Y:S05]  /*c8c0*/  BRA `(.L_x_4526) ;  /* 0x0000000c00907947 */ /* 0x000fea0003800000 */
.L_x_4527:
[----:B------:R-:W2:Y:S01]  /*c8d0*/  LDG.E.U16 R2, desc[UR36][R2.64] ;  /* 0x0000002402027981 */ /* 0x000ea2000c1e1500 */
[----:B------:R-:W-:Y:S01]  /*c8e0*/  CS2R R22, SRZ ;  /* 0x0000000000167805 */ /* 0x000fe2000001ff00 */
[----:B--2---:R0:W1:Y:S01]  /*c8f0*/  I2F.F64.S16 R20, R2 ;  /* 0x0000000200147312 */ /* 0x0040620000101c00 */
[----:B------:R-:W-:Y:S05]  /*c900*/  BRA `(.L_x_4526) ;  /* 0x0000000c00807947 */ /* 0x000fea0003800000 */
.L_x_4522:
        /* <DEDUP_REMOVED lines=11> */
.L_x_4530:
[----:B------:R-:W2:Y:S01]  /*c9c0*/  LDG.E.U16 R0, desc[UR36][R2.64] ;  /* 0x0000002402007981 */ /* 0x000ea2000c1e1500 */
[----:B------:R-:W-:Y:S01]  /*c9d0*/  CS2R R22, SRZ ;  /* 0x0000000000167805 */ /* 0x000fe2000001ff00 */
[----:B--2---:R-:W-:-:S05]  /*c9e0*/  HADD2.F32 R0, -RZ, R0.H0_H0 ;  /* 0x20000000ff007230 */ /* 0x004fca0000004100 */
[----:B------:R-:W-:-:S04]  /*c9f0*/  FMUL.FTZ R0, R0, 1 ;  /* 0x3f80000000007820 */ /* 0x000fc80000410000 */
[----:B------:R0:W1:Y:S01]  /*ca00*/  F2F.F64.F32 R20, R0 ;  /* 0x0000000000147310 */ /* 0x0000620000201800 */
[----:B------:R-:W-:Y:S05]  /*ca10*/  BRA `(.L_x_4526) ;  /* 0x0000000c003c7947 */ /* 0x000fea0003800000 */
.L_x_4529:
        /* <DEDUP_REMOVED lines=12> */
.L_x_4532:
        /* <DEDUP_REMOVED lines=8> */
.L_x_4531:
[----:B------:R0:W5:Y:S01]  /*cb60*/  LDG.E.64 R20, desc[UR36][R2.64] ;  /* 0x0000002402147981 */ /* 0x000162000c1e1b00 */
[----:B------:R-:W-:Y:S01]  /*cb70*/  CS2R R22, SRZ ;  /* 0x0000000000167805 */ /* 0x000fe2000001ff00 */
[----:B------:R-:W-:Y:S06]  /*cb80*/  BRA `(.L_x_4526) ;  /* 0x0000000800e07947 */ /* 0x000fec0003800000 */
.L_x_4521:
        /* <DEDUP_REMOVED lines=14> */
.L_x_4535:
[----:B------:R0:W5:Y:S01]  /*cc70*/  LDG.E.128 R20, desc[UR36][R2.64] ;  /* 0x0000002402147981 */ /* 0x000162000c1e1d00 */
[----:B------:R-:W-:Y:S05]  /*cc80*/  BRA `(.L_x_4526) ;  /* 0x0000000800a07947 */ /* 0x000fea0003800000 */
.L_x_4534:
        /* <DEDUP_REMOVED lines=29> */
.L_x_4537:
[----:B------:R-:W2:Y:S01]  /*ce60*/  LDG.E.U8 R2, desc[UR36][R2.64] ;  /* 0x0000002402027981 */ /* 0x000ea2000c1e1100 */
[----:B------:R-:W-:Y:S01]  /*ce70*/  CS2R R22, SRZ ;  /* 0x0000000000167805 */ /* 0x000fe2000001ff00 */
        /* <DEDUP_REMOVED lines=14> */
.L_x_4536:
[----:B------:R-:W2:Y:S01]  /*cf60*/  LDG.E.U16 R0, desc[UR36][R2.64] ;  /* 0x0000002402007981 */ /* 0x000ea2000c1e1500 */
[----:B------:R-:W-:Y:S01]  /*cf70*/  CS2R R22, SRZ ;  /* 0x0000000000167805 */ /* 0x000fe2000001ff00 */
[----:B--2---:R-:W-:-:S04]  /*cf80*/  IMAD.U32 R0, R0, 0x10000, RZ ;  /* 0x0001000000007824 */ /* 0x004fc800078e00ff */
[----:B------:R-:W-:-:S04]  /*cf90*/  FMUL.FTZ R0, R0, 1 ;  /* 0x3f80000000007820 */ /* 0x000fc80000410000 */
[----:B------:R0:W1:Y:S01]  /*cfa0*/  F2F.F64.F32 R20, R0 ;  /* 0x0000000000147310 */ /* 0x0000620000201800 */
[----:B------:R-:W-:Y:S05]  /*cfb0*/  BRA `(.L_x_4526) ;  /* 0x0000000400d47947 */ /* 0x000fea0003800000 */
.L_x_4533:
        /* <DEDUP_REMOVED lines=10> */
[----:B--2---:R2:W3:Y:S01]  /*d060*/  I2F.F64.U16 R20, R2 ;  /* 0x0000000200147312 */ /* 0x0044e20000101800 */
[----:B------:R-:W-:Y:S05]  /*d070*/  BRA `(.L_x_4526) ;  /* 0x0000000400a47947 */ /* 0x000fea0003800000 */
.L_x_4540:
        /* <DEDUP_REMOVED lines=21> */
.L_x_4544:
[----:B------:R-:W-:Y:S05]  /*d1d0*/  BSYNC B1 ;  /* 0x0000000000017941 */ /* 0x000fea0003800000 */
.L_x_4543:
[----:B------:R-:W-:Y:S01]  /*d1e0*/  LEA R3, R0, 0x3b800000, 0x17 ;  /* 0x3b80000000037811 */ /* 0x000fe200078eb8ff */
[----:B------:R-:W-:-:S05]  /*d1f0*/  IMAD.SHL.U32 R0, R2, 0x100000, RZ ;  /* 0x0010000002007824 */ /* 0x000fca00078e00ff */
[----:B------:R-:W-:-:S07]  /*d200*/  LOP3.LUT R0, R3, R0, R4, 0xfe, !PT ;  /* 0x0000000003007212 */ /* 0x000fce00078efe04 */
.L_x_4542:
[----:B------:R-:W-:Y:S05]  /*d210*/  BSYNC B0 ;  /* 0x0000000000007941 */ /* 0x000fea0003800000 */
.L_x_4541:
[----:B------:R-:W-:Y:S01]  /*d220*/  FMUL.FTZ R0, R0, 1 ;  /* 0x3f80000000007820 */ /* 0x000fe20000410000 */
[----:B------:R-:W-:-:S03]  /*d230*/  CS2R R22, SRZ ;  /* 0x0000000000167805 */ /* 0x000fc6000001ff00 */
[----:B------:R4:W0:Y:S01]  /*d240*/  F2F.F64.F32 R20, R0 ;  /* 0x0000000000147310 */ /* 0x0008220000201800 */
[----:B------:R-:W-:Y:S05]  /*d250*/  BRA `(.L_x_4526) ;  /* 0x00000004002c7947 */ /* 0x000fea0003800000 */
.L_x_4539:
        /* <DEDUP_REMOVED lines=17> */
[----:B------:R-:W-:Y:S02]  /*d370*/  IADD3 R5, R3, -0x1d, RZ ;  /* 0xffffffe303057810 */ /* 0x000fe40007ffe0ff */
[----:B------:R-:W-:Y:S02]  /*d380*/  IADD3 R0, R0, 0x1e, -R3 ;  /* 0x0000001e00007810 */ /* 0x000fe40007ffe803 */
[----:B------:R-:W-:-:S04]  /*d390*/  SHF.L.U32 R5, R2, R5, RZ ;  /* 0x0000000502057219 */ /* 0x000fc800000006ff */
[----:B------:R-:W-:-:S07]  /*d3a0*/  LOP3.LUT R2, R5, 0x3, RZ, 0xc0, !PT ;  /* 0x0000000305027812 */ /* 0x000fce00078ec0ff */
.L_x_4548:
[----:B------:R-:W-:Y:S05]  /*d3b0*/  BSYNC B1 ;  /* 0x0000000000017941 */ /* 0x000fea0003800000 */
.L_x_4547:
[----:B------:R-:W-:Y:S01]  /*d3c0*/  LEA R3, R0, 0x37800000, 0x17 ;  /* 0x3780000000037811 */ /* 0x000fe200078eb8ff */
[----:B------:R-:W-:-:S05]  /*d3d0*/  IMAD.SHL.U32 R0, R2, 0x200000, RZ ;  /* 0x0020000002007824 */ /* 0x000fca00078e00ff */
[----:B------:R-:W-:-:S07]  /*d3e0*/  LOP3.LUT R0, R3, R0, R4, 0xfe, !PT ;  /* 0x0000000003007212 */ /* 0x000fce00078efe04 */
.L_x_4546:
[----:B------:R-:W-:Y:S05]  /*d3f0*/  BSYNC B0 ;  /* 0x0000000000007941 */ /* 0x000fea0003800000 */
.L_x_4545:
[----:B------:R-:W-:Y:S01]  /*d400*/  FMUL.FTZ R0, R0, 1 ;  /* 0x3f80000000007820 */ /* 0x000fe20000410000 */
[----:B------:R-:W-:-:S03]  /*d410*/  CS2R R22, SRZ ;  /* 0x0000000000167805 */ /* 0x000fc6000001ff00 */
[----:B------:R0:W1:Y:S01]  /*d420*/  F2F.F64.F32 R20, R0 ;  /* 0x0000000000147310 */ /* 0x0000620000201800 */
[----:B------:R-:W-:Y:S05]  /*d430*/  BRA `(.L_x_4526) ;  /* 0x0000000000b47947 */ /* 0x000fea0003800000 */
.L_x_4538:
        /* <DEDUP_REMOVED lines=14> */
.L_x_4552:
[----:B------:R-:W-:Y:S05]  /*d520*/  BSYNC B0 ;  /* 0x0000000000007941 */ /* 0x000fea0003800000 */
.L_x_4551:
[----:B------:R-:W-:Y:S01]  /*d530*/  FMUL.FTZ R0, R0, 1 ;  /* 0x3f80000000007820 */ /* 0x000fe20000410000 */
[----:B------:R-:W-:-:S03]  /*d540*/  CS2R R22, SRZ ;  /* 0x0000000000167805 */ /* 0x000fc6000001ff00 */
[----:B------:R0:W1:Y:S01]  /*d550*/  F2F.F64.F32 R20, R0 ;  /* 0x0000000000147310 */ /* 0x0000620000201800 */
[----:B------:R-:W-:Y:S05]  /*d560*/  BRA `(.L_x_4526) ;  /* 0x0000000000687947 */ /* 0x000fea0003800000 */
.L_x_4525:
[----:B------:R-:W-:Y:S01]  /*d570*/  MOV R0, 0x0 ;  /* 0x0000000000007802 */ /* 0x000fe20000000f00 */
[----:B------:R-:W-:Y:S01]  /*d580*/  ULDC.64 UR4, c[0x4][0x158] ;  /* 0x0100560000047ab9 */ /* 0x000fe20000000a00 */
[----:B------:R-:W-:Y:S01]  /*d590*/  ULDC.64 UR6, c[0x4][0x8] ;  /* 0x0100020000067ab9 */ /* 0x000fe20000000a00 */
[----:B------:R-:W-:Y:S01]  /*d5a0*/  IMAD.U32 R4, RZ, RZ, UR4 ;  /* 0x00000004ff047e24 */ /* 0x000fe2000f8e00ff */
        /* <DEDUP_REMOVED lines=12> */
.L_x_4553:
[----:B------:R-:W-:Y:S02]  /*d670*/  CS2R R20, SRZ ;  /* 0x0000000000147805 */ /* 0x000fe4000001ff00 */
[----:B------:R-:W-:Y:S01]  /*d680*/  CS2R R22, SRZ ;  /* 0x0000000000167805 */ /* 0x000fe2000001ff00 */
[----:B------:R-:W-:Y:S06]  /*d690*/  BRA `(.L_x_4526) ;  /* 0x00000000001c7947 */ /* 0x000fec0003800000 */
.L_x_4550:
[----:B------:R-:W2:Y:S01]  /*d6a0*/  LDG.E.64 R20, desc[UR36][R2.64] ;  /* 0x0000002402147981 */ /* 0x000ea2000c1e1b00 */
[----:B------:R-:W-:Y:S01]  /*d6b0*/  CS2R R22, SRZ ;  /* 0x0000000000167805 */ /* 0x000fe2000001ff00 */
[----:B--2---:R-:W0:Y:S01]  /*d6c0*/  I2F.F64.U64 R20, R20 ;  /* 0x0000001400147312 */ /* 0x004e220000301800 */
[----:B------:R-:W-:Y:S05]  /*d6d0*/  BRA `(.L_x_4526) ;  /* 0x00000000000c7947 */ /* 0x000fea0003800000 */
.L_x_4549:
[----:B------:R-:W2:Y:S01]  /*d6e0*/  LDG.E R2, desc[UR36][R2.64] ;  /* 0x0000002402027981 */ /* 0x000ea2000c1e1900 */
[----:B------:R-:W-:Y:S01]  /*d6f0*/  CS2R R22, SRZ ;  /* 0x0000000000167805 */ /* 0x000fe2000001ff00 */
[----:B--2---:R0:W1:Y:S06]  /*d700*/  I2F.F64.U32 R20, R2 ;  /* 0x0000000200147312 */ /* 0x00406c0000201800 */
.L_x_4526:
        /* <DEDUP_REMOVED lines=33> */
.L_x_4559:
[----:B------:R-:W-:Y:S01]  /*d920*/  DMUL R2, RZ, R22 ;  /* 0x00000016ff027228 */ /* 0x000fe20000000000 */
[----:B------:R-:W-:-:S10]  /*d930*/  IMAD.MOV.U32 R0, RZ, RZ, RZ ;  /* 0x000000ffff007224 */ /* 0x000fd400078e00ff */
.L_x_4560:
[----:B------:R-:W-:Y:S05]  /*d940*/  BSYNC B2 ;  /* 0x0000000000027941 */ /* 0x000fea0003800000 */
.L_x_4558:
        /* <DEDUP_REMOVED lines=63> */
.L_x_4562:
[----:B------:R-:W-:Y:S05]  /*dd40*/  BSYNC B1 ;  /* 0x0000000000017941 */ /* 0x000fea0003800000 */
.L_x_4561:
[----:B------:R-:W-:Y:S01]  /*dd50*/  BSSY B2, `(.L_x_4563) ;  /* 0x0000078000027945 */ /* 0x000fe20003800000 */
[----:B------:R-:W-:Y:S01]  /*dd60*/  DFMA R28, R24, R24, 1 ;  /* 0x3ff00000181c742b */ /* 0x000fe20000000018 */
[----:B------:R-:W-:Y:S02]  /*dd70*/  IMAD.MOV.U32 R26, RZ, RZ, R20 ;  /* 0x000000ffff1a7224 */ /* 0x000fe400078e0014 */
[----:B------:R-:W-:Y:S08]  /*dd80*/  @!P1 BRA `(.L_x_4564) ;  /* 0x0000000400749947 */ /* 0x000ff00003800000 */
[----:B------:R-:W-:Y:S01]  /*dd90*/  IMAD.MOV.U32 R2, RZ, RZ, 0x652b82fe ;  /* 0x652b82feff027424 */ /* 0x000fe200078e00ff */
[----:B------:R-:W-:Y:S01]  /*dda0*/  MOV R3, 0x3ff71547 ;  /* 0x3ff7154700037802 */ /* 0x000fe20000000f00 */
[----:B------:R-:W-:Y:S01]  /*ddb0*/  UMOV UR4, 0xfefa39ef ;  /* 0xfefa39ef00047882 */ /* 0x000fe20000000000 */
[----:B------:R-:W-:Y:S01]  /*ddc0*/  UMOV UR5, 0x3fe62e42 ;  /* 0x3fe62e4200057882 */ /* 0x000fe20000000000 */
[----:B------:R-:W-:Y:S01]  /*ddd0*/  IMAD.SHL.U32 R0, R27, 0x2, RZ ;  /* 0x000000021b007824 */ /* 0x000fe200078e00ff */
[----:B------:R-:W-:Y:S01]  /*dde0*/  BSSY B3, `(.L_x_4565) ;  /* 0x0000050000037945 */ /* 0x000fe20003800000 */
[----:B------:R-:W-:Y:S01]  /*ddf0*/  IMAD.MOV.U32 R8, RZ, RZ, 0x0 ;  /* 0x00000000ff087424 */ /* 0x000fe200078e00ff */
[----:B------:R-:W-:Y:S01]  /*de00*/  DFMA R2, R26, R2, 6.75539944105574400000e+15 ;  /* 0x433800001a02742b */ /* 0x000fe20000000002 */
[----:B------:R-:W-:Y:S01]  /*de10*/  IMAD.MOV.U32 R9, RZ, RZ, 0x3ff00000 ;  /* 0x3ff00000ff097424 */ /* 0x000fe200078e00ff */
[C---:B------:R-:W-:Y:S02]  /*de20*/  ISETP.GE.U32.AND P0, PT, R0.reuse, 0x7fb3e647, PT ;  /* 0x7fb3e6470000780c */ /* 0x040fe40003f06070 */
[----:B------:R-:W-:-:S04]  /*de30*/  ISETP.NE.AND P1, PT, R0, RZ, PT ;  /* 0x000000ff0000720c */ /* 0x000fc80003f25270 */
        /* <DEDUP_REMOVED lines=66> */
[----:B------:R-:W-:Y:S01]  /*e260*/  MOV R4, R8 ;  /* 0x0000000800047202 */ /* 0x000fe20000000f00 */
[----:B------:R-:W-:Y:S01]  /*e270*/  IMAD.MOV.U32 R5, RZ, RZ, R9 ;  /* 0x000000ffff057224 */ /* 0x000fe200078e0009 */
[----:B------:R-:W-:Y:S01]  /*e280*/  MOV R0, 0xe2c0 ;  /* 0x0000e2c000007802 */ /* 0x000fe20000000f00 */
[----:B------:R-:W-:Y:S02]  /*e290*/  IMAD.MOV.U32 R6, RZ, RZ, R30 ;  /* 0x000000ffff067224 */ /* 0x000fe400078e001e */
[----:B------:R-:W-:-:S07]  /*e2a0*/  IMAD.MOV.U32 R7, RZ, RZ, R31 ;  /* 0x000000ffff077224 */ /* 0x000fce00078e001f */
[----:B------:R-:W-:Y:S05]  /*e2b0*/  CALL.REL.NOINC `($__internal_0_$__cuda_sm20_div_rn_f64_full) ;  /* 0x0000008000bc7944 */ /* 0x000fea0003c00000 */
[----:B------:R-:W-:Y:S02]  /*e2c0*/  IMAD.MOV.U32 R2, RZ, RZ, R10 ;  /* 0x000000ffff027224 */ /* 0x000fe400078e000a */
[----:B------:R-:W-:-:S07]  /*e2d0*/  IMAD.MOV.U32 R3, RZ, RZ, R11 ;  /* 0x000000ffff037224 */ /* 0x000fce00078e000b */
.L_x_4566:
[----:B------:R-:W-:Y:S05]  /*e2e0*/  BSYNC B3 ;  /* 0x0000000000037941 */ /* 0x000fea0003800000 */
.L_x_4565:
[----:B------:R-:W-:Y:S01]  /*e2f0*/  DADD R2, R30, R2 ;  /* 0x000000001e027229 */ /* 0x000fe20000000002 */
[----:B------:R-:W-:Y:S01]  /*e300*/  UMOV UR4, 0x8fb9f87e ;  /* 0x8fb9f87e00047882 */ /* 0x000fe20000000000 */
[----:B------:R-:W-:Y:S02]  /*e310*/  UMOV UR5, 0x408633ce ;  /* 0x408633ce00057882 */ /* 0x000fe40000000000 */
[----:B------:R-:W-:-:S06]  /*e320*/  DSETP.GE.AND P0, PT, R26, UR4, PT ;  /* 0x000000041a007e2a */ /* 0x000fcc000bf06000 */
[----:B------:R-:W-:Y:S02]  /*e330*/  FSEL R4, R2, RZ, !P0 ;  /* 0x000000ff02047208 */ /* 0x000fe40004000000 */
[----:B------:R-:W-:Y:S01]  /*e340*/  FSEL R5, R3, +QNAN , !P0 ;  /* 0x7ff0000003057808 */ /* 0x000fe20004000000 */
[----:B------:R-:W-:Y:S06]  /*e350*/  BRA `(.L_x_4567) ;  /* 0x00000000005c7947 */ /* 0x000fec0003800000 */
.L_x_4564:
        /* <DEDUP_REMOVED lines=23> */
.L_x_4567:
[----:B------:R-:W-:Y:S05]  /*e4d0*/  BSYNC B2 ;  /* 0x0000000000027941 */ /* 0x000fea0003800000 */
.L_x_4563:
        /* <DEDUP_REMOVED lines=13> */
[----:B------:R-:W-:-:S08]  /*e5b0*/  DFMA R10, R6, R4, R2 ;  /* 0x00000004060a722b */ /* 0x000fd00000000002 */
[----:B------:R-:W-:Y:S02]  /*e5c0*/  DMUL R12, R8, R10 ;  /* 0x0000000a080c7228 */ /* 0x000fe40000000000 */
[----:B------:R-:W-:Y:S02]  /*e5d0*/  VIADD R7, R11, 0xfff00000 ;  /* 0xfff000000b077836 */ /* 0x000fe40000000000 */
[----:B------:R-:W-:-:S04]  /*e5e0*/  IMAD.MOV.U32 R6, RZ, RZ, R10 ;  /* 0x000000ffff067224 */ /* 0x000fc800078e000a */
[----:B------:R-:W-:-:S08]  /*e5f0*/  DFMA R14, R12, -R12, R8 ;  /* 0x8000000c0c0e722b */ /* 0x000fd00000000008 */
[----:B------:R-:W-:Y:S01]  /*e600*/  DFMA R4, R14, R6, R12 ;  /* 0x000000060e04722b */ /* 0x000fe2000000000c */
[----:B------:R-:W-:Y:S10]  /*e610*/  @!P0 BRA `(.L_x_4569) ;  /* 0x0000000000208947 */ /* 0x000ff40003800000 */
[----:B------:R-:W-:Y:S01]  /*e620*/  IMAD.MOV.U32 R0, RZ, RZ, R10 ;  /* 0x000000ffff007224 */ /* 0x000fe200078e000a */
[----:B------:R-:W-:Y:S01]  /*e630*/  MOV R6, 0xe6a0 ;  /* 0x0000e6a000067802 */ /* 0x000fe20000000f00 */
[----:B------:R-:W-:Y:S02]  /*e640*/  IMAD.MOV.U32 R4, RZ, RZ, R8 ;  /* 0x000000ffff047224 */ /* 0x000fe400078e0008 */
[----:B------:R-:W-:Y:S02]  /*e650*/  IMAD.MOV.U32 R11, RZ, RZ, R9 ;  /* 0x000000ffff0b7224 */ /* 0x000fe400078e0009 */
[----:B------:R-:W-:Y:S02]  /*e660*/  IMAD.MOV.U32 R22, RZ, RZ, R14 ;  /* 0x000000ffff167224 */ /* 0x000fe400078e000e */
[----:B------:R-:W-:Y:S02]  /*e670*/  IMAD.MOV.U32 R23, RZ, RZ, R15 ;  /* 0x000000ffff177224 */ /* 0x000fe400078e000f */
[----:B------:R-:W-:-:S07]  /*e680*/  IMAD.MOV.U32 R5, RZ, RZ, R2 ;  /* 0x000000ffff057224 */ /* 0x000fce00078e0002 */
[----:B------:R-:W-:Y:S05]  /*e690*/  CALL.REL.NOINC `($__internal_1_$__cuda_sm20_dsqrt_rn_f64_mediumpath_v1) ;  /* 0x0000008400347944 */ /* 0x000fea0003c00000 */
.L_x_4569:
[----:B------:R-:W-:Y:S05]  /*e6a0*/  BSYNC B1 ;  /* 0x0000000000017941 */ /* 0x000fea0003800000 */
.L_x_4568:
[C---:B------:R-:W-:Y:S01]  /*e6b0*/  DMUL R26, R28.reuse, R20 ;  /* 0x000000141c1a7228 */ /* 0x040fe20000000000 */
[----:B------:R-:W-:Y:S01]  /*e6c0*/  IMAD.MOV.U32 R2, RZ, RZ, 0x1 ;  /* 0x00000001ff027424 */ /* 0x000fe200078e00ff */
[----:B------:R-:W-:Y:S01]  /*e6d0*/  DMUL R4, R28, R4 ;  /* 0x000000041c047228 */ /* 0x000fe20000000000 */
[----:B------:R-:W-:Y:S05]  /*e6e0*/  BSSY B2, `(.L_x_4570) ;  /* 0x0000018000027945 */ /* 0x000fea0003800000 */
[C---:B------:R-:W-:Y:S02]  /*e6f0*/  DFMA R26, R20.reuse, R26, 1 ;  /* 0x3ff00000141a742b */ /* 0x040fe4000000001a */
[----:B------:R-:W-:-:S04]  /*e700*/  DMUL R8, R20, R4 ;  /* 0x0000000414087228 */ /* 0x000fc80000000000 */
[----:B------:R-:W0:Y:S06]  /*e710*/  MUFU.RCP64H R3, R27 ;  /* 0x0000001b00037308 */ /* 0x000e2c0000001800 */
[----:B------:R-:W-:Y:S01]  /*e720*/  FSETP.GEU.AND P1, PT, |R9|, 6.5827683646048100446e-37, PT ;  /* 0x036000000900780b */ /* 0x000fe20003f2e200 */
        /* <DEDUP_REMOVED lines=12> */
[----:B------:R-:W-:Y:S01]  /*e7f0*/  MOV R7, R9 ;  /* 0x0000000900077202 */ /* 0x000fe20000000f00 */
[----:B------:R-:W-:Y:S01]  /*e800*/  IMAD.MOV.U32 R4, RZ, RZ, R26 ;  /* 0x000000ffff047224 */ /* 0x000fe200078e001a */
[----:B------:R-:W-:Y:S01]  /*e810*/  MOV R0, 0xe840 ;  /* 0x0000e84000007802 */ /* 0x000fe20000000f00 */
[----:B------:R-:W-:-:S07]  /*e820*/  IMAD.MOV.U32 R5, RZ, RZ, R27 ;  /* 0x000000ffff057224 */ /* 0x000fce00078e001b */
[----:B------:R-:W-:Y:S05]  /*e830*/  CALL.REL.NOINC `($__internal_0_$__cuda_sm20_div_rn_f64_full) ;  /* 0x0000007c005c7944 */ /* 0x000fea0003c00000 */
[----:B------:R-:W-:Y:S02]  /*e840*/  IMAD.MOV.U32 R20, RZ, RZ, R10 ;  /* 0x000000ffff147224 */ /* 0x000fe400078e000a */
[----:B------:R-:W-:-:S07]  /*e850*/  IMAD.MOV.U32 R21, RZ, RZ, R11 ;  /* 0x000000ffff157224 */ /* 0x000fce00078e000b */
.L_x_4571:
[----:B------:R-:W-:Y:S05]  /*e860*/  BSYNC B2 ;  /* 0x0000000000027941 */ /* 0x000fea0003800000 */
.L_x_4570:
        /* <DEDUP_REMOVED lines=21> */
[----:B------:R-:W-:Y:S01]  /*e9c0*/  IMAD.MOV.U32 R2, RZ, RZ, R10 ;  /* 0x000000ffff027224 */ /* 0x000fe200078e000a */
[----:B------:R-:W-:-:S07]  /*e9d0*/  MOV R3, R11 ;  /* 0x0000000b00037202 */ /* 0x000fce0000000f00 */
.L_x_4573:
[----:B------:R-:W-:Y:S05]  /*e9e0*/  BSYNC B2 ;  /* 0x0000000000027941 */ /* 0x000fea0003800000 */
.L_x_4572:
[----:B------:R-:W-:Y:S02]  /*e9f0*/  IMAD.MOV.U32 R30, RZ, RZ, R2 ;  /* 0x000000ffff1e7224 */ /* 0x000fe400078e0002 */
[----:B------:R-:W-:Y:S01]  /*ea00*/  IMAD.MOV.U32 R31, RZ, RZ, R3 ;  /* 0x000000ffff1f7224 */ /* 0x000fe200078e0003 */
[----:B------:R-:W-:Y:S06]  /*ea10*/  BRA `(.L_x_4574) ;  /* 0x00000010002c7947 */ /* 0x000fec0003800000 */
.L_x_4557:
[----:B------:R-:W-:Y:S01]  /*ea20*/  IMAD.MOV.U32 R6, RZ, RZ, 0x652b82fe ;  /* 0x652b82feff067424 */ /* 0x000fe200078e00ff */
[----:B------:R-:W-:Y:S01]  /*ea30*/  UMOV UR4, 0xfefa39ef ;  /* 0xfefa39ef00047882 */ /* 0x000fe20000000000 */
[----:B------:R-:W-:Y:S01]  /*ea40*/  IMAD.MOV.U32 R7, RZ, RZ, 0x3ff71547 ;  /* 0x3ff71547ff077424 */ /* 0x000fe200078e00ff */
        /* <DEDUP_REMOVED lines=54> */
[----:B------:R-:W-:Y:S02]  /*edb0*/  @!P1 LEA R5, R4, 0x3ff00000, 0x14 ;  /* 0x3ff0000004059811 */ /* 0x000fe400078ea0ff */
[----:B------:R-:W-:-:S06]  /*edc0*/  @!P1 MOV R4, RZ ;  /* 0x000000ff00049202 */ /* 0x000fcc0000000f00 */
[----:B------:R-:W-:-:S11]  /*edd0*/  @!P1 DMUL R30, R2, R4 ;  /* 0x00000004021e9228 */ /* 0x000fd60000000000 */
.L_x_4576:
[----:B------:R-:W-:Y:S05]  /*ede0*/  BSYNC B1 ;  /* 0x0000000000017941 */ /* 0x000fea0003800000 */
.L_x_4575:
        /* <DEDUP_REMOVED lines=24> */
.L_x_4578:
[----:B------:R-:W-:Y:S01]  /*ef70*/  DMUL R2, RZ, R22 ;  /* 0x00000016ff027228 */ /* 0x000fe20000000000 */
[----:B------:R-:W-:-:S10]  /*ef80*/  IMAD.MOV.U32 R0, RZ, RZ, RZ ;  /* 0x000000ffff007224 */ /* 0x000fd400078e00ff */
.L_x_4579:
[----:B------:R-:W-:Y:S05]  /*ef90*/  BSYNC B2 ;  /* 0x0000000000027941 */ /* 0x000fea0003800000 */
.L_x_4577:
        /* <DEDUP_REMOVED lines=45> */
.L_x_4581:
[----:B------:R-:W-:Y:S01]  /*f270*/  DMUL R2, RZ, R22 ;  /* 0x00000016ff027228 */ /* 0x000fe20000000000 */
[----:B------:R-:W-:-:S10]  /*f280*/  IMAD.MOV.U32 R4, RZ, RZ, RZ ;  /* 0x000000ffff047224 */ /* 0x000fd400078e00ff */
.L_x_4582:
[----:B------:R-:W-:Y:S05]  /*f290*/  BSYNC B2 ;  /* 0x0000000000027941 */ /* 0x000fea0003800000 */
.L_x_4580:
[----:B------:R-:W0:Y:S01]  /*f2a0*/  LDC.64 R8, c[0x4][0x168] ;  /* 0x01005a00ff087b82 */ /* 0x000e220000000a00 */
[----:B------:R-:W-:-:S05]  /*f2b0*/  IADD3 R10, R4, 0x1, RZ ;  /* 0x00000001040a7810 */ /* 0x000fca0007ffe0ff */
        /* <DEDUP_REMOVED lines=11> */
[----:B------:R-:W-:Y:S01]  /*f370*/  IMAD.MOV.U32 R20, RZ, RZ, RZ ;  /* 0x000000ffff147224 */ /* 0x000fe200078e00ff */
        /* <DEDUP_REMOVED lines=17> */
.L_x_4556:
[----:B------:R-:W-:-:S10]  /*f490*/  DADD R20, R22, -R22 ;  /* 0x0000000016147229 */ /* 0x000fd40000000816 */
[----:B------:R-:W-:Y:S02]  /*f4a0*/  IMAD.MOV.U32 R30, RZ, RZ, R20 ;  /* 0x000000ffff1e7224 */ /* 0x000fe400078e0014 */
[----:B------:R-:W-:Y:S01]  /*f4b0*/  IMAD.MOV.U32 R31, RZ, RZ, R21 ;  /* 0x000000ffff1f7224 */ /* 0x000fe200078e0015 */
[----:B------:R-:W-:Y:S06]  /*f4c0*/  BRA `(.L_x_4574) ;  /* 0x0000000400807947 */ /* 0x000fec0003800000 */
.L_x_4555:
        /* <DEDUP_REMOVED lines=27> */
[----:B------:R-:W-:Y:S01]  /*f680*/  IMAD.MOV.U32 R2, RZ, RZ, R30 ;  /* 0x000000ffff027224 */ /* 0x000fe200078e001e */
[----:B------:R-:W-:Y:S01]  /*f690*/  MOV R3, R31 ;  /* 0x0000001f00037202 */ /* 0x000fe20000000f00 */
[----:B------:R-:W-:Y:S06]  /*f6a0*/  @!P2 BRA `(.L_x_4586) ;  /* 0x000000000014a947 */ /* 0x000fec0003800000 */
[----:B------:R-:W-:Y:S01]  /*f6b0*/  IMAD.MOV.U32 R0, RZ, RZ, R22 ;  /* 0x000000ffff007224 */ /* 0x000fe200078e0016 */
[----:B------:R-:W-:Y:S01]  /*f6c0*/  MOV R10, 0xf6f0 ;  /* 0x0000f6f0000a7802 */ /* 0x000fe20000000f00 */
[----:B------:R-:W-:-:S07]  /*f6d0*/  IMAD.MOV.U32 R15, RZ, RZ, R23 ;  /* 0x000000ffff0f7224 */ /* 0x000fce00078e0017 */
[----:B------:R-:W-:Y:S05]  /*f6e0*/  CALL.REL.NOINC `($_ZN2at6native18elementwise_kernelILi128ELi4EZNS0_15gpu_kernel_implIZZZNS0_16tanh_kernel_cudaERNS_18TensorIteratorBaseEENKUlvE_clEvENKUlvE_clEvEUlN3c107complexIdEEE_EEvS4_RKT_EUliE_EEviT1_$__internal_trig_reduction_slowpathd) ;  /* 0x0000007400d47944 */ /* 0x000fea0003c00000 */
[----:B------:R-:W-:-:S07]  /*f6f0*/  IMAD.MOV.U32 R0, RZ, RZ, R4 ;  /* 0x000000ffff007224 */ /* 0x000fce00078e0004 */
.L_x_4586:
[----:B------:R-:W-:Y:S05]  /*f700*/  BSYNC B3 ;  /* 0x0000000000037941 */ /* 0x000fea0003800000 */
.L_x_4585:
        /* <DEDUP_REMOVED lines=28> */
[----:B------:R-:W-:Y:S01]  /*f8d0*/  IMAD.MOV.U32 R14, RZ, RZ, R4 ;  /* 0x000000ffff0e7224 */ /* 0x000fe200078e0004 */
[----:B------:R-:W-:Y:S01]  /*f8e0*/  MOV R31, R3 ;  /* 0x00000003001f7202 */ /* 0x000fe20000000f00 */
[----:B------:R-:W-:-:S07]  /*f8f0*/  IMAD.MOV.U32 R30, RZ, RZ, R2 ;  /* 0x000000ffff1e7224 */ /* 0x000fce00078e0002 */
.L_x_4588:
[----:B------:R-:W-:Y:S05]  /*f900*/  BSYNC B3 ;  /* 0x0000000000037941 */ /* 0x000fea0003800000 */
.L_x_4587:
        /* <DEDUP_REMOVED lines=24> */
.L_x_4584:
[----:B------:R-:W-:Y:S05]  /*fa90*/  BSYNC B2 ;  /* 0x0000000000027941 */ /* 0x000fea0003800000 */
.L_x_4583:
[----:B------:R-:W-:Y:S01]  /*faa0*/  LOP3.LUT R31, RZ, 0x80000000, R23, 0xb8, !PT ;  /* 0x80000000ff1f7812 */ /* 0x000fe200078eb817 */
[----:B------:R-:W-:Y:S02]  /*fab0*/  IMAD.MOV.U32 R21, RZ, RZ, R35 ;  /* 0x000000ffff157224 */ /* 0x000fe400078e0023 */
[----:B------:R-:W-:-:S07]  /*fac0*/  IMAD.MOV.U32 R30, RZ, RZ, RZ ;  /* 0x000000ffff1e7224 */ /* 0x000fce00078e00ff */
.L_x_4574:
[----:B------:R-:W-:Y:S05]  /*fad0*/  BSYNC B0 ;  /* 0x0000000000007941 */ /* 0x000fea0003800000 */
.L_x_4554:
        /* <DEDUP_REMOVED lines=15> */
.L_x_4592:
[----:B------:R-:W0:Y:S02]  /*fbd0*/  F2I.S64.F64.TRUNC R20, R20 ;  /* 0x0000001400147311 */ /* 0x000e24000030d900 */
[----:B0-----:R-:W-:-:S05]  /*fbe0*/  IMAD.MOV.U32 R3, RZ, RZ, R20 ;  /* 0x000000ffff037224 */ /* 0x001fca00078e0014 */
[----:B------:R0:W-:Y:S01]  /*fbf0*/  STG.E.U8 desc[UR36][R18.64], R3 ;  /* 0x0000000312007986 */ /* 0x0001e2000c101124 */
[----:B------:R-:W-:Y:S05]  /*fc00*/  BRA `(.L_x_4594) ;  /* 0x0000001000107947 */ /* 0x000fea0003800000 */
.L_x_4591:
        /* <DEDUP_REMOVED lines=9> */
.L_x_4596:
[----:B------:R-:W0:Y:S02]  /*fca0*/  F2I.F64.TRUNC R21, R20 ;  /* 0x0000001400157311 */ /* 0x000e24000030d100 */
[----:B0-----:R0:W-:Y:S01]  /*fcb0*/  STG.E desc[UR36][R18.64], R21 ;  /* 0x0000001512007986 */ /* 0x0011e2000c101924 */
[----:B------:R-:W-:Y:S05]  /*fcc0*/  BRA `(.L_x_4594) ;  /* 0x0000000c00e07947 */ /* 0x000fea0003800000 */
.L_x_4595:
[----:B------:R-:W0:Y:S02]  /*fcd0*/  F2I.F64.TRUNC R21, R20 ;  /* 0x0000001400157311 */ /* 0x000e24000030d100 */
[----:B0-----:R0:W-:Y:S01]  /*fce0*/  STG.E.U16 desc[UR36][R18.64], R21 ;  /* 0x0000001512007986 */ /* 0x0011e2000c101524 */
[----:B------:R-:W-:Y:S05]  /*fcf0*/  BRA `(.L_x_4594) ;  /* 0x0000000c00d47947 */ /* 0x000fea0003800000 */
.L_x_4590:
        /* <DEDUP_REMOVED lines=13> */
.L_x_4598:
        /* <DEDUP_REMOVED lines=8> */
.L_x_4597:
        /* <DEDUP_REMOVED lines=16> */
.L_x_4600:
        /* <DEDUP_REMOVED lines=11> */
.L_x_4599:
[----:B------:R0:W-:Y:S01]  /*10000*/  STG.E.64 desc[UR36][R18.64], R20 ;  /* 0x0000001412007986 */ /* 0x0001e2000c101b24 */
[----:B------:R-:W-:Y:S05]  /*10010*/  BRA `(.L_x_4594) ;  /* 0x0000000c000c7947 */ /* 0x000fea0003800000 */
.L_x_4589:
        /* <DEDUP_REMOVED lines=13> */
.L_x_4603:
[----:B------:R-:W-:Y:S02]  /*100f0*/  IMAD.MOV.U32 R28, RZ, RZ, R20 ;  /* 0x000000ffff1c7224 */ /* 0x000fe400078e0014 */
[----:B------:R-:W-:-:S05]  /*10100*/  IMAD.MOV.U32 R29, RZ, RZ, R21 ;  /* 0x000000ffff1d7224 */ /* 0x000fca00078e0015 */
[----:B------:R0:W-:Y:S01]  /*10110*/  STG.E.128 desc[UR36][R18.64], R28 ;  /* 0x0000001c12007986 */ /* 0x0001e2000c101d24 */
[----:B------:R-:W-:Y:S05]  /*10120*/  BRA `(.L_x_4594) ;  /* 0x0000000800c87947 */ /* 0x000fea0003800000 */
.L_x_4602:
        /* <DEDUP_REMOVED lines=23> */
[----:B------:R-:W-:Y:S02]  /*102a0*/  @P0 SHF.R.U32.HI R0, RZ, 0x14, R0 ;  /* 0x00000014ff000819 */ /* 0x000fe40000011600 */
[----:B------:R-:W-:-:S07]  /*102b0*/  @!P0 IADD3 R0, R2, -0x46800000, RZ ;  /* 0xb980000002008810 */ /* 0x000fce0007ffe0ff */
.L_x_4607:
[----:B------:R-:W-:Y:S05]  /*102c0*/  BSYNC B0 ;  /* 0x0000000000007941 */ /* 0x000fea0003800000 */
.L_x_4606:
[----:B------:R-:W-:-:S05]  /*102d0*/  LOP3.LUT R3, R0, R3, RZ, 0xfc, !PT ;  /* 0x0000000300037212 */ /* 0x000fca00078efcff */
[----:B------:R0:W-:Y:S01]  /*102e0*/  STG.E.U8 desc[UR36][R18.64], R3 ;  /* 0x0000000312007986 */ /* 0x0001e2000c101124 */
[----:B------:R-:W-:Y:S05]  /*102f0*/  BRA `(.L_x_4594) ;  /* 0x0000000800547947 */ /* 0x000fea0003800000 */
.L_x_4605:
        /* <DEDUP_REMOVED lines=17> */
.L_x_4609:
[----:B------:R-:W-:Y:S01]  /*10410*/  IMAD.MOV.U32 R0, RZ, RZ, 0x7f ;  /* 0x0000007fff007424 */ /* 0x000fe200078e00ff */
[----:B------:R-:W-:-:S04]  /*10420*/  ISETP.GT.U32.AND P0, PT, R2, 0x7f800000, PT ;  /* 0x7f8000000200780c */ /* 0x000fc80003f04070 */
[----:B------:R-:W-:-:S09]  /*10430*/  SEL R0, R0, 0x7c, P0 ;  /* 0x0000007c00007807 */ /* 0x000fd20000000000 */
.L_x_4610:
[----:B------:R-:W-:Y:S05]  /*10440*/  BSYNC B0 ;  /* 0x0000000000007941 */ /* 0x000fea0003800000 */
.L_x_4608:
[----:B------:R-:W-:-:S04]  /*10450*/  LOP3.LUT R2, R3, 0x80000000, RZ, 0xc0, !PT ;  /* 0x8000000003027812 */ /* 0x000fc800078ec0ff */
[----:B------:R-:W-:-:S04]  /*10460*/  SHF.R.U32.HI R3, RZ, 0x18, R2 ;  /* 0x00000018ff037819 */ /* 0x000fc80000011602 */
[----:B------:R-:W-:-:S05]  /*10470*/  LOP3.LUT R3, R0, R3, RZ, 0xfc, !PT ;  /* 0x0000000300037212 */ /* 0x000fca00078efcff */
[----:B------:R0:W-:Y:S01]  /*10480*/  STG.E.U8 desc[UR36][R18.64], R3 ;  /* 0x0000000312007986 */ /* 0x0001e2000c101124 */
[----:B------:R-:W-:Y:S05]  /*10490*/  BRA `(.L_x_4594) ;  /* 0x0000000400ec7947 */ /* 0x000fea0003800000 */
.L_x_4604:
        /* <DEDUP_REMOVED lines=8> */
.L_x_4601:
        /* <DEDUP_REMOVED lines=11> */
.L_x_4613:
        /* <DEDUP_REMOVED lines=21> */
.L_x_4616:
[----:B------:R-:W-:-:S04]  /*10720*/  LOP3.LUT R2, R3, 0x80000000, RZ, 0xc0, !PT ;  /* 0x8000000003027812 */ /* 0x000fc800078ec0ff */
[----:B------:R-:W-:-:S04]  /*10730*/  SHF.R.U32.HI R3, RZ, 0x18, R2 ;  /* 0x00000018ff037819 */ /* 0x000fc80000011602 */
[----:B------:R-:W-:-:S04]  /*10740*/  LOP3.LUT R0, R0, R3, RZ, 0xfc, !PT ;  /* 0x0000000300007212 */ /* 0x000fc800078efcff */
[----:B------:R-:W-:-:S07]  /*10750*/  PRMT R9, R0, 0x7610, R9 ;  /* 0x0000761000097816 */ /* 0x000fce0000000009 */
.L_x_4615:
[----:B------:R-:W-:Y:S05]  /*10760*/  BSYNC B0 ;  /* 0x0000000000007941 */ /* 0x000fea0003800000 */
.L_x_4614:
[----:B------:R0:W-:Y:S01]  /*10770*/  STG.E.U8 desc[UR36][R18.64], R9 ;  /* 0x0000000912007986 */ /* 0x0001e2000c101124 */
[----:B------:R-:W-:Y:S05]  /*10780*/  BRA `(.L_x_4594) ;  /* 0x0000000400307947 */ /* 0x000fea0003800000 */
.L_x_4612:
        /* <DEDUP_REMOVED lines=21> */
.L_x_4619:
[----:B------:R-:W-:-:S04]  /*108e0*/  LOP3.LUT R2, R3, 0x80000000, RZ, 0xc0, !PT ;  /* 0x8000000003027812 */ /* 0x000fc800078ec0ff */
[----:B------:R-:W-:-:S04]  /*108f0*/  SHF.R.U32.HI R3, RZ, 0x18, R2 ;  /* 0x00000018ff037819 */ /* 0x000fc80000011602 */
[----:B------:R-:W-:-:S04]  /*10900*/  LOP3.LUT R0, R0, R3, RZ, 0xfc, !PT ;  /* 0x0000000300007212 */ /* 0x000fc800078efcff */
[----:B------:R-:W-:-:S07]  /*10910*/  PRMT R9, R0, 0x7610, R9 ;  /* 0x0000761000097816 */ /* 0x000fce0000000009 */
.L_x_4618:
[----:B------:R-:W-:Y:S05]  /*10920*/  BSYNC B0 ;  /* 0x0000000000007941 */ /* 0x000fea0003800000 */
.L_x_4617:
[----:B------:R0:W-:Y:S01]  /*10930*/  STG.E.U8 desc[UR36][R18.64], R9 ;  /* 0x0000000912007986 */ /* 0x0001e2000c101124 */
[----:B------:R-:W-:Y:S05]  /*10940*/  BRA `(.L_x_4594) ;  /* 0x0000000000c07947 */ /* 0x000fea0003800000 */
.L_x_4611:
        /* <DEDUP_REMOVED lines=26> */
.L_x_4593:
        /* <DEDUP_REMOVED lines=16> */
.L_x_4622:
[----:B------:R-:W-:Y:S05]  /*10bf0*/  BRA `(.L_x_4594) ;  /* 0x0000000000147947 */ /* 0x000fea0003800000 */
.L_x_4621:
[----:B------:R-:W0:Y:S02]  /*10c00*/  F2I.U64.F64.TRUNC R20, R20 ;  /* 0x0000001400147311 */ /* 0x000e24000030d800 */
[----:B0-----:R0:W-:Y:S01]  /*10c10*/  STG.E.64 desc[UR36][R18.64], R20 ;  /* 0x0000001412007986 */ /* 0x0011e2000c101b24 */
[----:B------:R-:W-:Y:S05]  /*10c20*/  BRA `(.L_x_4594) ;  /* 0x0000000000087947 */ /* 0x000fea0003800000 */
.L_x_4620:
[----:B------:R-:W0:Y:S02]  /*10c30*/  F2I.U32.F64.TRUNC R21, R20 ;  /* 0x0000001400157311 */ /* 0x000e24000030d000 */
[----:B0-----:R0:W-:Y:S02]  /*10c40*/  STG.E desc[UR36][R18.64], R21 ;  /* 0x0000001512007986 */ /* 0x0011e4000c101924 */
.L_x_4594:
[----:B------:R-:W-:-:S07]  /*10c50*/  VIADD R17, R17, 0x80 ;  /* 0x0000008011117836 */ /* 0x000fce0000000000 */
.L_x_4519:
[----:B------:R-:W-:Y:S05]  /*10c60*/  BSYNC B6 ;  /* 0x0000000000067941 */ /* 0x000fea0003800000 */
.L_x_4518:
[----:B------:R-:W-:Y:S02]  /*10c70*/  ULDC UR4, c[0x0][0x210] ;  /* 0x0000840000047ab9 */ /* 0x000fe40000000800 */
[----:B------:R-:W-:-:S13]  /*10c80*/  ISETP.GE.AND P0, PT, R17, UR4, PT ;  /* 0x0000000411007c0c */ /* 0x000fda000bf06270 */
[----:B------:R-:W-:Y:S05]  /*10c90*/  @P0 EXIT ;  /* 0x000000000000094d */ /* 0x000fea0003800000 */
[----:B------:R-:W5:Y:S01]  /*10ca0*/  LDC R6, c[0x0][0x218] ;  /* 0x00008600ff067b82 */ /* 0x000f620000000800 */
[----:B0---4-:R-:W-:Y:S02]  /*10cb0*/  IMAD.MOV.U32 R0, RZ, RZ, RZ ;  /* 0x000000ffff007224 */ /* 0x011fe400078e00ff */
[----:B------:R-:W-:Y:S01]  /*10cc0*/  IMAD.MOV.U32 R16, RZ, RZ, RZ ;  /* 0x000000ffff107224 */ /* 0x000fe200078e00ff */
[----:B-----5:R-:W-:-:S13]  /*10cd0*/  ISETP.NE.AND P0, PT, R6, RZ, PT ;  /* 0x000000ff0600720c */ /* 0x020fda0003f05270 */
[----:B------:R-:W-:Y:S05]  /*10ce0*/  @!P0 BRA `(.L_x_4623) ;  /* 0x0000001000a88947 */ /* 0x000fea0003800000 */
[----:B------:R-:W-:Y:S01]  /*10cf0*/  IMAD.MOV.U32 R16, RZ, RZ, RZ ;  /* 0x000000ffff107224 */ /* 0x000fe200078e00ff */
[----:B------:R-:W-:Y:S01]  /*10d00*/  ULDC.64 UR4, c[0x0][0x220] ;  /* 0x0000880000047ab9 */ /* 0x000fe20000000a00 */
[----:B------:R-:W-:Y:S02]  /*10d10*/  ISETP.NE.AND P0, PT, R6, 0x1, PT ;  /* 0x000000010600780c */ /* 0x000fe40003f05270 */
[----:B-1----:R-:W-:Y:S01]  /*10d20*/  IMAD.HI.U32 R2, R17, UR4, R16 ;  /* 0x0000000411027c27 */ /* 0x002fe2000f8e0010 */
[----:B------:R-:W-:-:S04]  /*10d30*/  ULDC UR4, c[0x0][0x21c] ;  /* 0x0000870000047ab9 */ /* 0x000fc80000000800 */
[----:B--23--:R-:W-:-:S04]  /*10d40*/  SHF.R.U32.HI R3, RZ, UR5, R2 ;  /* 0x00000005ff037c19 */ /* 0x00cfc80008011602 */
[----:B------:R-:W-:-:S05]  /*10d50*/  IADD3 R0, -R3, RZ, RZ ;  /* 0x000000ff03007210 */ /* 0x000fca0007ffe1ff */
        /* <DEDUP_REMOVED lines=291> */
.L_x_4623:
[----:B------:R-:W0:Y:S01]  /*11f90*/  LDC.U8 R5, c[0x0][0x422] ;  /* 0x00010880ff057b82 */ /* 0x000e220000000000 */
[----:B------:R-:W-:Y:S01]  /*11fa0*/  ULDC.64 UR4, c[0x0][0x410] ;  /* 0x0001040000047ab9 */ /* 0x000fe20000000a00 */
[----:B------:R-:W-:Y:S01]  /*11fb0*/  ULDC.64 UR6, c[0x0][0x418] ;  /* 0x0001060000067ab9 */ /* 0x000fe20000000a00 */
[----:B------:R-:W-:Y:S02]  /*11fc0*/  IADD3 R16, P0, R16, UR4, RZ ;  /* 0x0000000410107c10 */ /* 0x000fe4000ff1e0ff */
[----:B-1----:R-:W-:-:S03]  /*11fd0*/  IADD3 R2, P1, R0, UR6, RZ ;  /* 0x0000000600027c10 */ /* 0x002fc6000ff3e0ff */
[----:B------:R-:W-:Y:S02]  /*11fe0*/  IMAD.X R17, RZ, RZ, UR5, P0 ;  /* 0x00000005ff117e24 */ /* 0x000fe400080e06ff */
[----:B--23--:R-:W-:Y:S01]  /*11ff0*/  IMAD.X R3, RZ, RZ, UR7, P1 ;  /* 0x00000007ff037e24 */ /* 0x00cfe200088e06ff */
        /* <DEDUP_REMOVED lines=15> */
.L_x_4627:
[----:B------:R-:W2:Y:S01]  /*120f0*/  LDG.E.U8 R2, desc[UR36][R2.64] ;  /* 0x0000002402027981 */ /* 0x000ea2000c1e1100 */
[----:B------:R-:W-:Y:S01]  /*12100*/  CS2R R22, SRZ ;  /* 0x0000000000167805 */ /* 0x000fe2000001ff00 */
[----:B--2---:R0:W1:Y:S01]  /*12110*/  I2F.F64.U16 R20, R2 ;  /* 0x0000000200147312 */ /* 0x0040620000101800 */
[----:B------:R-:W-:Y:S05]  /*12120*/  BRA `(.L_x_4629) ;  /* 0x0000000c00c87947 */ /* 0x000fea0003800000 */
.L_x_4626:
        /* <DEDUP_REMOVED lines=10> */
.L_x_4631:
[----:B------:R-:W2:Y:S01]  /*121d0*/  LDG.E R2, desc[UR36][R2.64] ;  /* 0x0000002402027981 */ /* 0x000ea2000c1e1900 */
[----:B------:R-:W-:Y:S01]  /*121e0*/  CS2R R22, SRZ ;  /* 0x0000000000167805 */ /* 0x000fe2000001ff00 */
[----:B--2---:R0:W1:Y:S01]  /*121f0*/  I2F.F64 R20, R2 ;  /* 0x0000000200147312 */ /* 0x0040620000201c00 */
[----:B------:R-:W-:Y:S05]  /*12200*/  BRA `(.L_x_4629) ;  /* 0x0000000c00907947 */ /* 0x000fea0003800000 */
.L_x_4630:
[----:B------:R-:W2:Y:S01]  /*12210*/  LDG.E.U16 R2, desc[UR36][R2.64] ;  /* 0x0000002402027981 */ /* 0x000ea2000c1e1500 */
[----:B------:R-:W-:Y:S01]  /*12220*/  CS2R R22, SRZ ;  /* 0x0000000000167805 */ /* 0x000fe2000001ff00 */
[----:B--2---:R0:W1:Y:S01]  /*12230*/  I2F.F64.S16 R20, R2 ;  /* 0x0000000200147312 */ /* 0x0040620000101c00 */
[----:B------:R-:W-:Y:S05]  /*12240*/  BRA `(.L_x_4629) ;  /* 0x0000000c00807947 */ /* 0x000fea0003800000 */
.L_x_4625:
        /* <DEDUP_REMOVED lines=11> */
.L_x_4633:
[----:B------:R-:W2:Y:S01]  /*12300*/  LDG.E.U16 R0, desc[UR36][R2.64] ;  /* 0x0000002402007981 */ /* 0x000ea2000c1e1500 */
[----:B------:R-:W-:Y:S01]  /*12310*/  CS2R R22, SRZ ;  /* 0x0000000000167805 */ /* 0x000fe2000001ff00 */
[----:B--2---:R-:W-:-:S05]  /*12320*/  HADD2.F32 R0, -RZ, R0.H0_H0 ;  /* 0x20000000ff007230 */ /* 0x004fca0000004100 */
[----:B------:R-:W-:-:S04]  /*12330*/  FMUL.FTZ R0, R0, 1 ;  /* 0x3f80000000007820 */ /* 0x000fc80000410000 */
[----:B------:R0:W1:Y:S01]  /*12340*/  F2F.F64.F32 R20, R0 ;  /* 0x0000000000147310 */ /* 0x0000620000201800 */
[----:B------:R-:W-:Y:S05]  /*12350*/  BRA `(.L_x_4629) ;  /* 0x0000000c003c7947 */ /* 0x000fea0003800000 */
.L_x_4632:
        /* <DEDUP_REMOVED lines=12> */
.L_x_4635:
        /* <DEDUP_REMOVED lines=8> */
.L_x_4634:
[----:B------:R0:W5:Y:S01]  /*124a0*/  LDG.E.64 R20, desc[UR36][R2.64] ;  /* 0x0000002402147981 */ /* 0x000162000c1e1b00 */
[----:B------:R-:W-:Y:S01]  /*124b0*/  CS2R R22, SRZ ;  /* 0x0000000000167805 */ /* 0x000fe2000001ff00 */
[----:B------:R-:W-:Y:S06]  /*124c0*/  BRA `(.L_x_4629) ;  /* 0x0000000800e07947 */ /* 0x000fec0003800000 */
.L_x_4624:
        /* <DEDUP_REMOVED lines=14> */
.L_x_4638:
[----:B------:R0:W5:Y:S01]  /*125b0*/  LDG.E.128 R20, desc[UR36][R2.64] ;  /* 0x0000002402147981 */ /* 0x000162000c1e1d00 */
[----:B------:R-:W-:Y:S05]  /*125c0*/  BRA `(.L_x_4629) ;  /* 0x0000000800a07947 */ /* 0x000fea0003800000 */
.L_x_4637:
        /* <DEDUP_REMOVED lines=27> */
[----:B------:R3:W4:Y:S01]  /*12780*/  F2F.F64.F32 R20, R5 ;  /* 0x0000000500147310 */ /* 0x0007220000201800 */
[----:B------:R-:W-:Y:S05]  /*12790*/  BRA `(.L_x_4629) ;  /* 0x00000008002c7947 */ /* 0x000fea0003800000 */
.L_x_4640:
        /* <DEDUP_REMOVED lines=16> */
.L_x_4639:
[----:B------:R-:W2:Y:S01]  /*128a0*/  LDG.E.U16 R0, desc[UR36][R2.64] ;  /* 0x0000002402007981 */ /* 0x000ea2000c1e1500 */
[----:B------:R-:W-:Y:S01]  /*128b0*/  CS2R R22, SRZ ;  /* 0x0000000000167805 */ /* 0x000fe2000001ff00 */
[----:B--2---:R-:W-:-:S04]  /*128c0*/  IMAD.U32 R0, R0, 0x10000, RZ ;  /* 0x0001000000007824 */ /* 0x004fc800078e00ff */
[----:B------:R-:W-:-:S04]  /*128d0*/  FMUL.FTZ R0, R0, 1 ;  /* 0x3f80000000007820 */ /* 0x000fc80000410000 */
[----:B------:R1:W2:Y:S01]  /*128e0*/  F2F.F64.F32 R20, R0 ;  /* 0x0000000000147310 */ /* 0x0002a20000201800 */
[----:B------:R-:W-:Y:S05]  /*128f0*/  BRA `(.L_x_4629) ;  /* 0x0000000400d47947 */ /* 0x000fea0003800000 */
.L_x_4636:
        /* <DEDUP_REMOVED lines=12> */
.L_x_4643:
        /* <DEDUP_REMOVED lines=21> */
.L_x_4647:
[----:B------:R-:W-:Y:S05]  /*12b10*/  BSYNC B1 ;  /* 0x0000000000017941 */ /* 0x000fea0003800000 */
.L_x_4646:
[----:B------:R-:W-:Y:S02]  /*12b20*/  LEA R3, R0, 0x3b800000, 0x17 ;  /* 0x3b80000000037811 */ /* 0x000fe400078eb8ff */
[----:B------:R-:W-:-:S04]  /*12b30*/  SHF.L.U32 R0, R2, 0x14, RZ ;  /* 0x0000001402007819 */ /* 0x000fc800000006ff */
[----:B------:R-:W-:-:S07]  /*12b40*/  LOP3.LUT R0, R3, R0, R4, 0xfe, !PT ;  /* 0x0000000003007212 */ /* 0x000fce00078efe04 */
.L_x_4645:
[----:B------:R-:W-:Y:S05]  /*12b50*/  BSYNC B0 ;  /* 0x0000000000007941 */ /* 0x000fea0003800000 */
.L_x_4644:
[----:B------:R-:W-:Y:S01]  /*12b60*/  FMUL.FTZ R0, R0, 1 ;  /* 0x3f80000000007820 */ /* 0x000fe20000410000 */
[----:B------:R-:W-:-:S03]  /*12b70*/  CS2R R22, SRZ ;  /* 0x0000000000167805 */ /* 0x000fc6000001ff00 */
[----:B------:R0:W1:Y:S01]  /*12b80*/  F2F.F64.F32 R20, R0 ;  /* 0x0000000000147310 */ /* 0x0000620000201800 */
[----:B------:R-:W-:Y:S05]  /*12b90*/  BRA `(.L_x_4629) ;  /* 0x00000004002c7947 */ /* 0x000fea0003800000 */
.L_x_4642:
        /* <DEDUP_REMOVED lines=21> */
.L_x_4651:
[----:B------:R-:W-:Y:S05]  /*12cf0*/  BSYNC B1 ;  /* 0x0000000000017941 */ /* 0x000fea0003800000 */
.L_x_4650:
[----:B------:R-:W-:Y:S01]  /*12d00*/  LEA R3, R0, 0x37800000, 0x17 ;  /* 0x3780000000037811 */ /* 0x000fe200078eb8ff */
[----:B------:R-:W-:-:S05]  /*12d10*/  IMAD.SHL.U32 R0, R2, 0x200000, RZ ;  /* 0x0020000002007824 */ /* 0x000fca00078e00ff */
[----:B------:R-:W-:-:S07]  /*12d20*/  LOP3.LUT R0, R3, R0, R4, 0xfe, !PT ;  /* 0x0000000003007212 */ /* 0x000fce00078efe04 */
.L_x_4649:
[----:B------:R-:W-:Y:S05]  /*12d30*/  BSYNC B0 ;  /* 0x0000000000007941 */ /* 0x000fea0003800000 */
.L_x_4648:
[----:B------:R-:W-:Y:S01]  /*12d40*/  FMUL.FTZ R0, R0, 1 ;  /* 0x3f80000000007820 */ /* 0x000fe20000410000 */
[----:B------:R-:W-:-:S03]  /*12d50*/  CS2R R22, SRZ ;  /* 0x0000000000167805 */ /* 0x000fc6000001ff00 */
[----:B------:R0:W1:Y:S01]  /*12d60*/  F2F.F64.F32 R20, R0 ;  /* 0x0000000000147310 */ /* 0x0000620000201800 */
[----:B------:R-:W-:Y:S05]  /*12d70*/  BRA `(.L_x_4629) ;  /* 0x0000000000b47947 */ /* 0x000fea0003800000 */
.L_x_4641:
        /* <DEDUP_REMOVED lines=14> */
.L_x_4655:
[----:B------:R-:W-:Y:S05]  /*12e60*/  BSYNC B0 ;  /* 0x0000000000007941 */ /* 0x000fea0003800000 */
.L_x_4654:
[----:B------:R-:W-:Y:S01]  /*12e70*/  FMUL.FTZ R0, R0, 1 ;  /* 0x3f80000000007820 */ /* 0x000fe20000410000 */
[----:B------:R-:W-:-:S03]  /*12e80*/  CS2R R22, SRZ ;  /* 0x0000000000167805 */ /* 0x000fc6000001ff00 */
[----:B------:R0:W1:Y:S01]  /*12e90*/  F2F.F64.F32 R20, R0 ;  /* 0x0000000000147310 */ /* 0x0000620000201800 */
[----:B------:R-:W-:Y:S05]  /*12ea0*/  BRA `(.L_x_4629) ;  /* 0x0000000000687947 */ /* 0x000fea0003800000 */
.L_x_4628:
        /* <DEDUP_REMOVED lines=16> */
.L_x_4656:
[----:B------:R-:W-:Y:S02]  /*12fb0*/  CS2R R20, SRZ ;  /* 0x0000000000147805 */ /* 0x000fe4000001ff00 */
[----:B------:R-:W-:Y:S01]  /*12fc0*/  CS2R R22, SRZ ;  /* 0x0000000000167805 */ /* 0x000fe2000001ff00 */
[----:B------:R-:W-:Y:S06]  /*12fd0*/  BRA `(.L_x_4629) ;  /* 0x00000000001c7947 */ /* 0x000fec0003800000 */
.L_x_4653:
[----:B------:R-:W2:Y:S01]  /*12fe0*/  LDG.E.64 R20, desc[UR36][R2.64] ;  /* 0x0000002402147981 */ /* 0x000ea2000c1e1b00 */
[----:B------:R-:W-:Y:S01]  /*12ff0*/  CS2R R22, SRZ ;  /* 0x0000000000167805 */ /* 0x000fe2000001ff00 */
[----:B--2---:R-:W0:Y:S01]  /*13000*/  I2F.F64.U64 R20, R20 ;  /* 0x0000001400147312 */ /* 0x004e220000301800 */
[----:B------:R-:W-:Y:S05]  /*13010*/  BRA `(.L_x_4629) ;  /* 0x00000000000c7947 */ /* 0x000fea0003800000 */
.L_x_4652:
[----:B------:R-:W2:Y:S01]  /*13020*/  LDG.E R2, desc[UR36][R2.64] ;  /* 0x0000002402027981 */ /* 0x000ea2000c1e1900 */
[----:B------:R-:W-:Y:S01]  /*13030*/  CS2R R22, SRZ ;  /* 0x0000000000167805 */ /* 0x000fe2000001ff00 */
[----:B--2---:R0:W1:Y:S06]  /*13040*/  I2F.F64.U32 R20, R2 ;  /* 0x0000000200147312 */ /* 0x00406c0000201800 */
.L_x_4629:
        /* <DEDUP_REMOVED lines=14> */
[----:B---3--:R-:W-:Y:S01]  /*13130*/  DMUL R4, R22, UR4 ;  /* 0x0000000416047c28 */ /* 0x008fe20008000000 */
        /* <DEDUP_REMOVED lines=18> */
.L_x_4662:
[----:B------:R-:W-:Y:S01]  /*13260*/  DMUL R2, RZ, R22 ;  /* 0x00000016ff027228 */ /* 0x000fe20000000000 */
[----:B------:R-:W-:-:S10]  /*13270*/  IMAD.MOV.U32 R0, RZ, RZ, RZ ;  /* 0x000000ffff007224 */ /* 0x000fd400078e00ff */
.L_x_4663:
[----:B------:R-:W-:Y:S05]  /*13280*/  BSYNC B2 ;  /* 0x0000000000027941 */ /* 0x000fea0003800000 */
.L_x_4661:
[----:B---3--:R-:W-:Y:S01]  /*13290*/  DMUL R4, R2, R2 ;  /* 0x0000000202047228 */ /* 0x008fe20000000000 */
[----:B------:R-:W-:Y:S01]  /*132a0*/  MOV R6, 0x5b27ebb1 ;  /* 0x5b27ebb100067802 */ /* 0x000fe20000000f00 */
[----:B------:R-:W-:Y:S01]  /*132b0*/  IMAD.MOV.U32 R7, RZ, RZ, 0x3ef9757c ;  /* 0x3ef9757cff077424 */ /* 0x000fe200078e00ff */
[----:B------:R-:W-:Y:S01]  /*132c0*/  UMOV UR4, 0x2799bcb9 ;  /* 0x2799bcb900047882 */ /* 0x000fe20000000000 */
[----:B------:R-:W-:Y:S01]  /*132d0*/  UMOV UR5, 0x3ee48dac ;  /* 0x3ee48dac00057882 */ /* 0x000fe20000000000 */
[----:B------:R-:W-:Y:S01]  /*132e0*/  LOP3.LUT R0, R0, 0x1, RZ, 0xc0, !PT ;  /* 0x0000000100007812 */ /* 0x000fe200078ec0ff */
[----:B------:R-:W-:Y:S01]  /*132f0*/  BSSY B1, `(.L_x_4664) ;  /* 0x0000039000017945 */ /* 0x000fe20003800000 */
[----:B------:R-:W-:Y:S01]  /*13300*/  LOP3.LUT R25, R21, 0x7fffffff, RZ, 0xc0, !PT ;  /* 0x7fffffff15197812 */ /* 0x000fe200078ec0ff */
        /* <DEDUP_REMOVED lines=55> */
.L_x_4665:
[----:B------:R-:W-:Y:S05]  /*13680*/  BSYNC B1 ;  /* 0x0000000000017941 */ /* 0x000fea0003800000 */
.L_x_4664:
[----:B------:R-:W-:Y:S01]  /*13690*/  BSSY B2, `(.L_x_4666) ;  /* 0x0000078000027945 */ /* 0x000fe20003800000 */
[----:B------:R-:W-:Y:S01]  /*136a0*/  DFMA R26, R18, R18, 1 ;  /* 0x3ff00000121a742b */ /* 0x000fe20000000012 */
[----:B------:R-:W-:Y:S02]  /*136b0*/  IMAD.MOV.U32 R24, RZ, RZ, R20 ;  /* 0x000000ffff187224 */ /* 0x000fe400078e0014 */
[----:B------:R-:W-:Y:S08]  /*136c0*/  @!P1 BRA `(.L_x_4667) ;  /* 0x0000000400749947 */ /* 0x000ff00003800000 */
        /* <DEDUP_REMOVED lines=32> */
[----:B------:R-:W-:Y:S01]  /*138d0*/  @P0 IADD3 R3, R2, RZ, RZ ;  /* 0x000000ff02030210 */ /* 0x000fe20007ffe0ff */
[----:B------:R-:W-:-:S03]  /*138e0*/  IMAD.MOV.U32 R2, RZ, RZ, RZ ;  /* 0x000000ffff027224 */ /* 0x000fc600078e00ff */
[----:B------:R-:W-:Y:S01]  /*138f0*/  LEA R3, R3, 0x3ff00000, 0x14 ;  /* 0x3ff0000003037811 */ /* 0x000fe200078ea0ff */
[----:B------:R-:W-:Y:S01]  /*13900*/  DFMA R4, R28, R4, UR4 ;  /* 0x000000041c047e2b */ /* 0x000fe20008000004 */
[----:B------:R-:W-:Y:S01]  /*13910*/  UMOV UR4, 0x18d034e6 ;  /* 0x18d034e600047882 */ /* 0x000fe20000000000 */
[----:B------:R-:W-:-:S03]  /*13920*/  UMOV UR5, 0x3efa01a0 ;  /* 0x3efa01a000057882 */ /* 0x000fc60000000000 */
[----:B------:R-:W-:-:S03]  /*13930*/  DADD R6, R2, -0.5 ;  /* 0xbfe0000002067429 */ /* 0x000fc60000000000 */
        /* <DEDUP_REMOVED lines=46> */
.L_x_4669:
[----:B------:R-:W-:Y:S05]  /*13c20*/  BSYNC B3 ;  /* 0x0000000000037941 */ /* 0x000fea0003800000 */
.L_x_4668:
[----:B------:R-:W-:Y:S01]  /*13c30*/  DADD R2, R28, R2 ;  /* 0x000000001c027229 */ /* 0x000fe20000000002 */
[----:B------:R-:W-:Y:S01]  /*13c40*/  UMOV UR4, 0x8fb9f87e ;  /* 0x8fb9f87e00047882 */ /* 0x000fe20000000000 */
[----:B------:R-:W-:Y:S02]  /*13c50*/  UMOV UR5, 0x408633ce ;  /* 0x408633ce00057882 */ /* 0x000fe40000000000 */
[----:B------:R-:W-:-:S06]  /*13c60*/  DSETP.GE.AND P0, PT, R24, UR4, PT ;  /* 0x0000000418007e2a */ /* 0x000fcc000bf06000 */
[----:B------:R-:W-:Y:S02]  /*13c70*/  FSEL R4, R2, RZ, !P0 ;  /* 0x000000ff02047208 */ /* 0x000fe40004000000 */
[----:B------:R-:W-:Y:S01]  /*13c80*/  FSEL R5, R3, +QNAN , !P0 ;  /* 0x7ff0000003057808 */ /* 0x000fe20004000000 */
[----:B------:R-:W-:Y:S06]  /*13c90*/  BRA `(.L_x_4670) ;  /* 0x00000000005c7947 */ /* 0x000fec0003800000 */
.L_x_4667:
[----:B------:R-:W-:Y:S01]  /*13ca0*/  DMUL R2, R24, R24 ;  /* 0x0000001818027228 */ /* 0x000fe20000000000 */
[----:B------:R-:W-:Y:S01]  /*13cb0*/  MOV R4, 0x61d87def ;  /* 0x61d87def00047802 */ /* 0x000fe20000000f00 */
[----:B------:R-:W-:Y:S01]  /*13cc0*/  IMAD.MOV.U32 R5, RZ, RZ, 0x3de611a5 ;  /* 0x3de611a5ff057424 */ /* 0x000fe200078e00ff */
[----:B------:R-:W-:Y:S01]  /*13cd0*/  UMOV UR4, 0xab274c53 ;  /* 0xab274c5300047882 */ /* 0x000fe20000000000 */
[----:B------:R-:W-:-:S04]  /*13ce0*/  UMOV UR5, 0x3d6b4c75 ;  /* 0x3d6b4c7500057882 */ /* 0x000fc80000000000 */
        /* <DEDUP_REMOVED lines=18> */
.L_x_4670:
[----:B------:R-:W-:Y:S05]  /*13e10*/  BSYNC B2 ;  /* 0x0000000000027941 */ /* 0x000fea0003800000 */
.L_x_4666:
[----:B------:R-:W-:Y:S01]  /*13e20*/  LOP3.LUT R21, R5, 0x80000000, R21, 0xb8, !PT ;  /* 0x8000000005157812 */ /* 0x000fe200078eb815 */
[----:B------:R-:W-:Y:S01]  /*13e30*/  IMAD.MOV.U32 R20, RZ, RZ, R4 ;  /* 0x000000ffff147224 */ /* 0x000fe200078e0004 */
[----:B------:R-:W-:Y:S01]  /*13e40*/  BSSY B1, `(.L_x_4671) ;  /* 0x000001a000017945 */ /* 0x000fe20003800000 */
[----:B------:R-:W-:Y:S02]  /*13e50*/  IMAD.MOV.U32 R6, RZ, RZ, 0x0 ;  /* 0x00000000ff067424 */ /* 0x000fe400078e00ff */
[----:B------:R-:W-:Y:S02]  /*13e60*/  IMAD.MOV.U32 R7, RZ, RZ, 0x3fd80000 ;  /* 0x3fd80000ff077424 */ /* 0x000fe400078e00ff */
        /* <DEDUP_REMOVED lines=16> */
[----:B------:R-:W-:Y:S01]  /*13f70*/  MOV R22, R14 ;  /* 0x0000000e00167202 */ /* 0x000fe20000000f00 */
[----:B------:R-:W-:Y:S01]  /*13f80*/  IMAD.MOV.U32 R4, RZ, RZ, R8 ;  /* 0x000000ffff047224 */ /* 0x000fe200078e0008 */
[----:B------:R-:W-:Y:S01]  /*13f90*/  MOV R6, 0x13fe0 ;  /* 0x00013fe000067802 */ /* 0x000fe20000000f00 */
[----:B------:R-:W-:Y:S02]  /*13fa0*/  IMAD.MOV.U32 R11, RZ, RZ, R9 ;  /* 0x000000ffff0b7224 */ /* 0x000fe400078e0009 */
[----:B------:R-:W-:Y:S02]  /*13fb0*/  IMAD.MOV.U32 R23, RZ, RZ, R15 ;  /* 0x000000ffff177224 */ /* 0x000fe400078e000f */
[----:B------:R-:W-:-:S07]  /*13fc0*/  IMAD.MOV.U32 R5, RZ, RZ, R2 ;  /* 0x000000ffff057224 */ /* 0x000fce00078e0002 */
[----:B------:R-:W-:Y:S05]  /*13fd0*/  CALL.REL.NOINC `($__internal_1_$__cuda_sm20_dsqrt_rn_f64_mediumpath_v1) ;  /* 0x0000002800e47944 */ /* 0x000fea0003c00000 */
.L_x_4672:
[----:B------:R-:W-:Y:S05]  /*13fe0*/  BSYNC B1 ;  /* 0x0000000000017941 */ /* 0x000fea0003800000 */
.L_x_4671:
        /* <DEDUP_REMOVED lines=27> */
.L_x_4674:
[----:B------:R-:W-:Y:S05]  /*141a0*/  BSYNC B2 ;  /* 0x0000000000027941 */ /* 0x000fea0003800000 */
.L_x_4673:
        /* <DEDUP_REMOVED lines=23> */
.L_x_4676:
[----:B------:R-:W-:Y:S05]  /*14320*/  BSYNC B2 ;  /* 0x0000000000027941 */ /* 0x000fea0003800000 */
.L_x_4675:
[----:B------:R-:W-:Y:S02]  /*14330*/  IMAD.MOV.U32 R30, RZ, RZ, R2 ;  /* 0x000000ffff1e7224 */ /* 0x000fe400078e0002 */
[----:B------:R-:W-:Y:S01]  /*14340*/  IMAD.MOV.U32 R31, RZ, RZ, R3 ;  /* 0x000000ffff1f7224 */ /* 0x000fe200078e0003 */
[----:B------:R-:W-:Y:S06]  /*14350*/  BRA `(.L_x_4677) ;  /* 0x0000001000307947 */ /* 0x000fec0003800000 */
.L_x_4660:
        /* <DEDUP_REMOVED lines=10> */
[----:B---3--:R-:W-:Y:S01]  /*14400*/  DFMA R4, R2, -UR4, -|R20| ;  /* 0x8000000402047c2b */ /* 0x008fe20008000c14 */
[----:B------:R-:W-:Y:S01]  /*14410*/  UMOV UR4, 0x3b39803f ;  /* 0x3b39803f00047882 */ /* 0x000fe20000000000 */
[----:B------:R-:W-:-:S06]  /*14420*/  UMOV UR5, 0x3c7abc9e ;  /* 0x3c7abc9e00057882 */ /* 0x000fcc0000000000 */
[----:B------:R-:W-:Y:S01]  /*14430*/  DFMA R4, R2, -UR4, R4 ;  /* 0x8000000402047c2b */ /* 0x000fe20008000004 */
[----:B------:R-:W-:Y:S01]  /*14440*/  UMOV UR4, 0x69ce2bdf ;  /* 0x69ce2bdf00047882 */ /* 0x000fe20000000000 */
[----:B------:R-:W-:Y:S01]  /*14450*/  IMAD.MOV.U32 R2, RZ, RZ, -0x35dec16 ;  /* 0xfca213eaff027424 */ /* 0x000fe200078e00ff */
[----:B------:R-:W-:Y:S01]  /*14460*/  MOV R3, 0x3e928af3 ;  /* 0x3e928af300037802 */ /* 0x000fe20000000f00 */
        /* <DEDUP_REMOVED lines=41> */
[----:B------:R-:W-:-:S06]  /*14700*/  @!P1 IMAD.MOV.U32 R4, RZ, RZ, RZ ;  /* 0x000000ffff049224 */ /* 0x000fcc00078e00ff */
[----:B------:R-:W-:-:S11]  /*14710*/  @!P1 DMUL R18, R2, R4 ;  /* 0x0000000402129228 */ /* 0x000fd60000000000 */
.L_x_4679:
[----:B------:R-:W-:Y:S05]  /*14720*/  BSYNC B1 ;  /* 0x0000000000017941 */ /* 0x000fea0003800000 */
.L_x_4678:
        /* <DEDUP_REMOVED lines=24> */
.L_x_4681:
[----:B------:R-:W-:Y:S01]  /*148b0*/  DMUL R2, RZ, R22 ;  /* 0x00000016ff027228 */ /* 0x000fe20000000000 */
[----:B------:R-:W-:-:S10]  /*148c0*/  IMAD.MOV.U32 R0, RZ, RZ, RZ ;  /* 0x000000ffff007224 */ /* 0x000fd400078e00ff */
.L_x_4682:
[----:B------:R-:W-:Y:S05]  /*148d0*/  BSYNC B2 ;  /* 0x0000000000027941 */ /* 0x000fea0003800000 */
.L_x_4680:
        /* <DEDUP_REMOVED lines=46> */
.L_x_4684:
[----:B------:R-:W-:Y:S01]  /*14bc0*/  DMUL R2, RZ, R22 ;  /* 0x00000016ff027228 */ /* 0x000fe20000000000 */
[----:B------:R-:W-:-:S10]  /*14bd0*/  IMAD.MOV.U32 R0, RZ, RZ, RZ ;  /* 0x000000ffff007224 */ /* 0x000fd400078e00ff */
.L_x_4685:
[----:B------:R-:W-:Y:S05]  /*14be0*/  BSYNC B2 ;  /* 0x0000000000027941 */ /* 0x000fea0003800000 */
.L_x_4683:
        /* <DEDUP_REMOVED lines=31> */
.L_x_4659:
[----:B------:R-:W-:-:S10]  /*14de0*/  DADD R20, R22, -R22 ;  /* 0x0000000016147229 */ /* 0x000fd40000000816 */
[----:B------:R-:W-:Y:S02]  /*14df0*/  IMAD.MOV.U32 R30, RZ, RZ, R20 ;  /* 0x000000ffff1e7224 */ /* 0x000fe400078e0014 */
[----:B------:R-:W-:Y:S01]  /*14e00*/  IMAD.MOV.U32 R31, RZ, RZ, R21 ;  /* 0x000000ffff1f7224 */ /* 0x000fe200078e0015 */
[----:B------:R-:W-:Y:S06]  /*14e10*/  BRA `(.L_x_4677) ;  /* 0x0000000400807947 */ /* 0x000fec0003800000 */
.L_x_4658:
        /* <DEDUP_REMOVED lines=14> */
[----:B---3--:R-:W-:Y:S01]  /*14f00*/  DMUL R4, R22, UR4 ;  /* 0x0000000416047c28 */ /* 0x008fe20008000000 */
        /* <DEDUP_REMOVED lines=20> */
.L_x_4689:
[----:B------:R-:W-:Y:S05]  /*15050*/  BSYNC B3 ;  /* 0x0000000000037941 */ /* 0x000fea0003800000 */
.L_x_4688:
        /* <DEDUP_REMOVED lines=31> */
.L_x_4691:
[----:B------:R-:W-:Y:S05]  /*15250*/  BSYNC B3 ;  /* 0x0000000000037941 */ /* 0x000fea0003800000 */
.L_x_4690:
        /* <DEDUP_REMOVED lines=24> */
.L_x_4687:
[----:B------:R-:W-:Y:S05]  /*153e0*/  BSYNC B2 ;  /* 0x0000000000027941 */ /* 0x000fea0003800000 */
.L_x_4686:
[----:B------:R-:W-:Y:S01]  /*153f0*/  LOP3.LUT R31, RZ, 0x80000000, R23, 0xb8, !PT ;  /* 0x80000000ff1f7812 */ /* 0x000fe200078eb817 */
[----:B------:R-:W-:Y:S01]  /*15400*/  IMAD.MOV.U32 R30, RZ, RZ, RZ ;  /* 0x000000ffff1e7224 */ /* 0x000fe200078e00ff */
[----:B------:R-:W-:-:S07]  /*15410*/  MOV R21, R33 ;  /* 0x0000002100157202 */ /* 0x000fce0000000f00 */
.L_x_4677:
[----:B------:R-:W-:Y:S05]  /*15420*/  BSYNC B0 ;  /* 0x0000000000007941 */ /* 0x000fea0003800000 */
.L_x_4657:
        /* <DEDUP_REMOVED lines=15> */
.L_x_4695:
[----:B------:R-:W0:Y:S02]  /*15520*/  F2I.S64.F64.TRUNC R20, R20 ;  /* 0x0000001400147311 */ /* 0x000e24000030d900 */
[----:B0-----:R-:W-:-:S05]  /*15530*/  IMAD.MOV.U32 R3, RZ, RZ, R20 ;  /* 0x000000ffff037224 */ /* 0x001fca00078e0014 */
[----:B------:R-:W-:Y:S01]  /*15540*/  STG.E.U8 desc[UR36][R16.64], R3 ;  /* 0x0000000310007986 */ /* 0x000fe2000c101124 */
[----:B------:R-:W-:Y:S05]  /*15550*/  EXIT ;  /* 0x000000000000794d */ /* 0x000fea0003800000 */
.L_x_4694:
        /* <DEDUP_REMOVED lines=9> */
.L_x_4698:
[----:B------:R-:W0:Y:S02]  /*155f0*/  F2I.F64.TRUNC R21, R20 ;  /* 0x0000001400157311 */ /* 0x000e24000030d100 */
[----:B0-----:R-:W-:Y:S01]  /*15600*/  STG.E desc[UR36][R16.64], R21 ;  /* 0x0000001510007986 */ /* 0x001fe2000c101924 */
[----:B------:R-:W-:Y:S05]  /*15610*/  EXIT ;  /* 0x000000000000794d */ /* 0x000fea0003800000 */
.L_x_4697:
[----:B------:R-:W0:Y:S02]  /*15620*/  F2I.F64.TRUNC R21, R20 ;  /* 0x0000001400157311 */ /* 0x000e24000030d100 */
[----:B0-----:R-:W-:Y:S01]  /*15630*/  STG.E.U16 desc[UR36][R16.64], R21 ;  /* 0x0000001510007986 */ /* 0x001fe2000c101524 */
[----:B------:R-:W-:Y:S05]  /*15640*/  EXIT ;  /* 0x000000000000794d */ /* 0x000fea0003800000 */
.L_x_4693:
        /* <DEDUP_REMOVED lines=13> */
.L_x_4700:
        /* <DEDUP_REMOVED lines=8> */
.L_x_4699:
        /* <DEDUP_REMOVED lines=14> */
[----:B------:R-:W-:Y:S01]  /*15880*/  STG.E.64 desc[UR36][R16.64], R2 ;  /* 0x0000000210007986 */ /* 0x000fe2000c101b24 */
[----:B------:R-:W-:Y:S05]  /*15890*/  EXIT ;  /* 0x000000000000794d */ /* 0x000fea0003800000 */
.L_x_4702:
        /* <DEDUP_REMOVED lines=9> */
[----:B------:R-:W-:Y:S01]  /*15930*/  STG.E desc[UR36][R16.64], R3 ;  /* 0x0000000310007986 */ /* 0x000fe2000c101924 */
[----:B------:R-:W-:Y:S05]  /*15940*/  EXIT ;  /* 0x000000000000794d */ /* 0x000fea0003800000 */
.L_x_4701:
[----:B------:R-:W-:Y:S01]  /*15950*/  STG.E.64 desc[UR36][R16.64], R20 ;  /* 0x0000001410007986 */ /* 0x000fe2000c101b24 */
[----:B------:R-:W-:Y:S05]  /*15960*/  EXIT ;  /* 0x000000000000794d */ /* 0x000fea0003800000 */
.L_x_4692:
        /* <DEDUP_REMOVED lines=11> */
[----:B------:R-:W-:Y:S01]  /*15a20*/  STG.E.U8 desc[UR36][R16.64], R3 ;  /* 0x0000000310007986 */ /* 0x000fe2000c101124 */
[----:B------:R-:W-:Y:S05]  /*15a30*/  EXIT ;  /* 0x000000000000794d */ /* 0x000fea0003800000 */
.L_x_4705:
[----:B------:R-:W-:Y:S02]  /*15a40*/  IMAD.MOV.U32 R28, RZ, RZ, R20 ;  /* 0x000000ffff1c7224 */ /* 0x000fe400078e0014 */
[----:B------:R-:W-:-:S05]  /*15a50*/  IMAD.MOV.U32 R29, RZ, RZ, R21 ;  /* 0x000000ffff1d7224 */ /* 0x000fca00078e0015 */
[----:B------:R-:W-:Y:S01]  /*15a60*/  STG.E.128 desc[UR36][R16.64], R28 ;  /* 0x0000001c10007986 */ /* 0x000fe2000c101d24 */
[----:B------:R-:W-:Y:S05]  /*15a70*/  EXIT ;  /* 0x000000000000794d */ /* 0x000fea0003800000 */
.L_x_4704:
        /* <DEDUP_REMOVED lines=8> */
[----:B---3--:R-:W0:Y:S01]  /*15b00*/  F2F.F32.F64 R5, R20 ;  /* 0x0000001400057310 */ /* 0x008e220000301000 */
        /* <DEDUP_REMOVED lines=16> */
.L_x_4709:
[----:B------:R-:W-:Y:S05]  /*15c10*/  BSYNC B0 ;  /* 0x0000000000007941 */ /* 0x000fea0003800000 */
.L_x_4708:
[----:B------:R-:W-:-:S05]  /*15c20*/  LOP3.LUT R3, R0, R3, RZ, 0xfc, !PT ;  /* 0x0000000300037212 */ /* 0x000fca00078efcff */
[----:B------:R-:W-:Y:S01]  /*15c30*/  STG.E.U8 desc[UR36][R16.64], R3 ;  /* 0x0000000310007986 */ /* 0x000fe2000c101124 */
[----:B------:R-:W-:Y:S05]  /*15c40*/  EXIT ;  /* 0x000000000000794d */ /* 0x000fea0003800000 */
.L_x_4707:
        /* <DEDUP_REMOVED lines=17> */
.L_x_4711:
[----:B------:R-:W-:Y:S01]  /*15d60*/  IMAD.MOV.U32 R0, RZ, RZ, 0x7f ;  /* 0x0000007fff007424 */ /* 0x000fe200078e00ff */
[----:B------:R-:W-:-:S04]  /*15d70*/  ISETP.GT.U32.AND P0, PT, R2, 0x7f800000, PT ;  /* 0x7f8000000200780c */ /* 0x000fc80003f04070 */
[----:B------:R-:W-:-:S09]  /*15d80*/  SEL R0, R0, 0x7c, P0 ;  /* 0x0000007c00007807 */ /* 0x000fd20000000000 */
.L_x_4712:
[----:B------:R-:W-:Y:S05]  /*15d90*/  BSYNC B0 ;  /* 0x0000000000007941 */ /* 0x000fea0003800000 */
.L_x_4710:
[----:B------:R-:W-:-:S04]  /*15da0*/  LOP3.LUT R2, R3, 0x80000000, RZ, 0xc0, !PT ;  /* 0x8000000003027812 */ /* 0x000fc800078ec0ff */
[----:B------:R-:W-:-:S04]  /*15db0*/  SHF.R.U32.HI R3, RZ, 0x18, R2 ;  /* 0x00000018ff037819 */ /* 0x000fc80000011602 */
[----:B------:R-:W-:-:S05]  /*15dc0*/  LOP3.LUT R3, R0, R3, RZ, 0xfc, !PT ;  /* 0x0000000300037212 */ /* 0x000fca00078efcff */
[----:B------:R-:W-:Y:S01]  /*15dd0*/  STG.E.U8 desc[UR36][R16.64], R3 ;  /* 0x0000000310007986 */ /* 0x000fe2000c101124 */
[----:B------:R-:W-:Y:S05]  /*15de0*/  EXIT ;  /* 0x000000000000794d */ /* 0x000fea0003800000 */
.L_x_4706:
        /* <DEDUP_REMOVED lines=8> */
.L_x_4703:
        /* <DEDUP_REMOVED lines=11> */
.L_x_4715:
        /* <DEDUP_REMOVED lines=21> */
.L_x_4718:
[----:B------:R-:W-:-:S04]  /*16070*/  LOP3.LUT R2, R3, 0x80000000, RZ, 0xc0, !PT ;  /* 0x8000000003027812 */ /* 0x000fc800078ec0ff */
[----:B------:R-:W-:-:S04]  /*16080*/  SHF.R.U32.HI R3, RZ, 0x18, R2 ;  /* 0x00000018ff037819 */ /* 0x000fc80000011602 */
[----:B------:R-:W-:-:S04]  /*16090*/  LOP3.LUT R0, R0, R3, RZ, 0xfc, !PT ;  /* 0x0000000300007212 */ /* 0x000fc800078efcff */
[----:B------:R-:W-:-:S07]  /*160a0*/  PRMT R8, R0, 0x7610, R8 ;  /* 0x0000761000087816 */ /* 0x000fce0000000008 */
.L_x_4717:
[----:B------:R-:W-:Y:S05]  /*160b0*/  BSYNC B0 ;  /* 0x0000000000007941 */ /* 0x000fea0003800000 */
.L_x_4716:
[----:B------:R-:W-:Y:S01]  /*160c0*/  STG.E.U8 desc[UR36][R16.64], R8 ;  /* 0x0000000810007986 */ /* 0x000fe2000c101124 */
[----:B------:R-:W-:Y:S05]  /*160d0*/  EXIT ;  /* 0x000000000000794d */ /* 0x000fea0003800000 */
.L_x_4714:
        /* <DEDUP_REMOVED lines=21> */
.L_x_4721:
[----:B------:R-:W-:-:S04]  /*16230*/  LOP3.LUT R2, R3, 0x80000000, RZ, 0xc0, !PT ;  /* 0x8000000003027812 */ /* 0x000fc800078ec0ff */
[----:B------:R-:W-:-:S04]  /*16240*/  SHF.R.U32.HI R3, RZ, 0x18, R2 ;  /* 0x00000018ff037819 */ /* 0x000fc80000011602 */
[----:B------:R-:W-:-:S04]  /*16250*/  LOP3.LUT R0, R0, R3, RZ, 0xfc, !PT ;  /* 0x0000000300007212 */ /* 0x000fc800078efcff */
[----:B------:R-:W-:-:S07]  /*16260*/  PRMT R8, R0, 0x7610, R8 ;  /* 0x0000761000087816 */ /* 0x000fce0000000008 */
.L_x_4720:
[----:B------:R-:W-:Y:S05]  /*16270*/  BSYNC B0 ;  /* 0x0000000000007941 */ /* 0x000fea0003800000 */
.L_x_4719:
[----:B------:R-:W-:Y:S01]  /*16280*/  STG.E.U8 desc[UR36][R16.64], R8 ;  /* 0x0000000810007986 */ /* 0x000fe2000c101124 */
[----:B------:R-:W-:Y:S05]  /*16290*/  EXIT ;  /* 0x000000000000794d */ /* 0x000fea0003800000 */
.L_x_4713:
        /* <DEDUP_REMOVED lines=26> */
.L_x_4696:
[----:B------:R-:W-:Y:S01]  /*16440*/  MOV R0, 0x0 ;  /* 0x0000000000007802 */ /* 0x000fe20000000f00 */
[----:B------:R-:W-:Y:S01]  /*16450*/  ULDC.64 UR4, c[0x4][0x158] ;  /* 0x0100560000047ab9 */ /* 0x000fe20000000a00 */
[----:B------:R-:W-:Y:S01]  /*16460*/  ULDC.64 UR6, c[0x4][0x10] ;  /* 0x0100040000067ab9 */ /* 0x000fe20000000a00 */
[----:B------:R-:W-:Y:S01]  /*16470*/  IMAD.U32 R4, RZ, RZ, UR4 ;  /* 0x00000004ff047e24 */ /* 0x000fe2000f8e00ff */
[----:B------:R0:W1:Y:S01]  /*16480*/  LDC.64 R2, c[0x4][R0] ;  /* 0x0100000000027b82 */ /* 0x0000620000000a00 */
[----:B---3--:R-:W-:Y:S01]  /*16490*/  IMAD.U32 R5, RZ, RZ, UR5 ;  /* 0x00000005ff057e24 */ /* 0x008fe2000f8e00ff */
        /* <DEDUP_REMOVED lines=10> */
.L_x_4724:
[----:B------:R-:W-:Y:S05]  /*16540*/  EXIT ;  /* 0x000000000000794d */ /* 0x000fea0003800000 */
.L_x_4723:
[----:B------:R-:W0:Y:S02]  /*16550*/  F2I.U64.F64.TRUNC R20, R20 ;  /* 0x0000001400147311 */ /* 0x000e24000030d800 */
[----:B0-----:R-:W-:Y:S01]  /*16560*/  STG.E.64 desc[UR36][R16.64], R20 ;  /* 0x0000001410007986 */ /* 0x001fe2000c101b24 */
[----:B------:R-:W-:Y:S05]  /*16570*/  EXIT ;  /* 0x000000000000794d */ /* 0x000fea0003800000 */
.L_x_4722:
[----:B------:R-:W0:Y:S02]  /*16580*/  F2I.U32.F64.TRUNC R21, R20 ;  /* 0x0000001400157311 */ /* 0x000e24000030d000 */
[----:B0-----:R-:W-:Y:S01]  /*16590*/  STG.E desc[UR36][R16.64], R21 ;  /* 0x0000001510007986 */ /* 0x001fe2000c101924 */
[----:B------:R-:W-:Y:S05]  /*165a0*/  EXIT ;  /* 0x000000000000794d */ /* 0x000fea0003800000 */
        .weak           $__internal_0_$__cuda_sm20_div_rn_f64_full
        .type           $__internal_0_$__cuda_sm20_div_rn_f64_full,@function
        .size           $__internal_0_$__cuda_sm20_div_rn_f64_full,($__internal_1_$__cuda_sm20_dsqrt_rn_f64_mediumpath_v1 - $__internal_0_$__cuda_sm20_div_rn_f64_full)
$__internal_0_$__cuda_sm20_div_rn_f64_full:
[C---:B------:R-:W-:Y:S01]  /*165b0*/  FSETP.GEU.AND P0, PT, |R5|.reuse, 1.469367938527859385e-39, PT ;  /* 0x001000000500780b */ /* 0x040fe20003f0e200 */
[----:B------:R-:W-:Y:S01]  /*165c0*/  IMAD.MOV.U32 R12, RZ, RZ, 0x1 ;  /* 0x00000001ff0c7424 */ /* 0x000fe200078e00ff */
[----:B------:R-:W-:Y:S01]  /*165d0*/  LOP3.LUT R2, R5, 0x800fffff, RZ, 0xc0, !PT ;  /* 0x800fffff05027812 */ /* 0x000fe200078ec0ff */
[----:B------:R-:W-:Y:S01]  /*165e0*/  BSSY B1, `(.L_x_4725) ;  /* 0x0000055000017945 */ /* 0x000fe20003800000 */
[C---:B------:R-:W-:Y:S02]  /*165f0*/  FSETP.GEU.AND P2, PT, |R7|.reuse, 1.469367938527859385e-39, PT ;  /* 0x001000000700780b */ /* 0x040fe40003f4e200 */
[----:B------:R-:W-:Y:S01]  /*16600*/  LOP3.LUT R3, R2, 0x3ff00000, RZ, 0xfc, !PT ;  /* 0x3ff0000002037812 */ /* 0x000fe200078efcff */
[----:B------:R-:W-:Y:S01]  /*16610*/  IMAD.MOV.U32 R2, RZ, RZ, R4 ;  /* 0x000000ffff027224 */ /* 0x000fe200078e0004 */
[----:B------:R-:W-:Y:S02]  /*16620*/  LOP3.LUT R10, R7, 0x7ff00000, RZ, 0xc0, !PT ;  /* 0x7ff00000070a7812 */ /* 0x000fe400078ec0ff */
[----:B------:R-:W-:-:S03]  /*16630*/  LOP3.LUT R23, R5, 0x7ff00000, RZ, 0xc0, !PT ;  /* 0x7ff0000005177812 */ /* 0x000fc600078ec0ff */
[----:B------:R-:W-:Y:S01]  /*16640*/  @!P0 DMUL R2, R4, 8.98846567431157953865e+307 ;  /* 0x7fe0000004028828 */ /* 0x000fe20000000000 */
[----:B------:R-:W-:-:S03]  /*16650*/  ISETP.GE.U32.AND P1, PT, R10, R23, PT ;  /* 0x000000170a00720c */ /* 0x000fc60003f26070 */
[----:B------:R-:W-:Y:S02]  /*16660*/  @!P2 LOP3.LUT R11, R5, 0x7ff00000, RZ, 0xc0, !PT ;  /* 0x7ff00000050ba812 */ /* 0x000fe400078ec0ff */
[----:B------:R-:W0:Y:S02]  /*16670*/  MUFU.RCP64H R13, R3 ;  /* 0x00000003000d7308 */ /* 0x000e240000001800 */
[----:B------:R-:W-:Y:S01]  /*16680*/  @!P2 ISETP.GE.U32.AND P3, PT, R10, R11, PT ;  /* 0x0000000b0a00a20c */ /* 0x000fe20003f66070 */
[----:B------:R-:W-:-:S05]  /*16690*/  IMAD.MOV.U32 R11, RZ, RZ, 0x1ca00000 ;  /* 0x1ca00000ff0b7424 */ /* 0x000fca00078e00ff */
[----:B------:R-:W-:-:S04]  /*166a0*/  @!P2 SEL R15, R11, 0x63400000, !P3 ;  /* 0x634000000b0fa807 */ /* 0x000fc80005800000 */
[----:B------:R-:W-:-:S04]  /*166b0*/  @!P2 LOP3.LUT R32, R15, 0x80000000, R7, 0xf8, !PT ;  /* 0x800000000f20a812 */ /* 0x000fc800078ef807 */
[----:B------:R-:W-:Y:S01]  /*166c0*/  @!P2 LOP3.LUT R33, R32, 0x100000, RZ, 0xfc, !PT ;  /* 0x001000002021a812 */ /* 0x000fe200078efcff */
[----:B0-----:R-:W-:Y:S01]  /*166d0*/  DFMA R8, R12, -R2, 1 ;  /* 0x3ff000000c08742b */ /* 0x001fe20000000802 */
[----:B------:R-:W-:-:S07]  /*166e0*/  @!P2 IMAD.MOV.U32 R32, RZ, RZ, RZ ;  /* 0x000000ffff20a224 */ /* 0x000fce00078e00ff */
[----:B------:R-:W-:-:S08]  /*166f0*/  DFMA R8, R8, R8, R8 ;  /* 0x000000080808722b */ /* 0x000fd00000000008 */
[----:B------:R-:W-:Y:S01]  /*16700*/  DFMA R12, R12, R8, R12 ;  /* 0x000000080c0c722b */ /* 0x000fe2000000000c */
[----:B------:R-:W-:Y:S01]  /*16710*/  SEL R9, R11, 0x63400000, !P1 ;  /* 0x634000000b097807 */ /* 0x000fe20004800000 */
[----:B------:R-:W-:-:S03]  /*16720*/  IMAD.MOV.U32 R8, RZ, RZ, R6 ;  /* 0x000000ffff087224 */ /* 0x000fc600078e0006 */
[----:B------:R-:W-:-:S03]  /*16730*/  LOP3.LUT R9, R9, 0x800fffff, R7, 0xf8, !PT ;  /* 0x800fffff09097812 */ /* 0x000fc600078ef807 */
[----:B------:R-:W-:-:S03]  /*16740*/  DFMA R14, R12, -R2, 1 ;  /* 0x3ff000000c0e742b */ /* 0x000fc60000000802 */
[----:B------:R-:W-:Y:S01]  /*16750*/  @!P2 DFMA R8, R8, 2, -R32 ;  /* 0x400000000808a82b */ /* 0x000fe20000000820 */
[----:B------:R-:W-:-:S04]  /*16760*/  IMAD.MOV.U32 R32, RZ, RZ, R10 ;  /* 0x000000ffff207224 */ /* 0x000fc800078e000a */
[----:B------:R-:W-:Y:S01]  /*16770*/  DFMA R12, R12, R14, R12 ;  /* 0x0000000e0c0c722b */ /* 0x000fe2000000000c */
[----:B------:R-:W-:Y:S01]  /*16780*/  IMAD.MOV.U32 R33, RZ, RZ, R23 ;  /* 0x000000ffff217224 */ /* 0x000fe200078e0017 */
[----:B------:R-:W-:-:S03]  /*16790*/  @!P0 LOP3.LUT R33, R3, 0x7ff00000, RZ, 0xc0, !PT ;  /* 0x7ff0000003218812 */ /* 0x000fc600078ec0ff */
[----:B------:R-:W-:Y:S02]  /*167a0*/  @!P2 LOP3.LUT R32, R9, 0x7ff00000, RZ, 0xc0, !PT ;  /* 0x7ff000000920a812 */ /* 0x000fe400078ec0ff */
[----:B------:R-:W-:Y:S01]  /*167b0*/  VIADD R35, R33, 0xffffffff ;  /* 0xffffffff21237836 */ /* 0x000fe20000000000 */
[----:B------:R-:W-:Y:S02]  /*167c0*/  DMUL R14, R12, R8 ;  /* 0x000000080c0e7228 */ /* 0x000fe40000000000 */
[----:B------:R-:W-:-:S05]  /*167d0*/  VIADD R34, R32, 0xffffffff ;  /* 0xffffffff20227836 */ /* 0x000fca0000000000 */
[----:B------:R-:W-:Y:S01]  /*167e0*/  ISETP.GT.U32.AND P0, PT, R34, 0x7feffffe, PT ;  /* 0x7feffffe2200780c */ /* 0x000fe20003f04070 */
[----:B------:R-:W-:-:S03]  /*167f0*/  DFMA R22, R14, -R2, R8 ;  /* 0x800000020e16722b */ /* 0x000fc60000000008 */
[----:B------:R-:W-:-:S05]  /*16800*/  ISETP.GT.U32.OR P0, PT, R35, 0x7feffffe, P0 ;  /* 0x7feffffe2300780c */ /* 0x000fca0000704470 */
[----:B------:R-:W-:-:S08]  /*16810*/  DFMA R12, R12, R22, R14 ;  /* 0x000000160c0c722b */ /* 0x000fd0000000000e */
[----:B------:R-:W-:Y:S05]  /*16820*/  @P0 BRA `(.L_x_4726) ;  /* 0x00000000006c0947 */ /* 0x000fea0003800000 */
[----:B------:R-:W-:Y:S01]  /*16830*/  LOP3.LUT R7, R5, 0x7ff00000, RZ, 0xc0, !PT ;  /* 0x7ff0000005077812 */ /* 0x000fe200078ec0ff */
[----:B------:R-:W-:-:S03]  /*16840*/  IMAD.MOV.U32 R14, RZ, RZ, RZ ;  /* 0x000000ffff0e7224 */ /* 0x000fc600078e00ff */
[CC--:B------:R-:W-:Y:S02]  /*16850*/  VIADDMNMX R6, R10.reuse, -R7.reuse, 0xb9600000, !PT ;  /* 0xb96000000a067446 */ /* 0x0c0fe40007800907 */
[----:B------:R-:W-:Y:S02]  /*16860*/  ISETP.GE.U32.AND P0, PT, R10, R7, PT ;  /* 0x000000070a00720c */ /* 0x000fe40003f06070 */
[----:B------:R-:W-:Y:S02]  /*16870*/  VIMNMX R6, R6, 0x46a00000, PT ;  /* 0x46a0000006067848 */ /* 0x000fe40003fe0100 */
[----:B------:R-:W-:-:S04]  /*16880*/  SEL R11, R11, 0x63400000, !P0 ;  /* 0x634000000b0b7807 */ /* 0x000fc80004000000 */
[----:B------:R-:W-:-:S05]  /*16890*/  IADD3 R6, -R11, R6, RZ ;  /* 0x000000060b067210 */ /* 0x000fca0007ffe1ff */
[----:B------:R-:W-:-:S06]  /*168a0*/  VIADD R15, R6, 0x7fe00000 ;  /* 0x7fe00000060f7836 */ /* 0x000fcc0000000000 */
[----:B------:R-:W-:-:S10]  /*168b0*/  DMUL R10, R12, R14 ;  /* 0x0000000e0c0a7228 */ /* 0x000fd40000000000 */
[----:B------:R-:W-:-:S13]  /*168c0*/  FSETP.GTU.AND P0, PT, |R11|, 1.469367938527859385e-39, PT ;  /* 0x001000000b00780b */ /* 0x000fda0003f0c200 */
[----:B------:R-:W-:Y:S05]  /*168d0*/  @P0 BRA `(.L_x_4727) ;  /* 0x0000000000940947 */ /* 0x000fea0003800000 */
[----:B------:R-:W-:Y:S01]  /*168e0*/  DFMA R2, R12, -R2, R8 ;  /* 0x800000020c02722b */ /* 0x000fe20000000008 */
[----:B------:R-:W-:-:S09]  /*168f0*/  IMAD.MOV.U32 R14, RZ, RZ, RZ ;  /* 0x000000ffff0e7224 */ /* 0x000fd200078e00ff */
[C---:B------:R-:W-:Y:S02]  /*16900*/  FSETP.NEU.AND P0, PT, R3.reuse, RZ, PT ;  /* 0x000000ff0300720b */ /* 0x040fe40003f0d000 */
[----:B------:R-:W-:-:S04]  /*16910*/  LOP3.LUT R5, R3, 0x80000000, R5, 0x48, !PT ;  /* 0x8000000003057812 */ /* 0x000fc800078e4805 */
[----:B------:R-:W-:-:S07]  /*16920*/  LOP3.LUT R15, R5, R15, RZ, 0xfc, !PT ;  /* 0x0000000f050f7212 */ /* 0x000fce00078efcff */
[----:B------:R-:W-:Y:S05]  /*16930*/  @!P0 BRA `(.L_x_4727) ;  /* 0x00000000007c8947 */ /* 0x000fea0003800000 */
[----:B------:R-:W-:Y:S02]  /*16940*/  IMAD.MOV R3, RZ, RZ, -R6 ;  /* 0x000000ffff037224 */ /* 0x000fe400078e0a06 */
[----:B------:R-:W-:-:S06]  /*16950*/  IMAD.MOV.U32 R2, RZ, RZ, RZ ;  /* 0x000000ffff027224 */ /* 0x000fcc00078e00ff */
[----:B------:R-:W-:Y:S02]  /*16960*/  DFMA R2, R10, -R2, R12 ;  /* 0x800000020a02722b */ /* 0x000fe4000000000c */
[----:B------:R-:W-:-:S04]  /*16970*/  DMUL.RP R12, R12, R14 ;  /* 0x0000000e0c0c7228 */ /* 0x000fc80000008000 */
[----:B------:R-:W-:-:S04]  /*16980*/  IADD3 R2, -R6, -0x43300000, RZ ;  /* 0xbcd0000006027810 */ /* 0x000fc80007ffe1ff */
[----:B------:R-:W-:Y:S02]  /*16990*/  FSETP.NEU.AND P0, PT, |R3|, R2, PT ;  /* 0x000000020300720b */ /* 0x000fe40003f0d200 */
[----:B------:R-:W-:Y:S02]  /*169a0*/  LOP3.LUT R5, R13, R5, RZ, 0x3c, !PT ;  /* 0x000000050d057212 */ /* 0x000fe400078e3cff */
[----:B------:R-:W-:Y:S02]  /*169b0*/  FSEL R10, R12, R10, !P0 ;  /* 0x0000000a0c0a7208 */ /* 0x000fe40004000000 */
[----:B------:R-:W-:Y:S01]  /*169c0*/  FSEL R11, R5, R11, !P0 ;  /* 0x0000000b050b7208 */ /* 0x000fe20004000000 */
[----:B------:R-:W-:Y:S06]  /*169d0*/  BRA `(.L_x_4727) ;  /* 0x0000000000547947 */ /* 0x000fec0003800000 */
.L_x_4726:
[----:B------:R-:W-:-:S14]  /*169e0*/  DSETP.NAN.AND P0, PT, R6, R6, PT ;  /* 0x000000060600722a */ /* 0x000fdc0003f08000 */
[----:B------:R-:W-:Y:S05]  /*169f0*/  @P0 BRA `(.L_x_4728) ;  /* 0x0000000000440947 */ /* 0x000fea0003800000 */
[----:B------:R-:W-:-:S14]  /*16a00*/  DSETP.NAN.AND P0, PT, R4, R4, PT ;  /* 0x000000040400722a */ /* 0x000fdc0003f08000 */
[----:B------:R-:W-:Y:S05]  /*16a10*/  @P0 BRA `(.L_x_4729) ;  /* 0x0000000000300947 */ /* 0x000fea0003800000 */
[----:B------:R-:W-:Y:S01]  /*16a20*/  ISETP.NE.AND P0, PT, R32, R33, PT ;  /* 0x000000212000720c */ /* 0x000fe20003f05270 */
[----:B------:R-:W-:Y:S02]  /*16a30*/  IMAD.MOV.U32 R10, RZ, RZ, 0x0 ;  /* 0x00000000ff0a7424 */ /* 0x000fe400078e00ff */
[----:B------:R-:W-:-:S10]  /*16a40*/  IMAD.MOV.U32 R11, RZ, RZ, -0x80000 ;  /* 0xfff80000ff0b7424 */ /* 0x000fd400078e00ff */
[----:B------:R-:W-:Y:S05]  /*16a50*/  @!P0 BRA `(.L_x_4727) ;  /* 0x0000000000348947 */ /* 0x000fea0003800000 */
[----:B------:R-:W-:Y:S02]  /*16a60*/  ISETP.NE.AND P0, PT, R32, 0x7ff00000, PT ;  /* 0x7ff000002000780c */ /* 0x000fe40003f05270 */
[----:B------:R-:W-:Y:S02]  /*16a70*/  LOP3.LUT R11, R7, 0x80000000, R5, 0x48, !PT ;  /* 0x80000000070b7812 */ /* 0x000fe400078e4805 */
[----:B------:R-:W-:-:S13]  /*16a80*/  ISETP.EQ.OR P0, PT, R33, RZ, !P0 ;  /* 0x000000ff2100720c */ /* 0x000fda0004702670 */
[----:B------:R-:W-:Y:S01]  /*16a90*/  @P0 LOP3.LUT R2, R11, 0x7ff00000, RZ, 0xfc, !PT ;  /* 0x7ff000000b020812 */ /* 0x000fe200078efcff */
[----:B------:R-:W-:Y:S02]  /*16aa0*/  @!P0 IMAD.MOV.U32 R10, RZ, RZ, RZ ;  /* 0x000000ffff0a8224 */ /* 0x000fe400078e00ff */
[----:B------:R-:W-:Y:S02]  /*16ab0*/  @P0 IMAD.MOV.U32 R10, RZ, RZ, RZ ;  /* 0x000000ffff0a0224 */ /* 0x000fe400078e00ff */
[----:B------:R-:W-:Y:S01]  /*16ac0*/  @P0 IMAD.MOV.U32 R11, RZ, RZ, R2 ;  /* 0x000000ffff0b0224 */ /* 0x000fe200078e0002 */
[----:B------:R-:W-:Y:S06]  /*16ad0*/  BRA `(.L_x_4727) ;  /* 0x0000000000147947 */ /* 0x000fec0003800000 */
.L_x_4729:
[----:B------:R-:W-:Y:S02]  /*16ae0*/  LOP3.LUT R11, R5, 0x80000, RZ, 0xfc, !PT ;  /* 0x00080000050b7812 */ /* 0x000fe400078efcff */
[----:B------:R-:W-:Y:S01]  /*16af0*/  MOV R10, R4 ;  /* 0x00000004000a7202 */ /* 0x000fe20000000f00 */
[----:B------:R-:W-:Y:S06]  /*16b00*/  BRA `(.L_x_4727) ;  /* 0x0000000000087947 */ /* 0x000fec0003800000 */
.L_x_4728:
[----:B------:R-:W-:Y:S01]  /*16b10*/  LOP3.LUT R11, R7, 0x80000, RZ, 0xfc, !PT ;  /* 0x00080000070b7812 */ /* 0x000fe200078efcff */
[----:B------:R-:W-:-:S07]  /*16b20*/  IMAD.MOV.U32 R10, RZ, RZ, R6 ;  /* 0x000000ffff0a7224 */ /* 0x000fce00078e0006 */
.L_x_4727:
[----:B------:R-:W-:Y:S05]  /*16b30*/  BSYNC B1 ;  /* 0x0000000000017941 */ /* 0x000fea0003800000 */
.L_x_4725:
[----:B------:R-:W-:Y:S02]  /*16b40*/  IMAD.MOV.U32 R2, RZ, RZ, R0 ;  /* 0x000000ffff027224 */ /* 0x000fe400078e0000 */
[----:B------:R-:W-:-:S04]  /*16b50*/  IMAD.MOV.U32 R3, RZ, RZ, 0x0 ;  /* 0x00000000ff037424 */ /* 0x000fc800078e00ff */
[----:B------:R-:W-:Y:S05]  /*16b60*/  RET.REL.NODEC R2 `(_ZN2at6native18elementwise_kernelILi128ELi4EZNS0_15gpu_kernel_implIZZZNS0_16tanh_kernel_cudaERNS_18TensorIteratorBaseEENKUlvE_clEvENKUlvE_clEvEUlN3c107complexIdEEE_EEvS4_RKT_EUliE_EEviT1_) ;  /* 0xfffffe9402247950 */ /* 0x000fea0003c3ffff */
        .weak           $__internal_1_$__cuda_sm20_dsqrt_rn_f64_mediumpath_v1
        .type           $__internal_1_$__cuda_sm20_dsqrt_rn_f64_mediumpath_v1,@function
        .size           $__internal_1_$__cuda_sm20_dsqrt_rn_f64_mediumpath_v1,($_ZN2at6native18elementwise_kernelILi128ELi4EZNS0_15gpu_kernel_implIZZZNS0_16tanh_kernel_cudaERNS_18TensorIteratorBaseEENKUlvE_clEvENKUlvE_clEvEUlN3c107complexIdEEE_EEvS4_RKT_EUliE_EEviT1_$__internal_trig_reduction_slowpathd - $__internal_1_$__cuda_sm20_dsqrt_rn_f64_mediumpath_v1)
$__internal_1_$__cuda_sm20_dsqrt_rn_f64_mediumpath_v1:
[----:B------:R-:W-:Y:S01]  /*16b70*/  ISETP.GE.U32.AND P0, PT, R5, -0x3400000, PT ;  /* 0xfcc000000500780c */ /* 0x000fe20003f06070 */
[----:B------:R-:W-:Y:S01]  /*16b80*/  BSSY B2, `(.L_x_4730) ;  /* 0x0000029000027945 */ /* 0x000fe20003800000 */
[----:B------:R-:W-:Y:S02]  /*16b90*/  IMAD.MOV.U32 R8, RZ, RZ, R4 ;  /* 0x000000ffff087224 */ /* 0x000fe400078e0004 */
[----:B------:R-:W-:Y:S02]  /*16ba0*/  IMAD.MOV.U32 R9, RZ, RZ, R11 ;  /* 0x000000ffff097224 */ /* 0x000fe400078e000b */
[----:B------:R-:W-:Y:S02]  /*16bb0*/  IMAD.MOV.U32 R4, RZ, RZ, R22 ;  /* 0x000000ffff047224 */ /* 0x000fe400078e0016 */
[----:B------:R-:W-:Y:S02]  /*16bc0*/  IMAD.MOV.U32 R5, RZ, RZ, R23 ;  /* 0x000000ffff057224 */ /* 0x000fe400078e0017 */
[----:B------:R-:W-:-:S02]  /*16bd0*/  IMAD.MOV.U32 R10, RZ, RZ, R0 ;  /* 0x000000ffff0a7224 */ /* 0x000fc400078e0000 */
[----:B------:R-:W-:Y:S01]  /*16be0*/  IMAD.MOV.U32 R11, RZ, RZ, R7 ;  /* 0x000000ffff0b7224 */ /* 0x000fe200078e0007 */
[----:B------:R-:W-:Y:S06]  /*16bf0*/  @!P0 BRA `(.L_x_4731) ;  /* 0x0000000000208947 */ /* 0x000fec0003800000 */
[----:B------:R-:W-:-:S10]  /*16c00*/  DFMA.RM R4, R4, R10, R12 ;  /* 0x0000000a0404722b */ /* 0x000fd4000000400c */
[----:B------:R-:W-:-:S05]  /*16c10*/  IADD3 R10, P0, R4, 0x1, RZ ;  /* 0x00000001040a7810 */ /* 0x000fca0007f1e0ff */
[----:B------:R-:W-:-:S06]  /*16c20*/  IMAD.X R11, RZ, RZ, R5, P0 ;  /* 0x000000ffff0b7224 */ /* 0x000fcc00000e0605 */
[----:B------:R-:W-:-:S08]  /*16c30*/  DFMA.RP R8, -R4, R10, R8 ;  /* 0x0000000a0408722b */ /* 0x000fd00000008108 */
[----:B------:R-:W-:-:S06]  /*16c40*/  DSETP.GT.AND P0, PT, R8, RZ, PT ;  /* 0x000000ff0800722a */ /* 0x000fcc0003f04000 */
[----:B------:R-:W-:Y:S02]  /*16c50*/  FSEL R4, R10, R4, P0 ;  /* 0x000000040a047208 */ /* 0x000fe40000000000 */
[----:B------:R-:W-:Y:S01]  /*16c60*/  FSEL R5, R11, R5, P0 ;  /* 0x000000050b057208 */ /* 0x000fe20000000000 */
[----:B------:R-:W-:Y:S06]  /*16c70*/  BRA `(.L_x_4732) ;  /* 0x0000000000647947 */ /* 0x000fec0003800000 */
.L_x_4731:
[----:B------:R-:W-:-:S14]  /*16c80*/  DSETP.NE.AND P0, PT, R8, RZ, PT ;  /* 0x000000ff0800722a */ /* 0x000fdc0003f05000 */
[----:B------:R-:W-:Y:S05]  /*16c90*/  @!P0 BRA `(.L_x_4733) ;  /* 0x0000000000588947 */ /* 0x000fea0003800000 */
[----:B------:R-:W-:-:S13]  /*16ca0*/  ISETP.GE.AND P0, PT, R9, RZ, PT ;  /* 0x000000ff0900720c */ /* 0x000fda0003f06270 */
[----:B------:R-:W-:Y:S01]  /*16cb0*/  @!P0 MOV R4, 0x0 ;  /* 0x0000000000048802 */ /* 0x000fe20000000f00 */
[----:B------:R-:W-:Y:S01]  /*16cc0*/  @!P0 IMAD.MOV.U32 R5, RZ, RZ, -0x80000 ;  /* 0xfff80000ff058424 */ /* 0x000fe200078e00ff */
[----:B------:R-:W-:Y:S06]  /*16cd0*/  @!P0 BRA `(.L_x_4732) ;  /* 0x00000000004c8947 */ /* 0x000fec0003800000 */
[----:B------:R-:W-:-:S13]  /*16ce0*/  ISETP.GT.AND P0, PT, R9, 0x7fefffff, PT ;  /* 0x7fefffff0900780c */ /* 0x000fda0003f04270 */
[----:B------:R-:W-:Y:S05]  /*16cf0*/  @P0 BRA `(.L_x_4733) ;  /* 0x0000000000400947 */ /* 0x000fea0003800000 */
[----:B------:R-:W-:Y:S01]  /*16d00*/  DMUL R4, R8, 8.11296384146066816958e+31 ;  /* 0x4690000008047828 */ /* 0x000fe20000000000 */
[----:B------:R-:W-:Y:S02]  /*16d10*/  IMAD.MOV.U32 R12, RZ, RZ, 0x0 ;  /* 0x00000000ff0c7424 */ /* 0x000fe400078e00ff */
[----:B------:R-:W-:Y:S02]  /*16d20*/  IMAD.MOV.U32 R8, RZ, RZ, RZ ;  /* 0x000000ffff087224 */ /* 0x000fe400078e00ff */
[----:B------:R-:W-:Y:S01]  /*16d30*/  IMAD.MOV.U32 R13, RZ, RZ, 0x3fd80000 ;  /* 0x3fd80000ff0d7424 */ /* 0x000fe200078e00ff */
[----:B------:R-:W0:Y:S03]  /*16d40*/  MUFU.RSQ64H R9, R5 ;  /* 0x0000000500097308 */ /* 0x000e260000001c00 */
[----:B0-----:R-:W-:-:S08]  /*16d50*/  DMUL R10, R8, R8 ;  /* 0x00000008080a7228 */ /* 0x001fd00000000000 */
[----:B------:R-:W-:-:S08]  /*16d60*/  DFMA R10, R4, -R10, 1 ;  /* 0x3ff00000040a742b */ /* 0x000fd0000000080a */
[----:B------:R-:W-:Y:S02]  /*16d70*/  DFMA R12, R10, R12, 0.5 ;  /* 0x3fe000000a0c742b */ /* 0x000fe4000000000c */
[----:B------:R-:W-:-:S08]  /*16d80*/  DMUL R10, R8, R10 ;  /* 0x0000000a080a7228 */ /* 0x000fd00000000000 */
[----:B------:R-:W-:-:S08]  /*16d90*/  DFMA R10, R12, R10, R8 ;  /* 0x0000000a0c0a722b */ /* 0x000fd00000000008 */
[----:B------:R-:W-:Y:S02]  /*16da0*/  DMUL R8, R4, R10 ;  /* 0x0000000a04087228 */ /* 0x000fe40000000000 */
[----:B------:R-:W-:-:S06]  /*16db0*/  VIADD R11, R11, 0xfff00000 ;  /* 0xfff000000b0b7836 */ /* 0x000fcc0000000000 */
[----:B------:R-:W-:-:S08]  /*16dc0*/  DFMA R12, R8, -R8, R4 ;  /* 0x80000008080c722b */ /* 0x000fd00000000004 */
[----:B------:R-:W-:-:S10]  /*16dd0*/  DFMA R4, R10, R12, R8 ;  /* 0x0000000c0a04722b */ /* 0x000fd40000000008 */
[----:B------:R-:W-:Y:S01]  /*16de0*/  VIADD R5, R5, 0xfcb00000 ;  /* 0xfcb0000005057836 */ /* 0x000fe20000000000 */
[----:B------:R-:W-:Y:S06]  /*16df0*/  BRA `(.L_x_4732) ;  /* 0x0000000000047947 */ /* 0x000fec0003800000 */
.L_x_4733:
[----:B------:R-:W-:-:S11]  /*16e00*/  DADD R4, R8, R8 ;  /* 0x0000000008047229 */ /* 0x000fd60000000008 */
.L_x_4732:
[----:B------:R-:W-:Y:S05]  /*16e10*/  BSYNC B2 ;  /* 0x0000000000027941 */ /* 0x000fea0003800000 */
.L_x_4730:
[----:B------:R-:W-:-:S04]  /*16e20*/  IMAD.MOV.U32 R7, RZ, RZ, 0x0 ;  /* 0x00000000ff077424 */ /* 0x000fc800078e00ff */
[----:B------:R-:W-:Y:S05]  /*16e30*/  RET.REL.NODEC R6 `(_ZN2at6native18elementwise_kernelILi128ELi4EZNS0_15gpu_kernel_implIZZZNS0_16tanh_kernel_cudaERNS_18TensorIteratorBaseEENKUlvE_clEvENKUlvE_clEvEUlN3c107complexIdEEE_EEvS4_RKT_EUliE_EEviT1_) ;  /* 0xfffffe9006707950 */ /* 0x000fea0003c3ffff */
        .type           $_ZN2at6native18elementwise_kernelILi128ELi4EZNS0_15gpu_kernel_implIZZZNS0_16tanh_kernel_cudaERNS_18TensorIteratorBaseEENKUlvE_clEvENKUlvE_clEvEUlN3c107complexIdEEE_EEvS4_RKT_EUliE_EEviT1_$__internal_trig_reduction_slowpathd,@function
        .size           $_ZN2at6native18elementwise_kernelILi128ELi4EZNS0_15gpu_kernel_implIZZZNS0_16tanh_kernel_cudaERNS_18TensorIteratorBaseEENKUlvE_clEvENKUlvE_clEvEUlN3c107complexIdEEE_EEvS4_RKT_EUliE_EEviT1_$__internal_trig_reduction_slowpathd,(.L_x_7162 - $_ZN2at6native18elementwise_kernelILi128ELi4EZNS0_15gpu_kernel_implIZZZNS0_16tanh_kernel_cudaERNS_18TensorIteratorBaseEENKUlvE_clEvENKUlvE_clEvEUlN3c107complexIdEEE_EEvS4_RKT_EUliE_EEviT1_$__internal_trig_reduction_slowpathd)
$_ZN2at6native18elementwise_kernelILi128ELi4EZNS0_15gpu_kernel_implIZZZNS0_16tanh_kernel_cudaERNS_18TensorIteratorBaseEENKUlvE_clEvENKUlvE_clEvEUlN3c107complexIdEEE_EEvS4_RKT_EUliE_EEviT1_$__internal_trig_reduction_slowpathd:
[----:B------:R-:W-:Y:S01]  /*16e40*/  SHF.R.U32.HI R3, RZ, 0x14, R15 ;  /* 0x00000014ff037819 */ /* 0x000fe2000001160f */
[----:B------:R-:W-:-:S03]  /*16e50*/  IMAD.MOV.U32 R5, RZ, RZ, RZ ;  /* 0x000000ffff057224 */ /* 0x000fc600078e00ff */
[----:B------:R-:W-:-:S04]  /*16e60*/  LOP3.LUT R2, R3, 0x7ff, RZ, 0xc0, !PT ;  /* 0x000007ff03027812 */ /* 0x000fc800078ec0ff */
[----:B------:R-:W-:-:S13]  /*16e70*/  ISETP.NE.AND P0, PT, R2, 0x7ff, PT ;  /* 0x000007ff0200780c */ /* 0x000fda0003f05270 */
[----:B------:R-:W-:Y:S05]  /*16e80*/  @!P0 BRA `(.L_x_4734) ;  /* 0x0000000800308947 */ /* 0x000fea0003800000 */
[----:B------:R-:W-:Y:S01]  /*16e90*/  VIADD R2, R2, 0xfffffc00 ;  /* 0xfffffc0002027836 */ /* 0x000fe20000000000 */
[----:B------:R-:W-:Y:S01]  /*16ea0*/  BSSY B1, `(.L_x_4735) ;  /* 0x0000030000017945 */ /* 0x000fe20003800000 */
[----:B------:R-:W-:Y:S01]  /*16eb0*/  VIADD R13, R3, 0xfffffc00 ;  /* 0xfffffc00030d7836 */ /* 0x000fe20000000000 */
[----:B------:R-:W-:Y:S02]  /*16ec0*/  CS2R R28, SRZ ;  /* 0x00000000001c7805 */ /* 0x000fe4000001ff00 */
[----:B------:R-:W-:-:S04]  /*16ed0*/  SHF.R.U32.HI R4, RZ, 0x6, R2 ;  /* 0x00000006ff047819 */ /* 0x000fc80000011602 */
[C---:B------:R-:W-:Y:S02]  /*16ee0*/  IADD3 R5, -R4.reuse, 0x10, RZ ;  /* 0x0000001004057810 */ /* 0x040fe40007ffe1ff */
[C---:B------:R-:W-:Y:S02]  /*16ef0*/  IADD3 R2, -R4.reuse, 0x13, RZ ;  /* 0x0000001304027810 */ /* 0x040fe40007ffe1ff */
[----:B------:R-:W-:Y:S02]  /*16f00*/  ISETP.GT.AND P0, PT, R5, 0xe, PT ;  /* 0x0000000e0500780c */ /* 0x000fe40003f04270 */
[----:B------:R-:W-:Y:S02]  /*16f10*/  IADD3 R3, -R4, 0xf, RZ ;  /* 0x0000000f04037810 */ /* 0x000fe40007ffe1ff */
[----:B------:R-:W-:Y:S02]  /*16f20*/  SEL R2, R2, 0x12, !P0 ;  /* 0x0000001202027807 */ /* 0x000fe40004000000 */
[----:B------:R-:W-:-:S02]  /*16f30*/  LOP3.LUT P0, R13, R13, 0x3f, RZ, 0xc0, !PT ;  /* 0x0000003f0d0d7812 */ /* 0x000fc4000780c0ff */
[----:B------:R-:W-:Y:S02]  /*16f40*/  ISETP.GT.AND P1, PT, R5, R2, PT ;  /* 0x000000020500720c */ /* 0x000fe40003f24270 */
[----:B------:R-:W-:-:S11]  /*16f50*/  MOV R4, R3 ;  /* 0x0000000300047202 */ /* 0x000fd60000000f00 */
[----:B------:R-:W-:Y:S05]  /*16f60*/  @P1 BRA `(.L_x_4736) ;  /* 0x00000000008c1947 */ /* 0x000fea0003800000 */
[----:B------:R-:W0:Y:S01]  /*16f70*/  LDC.64 R6, c[0x4][0x170] ;  /* 0x01005c00ff067b82 */ /* 0x000e220000000a00 */
[C---:B------:R-:W-:Y:S01]  /*16f80*/  SHF.L.U64.HI R8, R0.reuse, 0xb, R15 ;  /* 0x0000000b00087819 */ /* 0x040fe2000001020f */
[----:B------:R-:W-:Y:S01]  /*16f90*/  IMAD.SHL.U32 R5, R0, 0x800, RZ ;  /* 0x0000080000057824 */ /* 0x000fe200078e00ff */
[----:B------:R-:W-:Y:S01]  /*16fa0*/  CS2R R28, SRZ ;  /* 0x00000000001c7805 */ /* 0x000fe2000001ff00 */
[----:B------:R-:W-:Y:S01]  /*16fb0*/  IMAD.MOV.U32 R0, RZ, RZ, R1 ;  /* 0x000000ffff007224 */ /* 0x000fe200078e0001 */
[----:B------:R-:W-:Y:S01]  /*16fc0*/  LOP3.LUT R8, R8, 0x80000000, RZ, 0xfc, !PT ;  /* 0x8000000008087812 */ /* 0x000fe200078efcff */
[----:B------:R-:W-:Y:S02]  /*16fd0*/  IMAD.MOV.U32 R4, RZ, RZ, R3 ;  /* 0x000000ffff047224 */ /* 0x000fe400078e0003 */
[----:B------:R-:W1:Y:S01]  /*16fe0*/  LDC.64 R24, c[0x0][0x208] ;  /* 0x00008200ff187b82 */ /* 0x000e620000000a00 */
[----:B0-----:R-:W-:-:S07]  /*16ff0*/  IMAD.WIDE R6, R3, 0x8, R6 ;  /* 0x0000000803067825 */ /* 0x001fce00078e0206 */
.L_x_4737:
[----:B-1----:R-:W-:Y:S02]  /*17000*/  R2UR UR4, R24 ;  /* 0x00000000180472ca */ /* 0x002fe400000e0000 */
[----:B------:R-:W-:-:S13]  /*17010*/  R2UR UR5, R25 ;  /* 0x00000000190572ca */ /* 0x000fda00000e0000 */
[----:B------:R-:W2:Y:S01]  /*17020*/  LDG.E.64.CONSTANT R26, desc[UR4][R6.64] ;  /* 0x00000004061a7981 */ /* 0x000ea2000c1e9b00 */
[----:B------:R-:W-:Y:S02]  /*17030*/  VIADD R4, R4, 0x1 ;  /* 0x0000000104047836 */ /* 0x000fe40000000000 */
[----:B--2---:R-:W-:-:S04]  /*17040*/  IMAD.WIDE.U32 R28, P1, R26, R5, R28 ;  /* 0x000000051a1c7225 */ /* 0x004fc8000782001c */
[CC--:B------:R-:W-:Y:S02]  /*17050*/  IMAD R12, R26.reuse, R8.reuse, RZ ;  /* 0x000000081a0c7224 */ /* 0x0c0fe400078e02ff */
[----:B------:R-:W-:Y:S02]  /*17060*/  IMAD R11, R27, R5, RZ ;  /* 0x000000051b0b7224 */ /* 0x000fe400078e02ff */
[----:B------:R-:W-:Y:S01]  /*17070*/  IMAD.HI.U32 R9, R26, R8, RZ ;  /* 0x000000081a097227 */ /* 0x000fe200078e00ff */
[----:B------:R-:W-:-:S03]  /*17080*/  IADD3 R12, P3, R12, R29, RZ ;  /* 0x0000001d0c0c7210 */ /* 0x000fc60007f7e0ff */
[----:B------:R-:W-:Y:S01]  /*17090*/  IMAD R26, R27, R8, RZ ;  /* 0x000000081b1a7224 */ /* 0x000fe200078e02ff */
[----:B------:R-:W-:Y:S01]  /*170a0*/  IADD3 R29, P4, R11, R12, RZ ;  /* 0x0000000c0b1d7210 */ /* 0x000fe20007f9e0ff */
[----:B------:R-:W-:-:S04]  /*170b0*/  IMAD.HI.U32 R11, R27, R5, RZ ;  /* 0x000000051b0b7227 */ /* 0x000fc800078e00ff */
[----:B------:R-:W-:Y:S01]  /*170c0*/  IMAD.X R12, RZ, RZ, R9, P1 ;  /* 0x000000ffff0c7224 */ /* 0x000fe200008e0609 */
[----:B------:R0:W-:Y:S01]  /*170d0*/  STL.64 [R0], R28 ;  /* 0x0000001c00007387 */ /* 0x0001e20000100a00 */
[----:B------:R-:W-:-:S03]  /*170e0*/  IMAD.HI.U32 R9, R27, R8, RZ ;  /* 0x000000081b097227 */ /* 0x000fc600078e00ff */
[----:B------:R-:W-:Y:S02]  /*170f0*/  IADD3.X R11, P1, R11, R12, RZ, P3, !PT ;  /* 0x0000000c0b0b7210 */ /* 0x000fe40001f3e4ff */
[----:B------:R-:W-:Y:S02]  /*17100*/  ISETP.GE.AND P3, PT, R4, R2, PT ;  /* 0x000000020400720c */ /* 0x000fe40003f66270 */
[----:B------:R-:W-:Y:S01]  /*17110*/  IADD3.X R11, P4, R26, R11, RZ, P4, !PT ;  /* 0x0000000b1a0b7210 */ /* 0x000fe2000279e4ff */
[----:B------:R-:W-:Y:S01]  /*17120*/  IMAD.X R9, RZ, RZ, R9, P1 ;  /* 0x000000ffff097224 */ /* 0x000fe200008e0609 */
[----:B------:R-:W-:Y:S01]  /*17130*/  IADD3 R6, P1, R6, 0x8, RZ ;  /* 0x0000000806067810 */ /* 0x000fe20007f3e0ff */
[----:B0-----:R-:W-:Y:S02]  /*17140*/  VIADD R0, R0, 0x8 ;  /* 0x0000000800007836 */ /* 0x001fe40000000000 */
[----:B------:R-:W-:Y:S02]  /*17150*/  IMAD.X R12, RZ, RZ, R9, P4 ;  /* 0x000000ffff0c7224 */ /* 0x000fe400020e0609 */
[----:B------:R-:W-:-:S02]  /*17160*/  IMAD.X R7, RZ, RZ, R7, P1 ;  /* 0x000000ffff077224 */ /* 0x000fc400008e0607 */
[----:B------:R-:W-:Y:S01]  /*17170*/  IMAD.MOV.U32 R28, RZ, RZ, R11 ;  /* 0x000000ffff1c7224 */ /* 0x000fe200078e000b */
[----:B------:R-:W-:Y:S01]  /*17180*/  MOV R29, R12 ;  /* 0x0000000c001d7202 */ /* 0x000fe20000000f00 */
[----:B------:R-:W-:Y:S06]  /*17190*/  @!P3 BRA `(.L_x_4737) ;  /* 0xfffffffc0098b947 */ /* 0x000fec000383ffff */
.L_x_4736:
[----:B------:R-:W-:Y:S05]  /*171a0*/  BSYNC B1 ;  /* 0x0000000000017941 */ /* 0x000fea0003800000 */
.L_x_4735:
[----:B------:R-:W-:-:S04]  /*171b0*/  IMAD.IADD R0, R4, 0x1, -R3 ;  /* 0x0000000104007824 */ /* 0x000fc800078e0a03 */
[----:B------:R-:W-:-:S05]  /*171c0*/  IMAD R25, R0, 0x8, R1 ;  /* 0x0000000800197824 */ /* 0x000fca00078e0201 */
[----:B------:R0:W-:Y:S04]  /*171d0*/  STL.64 [R25], R28 ;  /* 0x0000001c19007387 */ /* 0x0001e80000100a00 */
[----:B------:R-:W2:Y:S04]  /*171e0*/  LDL.64 R2, [R1+0x10] ;  /* 0x0000100001027983 */ /* 0x000ea80000100a00 */
[----:B------:R-:W3:Y:S04]  /*171f0*/  @P0 LDL.64 R8, [R1+0x8] ;  /* 0x0000080001080983 */ /* 0x000ee80000100a00 */
[----:B------:R-:W4:Y:S01]  /*17200*/  LDL.64 R4, [R1+0x18] ;  /* 0x0000180001047983 */ /* 0x000f220000100a00 */
[----:B------:R-:W-:Y:S01]  /*17210*/  @P0 IADD3 R0, -R13, 0x40, RZ ;  /* 0x000000400d000810 */ /* 0x000fe20007ffe1ff */
[----:B------:R-:W-:Y:S01]  /*17220*/  UMOV UR4, URZ ;  /* 0x0000003f00047c82 */ /* 0x000fe20008000000 */
[----:B--2---:R-:W-:-:S02]  /*17230*/  @P0 SHF.L.U32 R6, R2, R13, RZ ;  /* 0x0000000d02060219 */ /* 0x004fc400000006ff */
[-C--:B------:R-:W-:Y:S02]  /*17240*/  @P0 SHF.L.U64.HI R11, R2, R13.reuse, R3 ;  /* 0x0000000d020b0219 */ /* 0x080fe40000010203 */
[-CC-:B---3--:R-:W-:Y:S02]  /*17250*/  @P0 SHF.R.U64 R7, R8, R0.reuse, R9.reuse ;  /* 0x0000000008070219 */ /* 0x188fe40000001209 */
[-C--:B------:R-:W-:Y:S02]  /*17260*/  @P0 SHF.R.U32.HI R8, RZ, R0.reuse, R9 ;  /* 0x00000000ff080219 */ /* 0x080fe40000011609 */
[----:B------:R-:W-:Y:S02]  /*17270*/  @P0 SHF.R.U64 R9, R2, R0, R3 ;  /* 0x0000000002090219 */ /* 0x000fe40000001203 */
[----:B------:R-:W-:Y:S02]  /*17280*/  @P0 LOP3.LUT R2, R7, R6, RZ, 0xfc, !PT ;  /* 0x0000000607020212 */ /* 0x000fe400078efcff */
[----:B----4-:R-:W-:-:S02]  /*17290*/  @P0 SHF.L.U32 R6, R4, R13, RZ ;  /* 0x0000000d04060219 */ /* 0x010fc400000006ff */
[----:B------:R-:W-:Y:S02]  /*172a0*/  @P0 SHF.R.U32.HI R0, RZ, R0, R3 ;  /* 0x00000000ff000219 */ /* 0x000fe40000011603 */
[----:B------:R-:W-:Y:S02]  /*172b0*/  @P0 SHF.L.U64.HI R13, R4, R13, R5 ;  /* 0x0000000d040d0219 */ /* 0x000fe40000010205 */
[----:B------:R-:W-:Y:S02]  /*172c0*/  @P0 LOP3.LUT R3, R8, R11, RZ, 0xfc, !PT ;  /* 0x0000000b08030212 */ /* 0x000fe400078efcff */
[----:B------:R-:W-:Y:S02]  /*172d0*/  @P0 LOP3.LUT R4, R6, R9, RZ, 0xfc, !PT ;  /* 0x0000000906040212 */ /* 0x000fe400078efcff */
[C-C-:B------:R-:W-:Y:S01]  /*172e0*/  SHF.L.U64.HI R6, R2.reuse, 0x2, R3.reuse ;  /* 0x0000000202067819 */ /* 0x140fe20000010203 */
[----:B------:R-:W-:Y:S01]  /*172f0*/  IMAD.SHL.U32 R2, R2, 0x4, RZ ;  /* 0x0000000402027824 */ /* 0x000fe200078e00ff */
[----:B------:R-:W-:Y:S01]  /*17300*/  SHF.R.U32.HI R8, RZ, 0x1e, R3 ;  /* 0x0000001eff087819 */ /* 0x000fe20000011603 */
[----:B------:R-:W-:Y:S01]  /*17310*/  IMAD.SHL.U32 R11, R4, 0x4, RZ ;  /* 0x00000004040b7824 */ /* 0x000fe200078e00ff */
[----:B------:R-:W-:-:S02]  /*17320*/  @P0 LOP3.LUT R5, R13, R0, RZ, 0xfc, !PT ;  /* 0x000000000d050212 */ /* 0x000fc400078efcff */
[----:B------:R-:W-:Y:S02]  /*17330*/  IADD3 RZ, P0, RZ, -R2, RZ ;  /* 0x80000002ffff7210 */ /* 0x000fe40007f1e0ff */
[----:B------:R-:W-:Y:S02]  /*17340*/  LOP3.LUT R3, RZ, R6, RZ, 0x33, !PT ;  /* 0x00000006ff037212 */ /* 0x000fe400078e33ff */
[----:B------:R-:W-:Y:S02]  /*17350*/  LOP3.LUT R11, R8, R11, RZ, 0xfc, !PT ;  /* 0x0000000b080b7212 */ /* 0x000fe400078efcff */
[----:B------:R-:W-:Y:S02]  /*17360*/  SHF.L.U64.HI R4, R4, 0x2, R5 ;  /* 0x0000000204047819 */ /* 0x000fe40000010205 */
[----:B------:R-:W-:Y:S02]  /*17370*/  IADD3.X R3, P0, RZ, R3, RZ, P0, !PT ;  /* 0x00000003ff037210 */ /* 0x000fe4000071e4ff */
[----:B------:R-:W-:-:S02]  /*17380*/  LOP3.LUT R8, RZ, R11, RZ, 0x33, !PT ;  /* 0x0000000bff087212 */ /* 0x000fc400078e33ff */
[----:B------:R-:W-:Y:S02]  /*17390*/  LOP3.LUT R7, RZ, R4, RZ, 0x33, !PT ;  /* 0x00000004ff077212 */ /* 0x000fe400078e33ff */
[----:B------:R-:W-:Y:S02]  /*173a0*/  IADD3.X R8, P1, RZ, R8, RZ, P0, !PT ;  /* 0x00000008ff087210 */ /* 0x000fe4000073e4ff */
[----:B------:R-:W-:-:S03]  /*173b0*/  SHF.R.U32.HI R0, RZ, 0x1d, R5 ;  /* 0x0000001dff007819 */ /* 0x000fc60000011605 */
[----:B------:R-:W-:Y:S01]  /*173c0*/  IMAD.X R7, RZ, RZ, R7, P1 ;  /* 0x000000ffff077224 */ /* 0x000fe200008e0607 */
[----:B------:R-:W-:-:S04]  /*173d0*/  LOP3.LUT P0, RZ, R0, 0x1, RZ, 0xc0, !PT ;  /* 0x0000000100ff7812 */ /* 0x000fc8000780c0ff */
[----:B------:R-:W-:Y:S02]  /*173e0*/  SEL R9, R4, R7, !P0 ;  /* 0x0000000704097207 */ /* 0x000fe40004000000 */
[----:B------:R-:W-:Y:S02]  /*173f0*/  SEL R11, R11, R8, !P0 ;  /* 0x000000080b0b7207 */ /* 0x000fe40004000000 */
[----:B------:R-:W-:-:S04]  /*17400*/  ISETP.NE.U32.AND P1, PT, R9, RZ, PT ;  /* 0x000000ff0900720c */ /* 0x000fc80003f25070 */
[----:B------:R-:W-:Y:S01]  /*17410*/  SEL R12, R11, R9, !P1 ;  /* 0x000000090b0c7207 */ /* 0x000fe20004800000 */
[----:B------:R-:W-:-:S05]  /*17420*/  @P0 IMAD.MOV R2, RZ, RZ, -R2 ;  /* 0x000000ffff020224 */ /* 0x000fca00078e0a02 */
[----:B------:R-:W1:Y:S02]  /*17430*/  FLO.U32 R12, R12 ;  /* 0x0000000c000c7300 */ /* 0x000e6400000e0000 */
[C---:B-1----:R-:W-:Y:S02]  /*17440*/  IADD3 R7, -R12.reuse, 0x1f, RZ ;  /* 0x0000001f0c077810 */ /* 0x042fe40007ffe1ff */
[----:B------:R-:W-:-:S03]  /*17450*/  IADD3 R4, -R12, 0x3f, RZ ;  /* 0x0000003f0c047810 */ /* 0x000fc60007ffe1ff */
[----:B------:R-:W-:Y:S01]  /*17460*/  @P1 IMAD.MOV R4, RZ, RZ, R7 ;  /* 0x000000ffff041224 */ /* 0x000fe200078e0207 */
[----:B------:R-:W-:-:S04]  /*17470*/  SEL R7, R6, R3, !P0 ;  /* 0x0000000306077207 */ /* 0x000fc80004000000 */
[C---:B------:R-:W-:Y:S02]  /*17480*/  ISETP.NE.U32.AND P1, PT, R4.reuse, RZ, PT ;  /* 0x000000ff0400720c */ /* 0x040fe40003f25070 */
[----:B------:R-:W-:Y:S02]  /*17490*/  IADD3 R8, -R4, 0x40, RZ ;  /* 0x0000004004087810 */ /* 0x000fe40007ffe1ff */
[----:B------:R-:W-:Y:S02]  /*174a0*/  ISETP.NE.AND.EX P1, PT, RZ, RZ, PT, P1 ;  /* 0x000000ffff00720c */ /* 0x000fe40003f25310 */
[C---:B------:R-:W-:Y:S02]  /*174b0*/  SHF.L.U32 R3, R11.reuse, R4, RZ ;  /* 0x000000040b037219 */ /* 0x040fe400000006ff */
[----:B------:R-:W-:Y:S02]  /*174c0*/  SHF.R.U64 R2, R2, R8, R7 ;  /* 0x0000000802027219 */ /* 0x000fe40000001207 */
[----:B------:R-:W-:-:S02]  /*174d0*/  SHF.L.U64.HI R6, R11, R4, R9 ;  /* 0x000000040b067219 */ /* 0x000fc40000010209 */
[----:B------:R-:W-:-:S05]  /*174e0*/  SHF.R.U32.HI R7, RZ, R8, R7 ;  /* 0x00000008ff077219 */ /* 0x000fca0000011607 */
[----:B------:R-:W-:Y:S02]  /*174f0*/  @P1 LOP3.LUT R11, R2, R3, RZ, 0xfc, !PT ;  /* 0x00000003020b1212 */ /* 0x000fe400078efcff */
[----:B------:R-:W-:Y:S01]  /*17500*/  @P1 LOP3.LUT R9, R7, R6, RZ, 0xfc, !PT ;  /* 0x0000000607091212 */ /* 0x000fe200078efcff */
[----:B------:R-:W-:Y:S02]  /*17510*/  IMAD.MOV.U32 R7, RZ, RZ, RZ ;  /* 0x000000ffff077224 */ /* 0x000fe400078e00ff */
[----:B------:R-:W-:-:S04]  /*17520*/  IMAD.WIDE.U32 R2, R11, 0x2168c235, RZ ;  /* 0x2168c2350b027825 */ /* 0x000fc800078e00ff */
[----:B------:R-:W-:Y:S01]  /*17530*/  IMAD.MOV.U32 R6, RZ, RZ, R3 ;  /* 0x000000ffff067224 */ /* 0x000fe200078e0003 */
[----:B------:R-:W-:Y:S01]  /*17540*/  IADD3 RZ, P1, R2, R2, RZ ;  /* 0x0000000202ff7210 */ /* 0x000fe20007f3e0ff */
[----:B------:R-:W-:-:S04]  /*17550*/  IMAD.HI.U32 R3, R9, -0x36f0255e, RZ ;  /* 0xc90fdaa209037827 */ /* 0x000fc800078e00ff */
[----:B------:R-:W-:-:S04]  /*17560*/  IMAD.WIDE.U32 R6, R11, -0x36f0255e, R6 ;  /* 0xc90fdaa20b067825 */ /* 0x000fc800078e0006 */
[----:B------:R-:W-:-:S04]  /*17570*/  IMAD.WIDE.U32 R6, P3, R9, 0x2168c235, R6 ;  /* 0x2168c23509067825 */ /* 0x000fc80007860006 */
[----:B------:R-:W-:Y:S01]  /*17580*/  IMAD R9, R9, -0x36f0255e, RZ ;  /* 0xc90fdaa209097824 */ /* 0x000fe200078e02ff */
[----:B------:R-:W-:Y:S01]  /*17590*/  IADD3.X RZ, P1, R6, R6, RZ, P1, !PT ;  /* 0x0000000606ff7210 */ /* 0x000fe20000f3e4ff */
[----:B------:R-:W-:-:S03]  /*175a0*/  IMAD.X R3, RZ, RZ, R3, P3 ;  /* 0x000000ffff037224 */ /* 0x000fc600018e0603 */
[----:B------:R-:W-:-:S04]  /*175b0*/  IADD3 R2, P3, R9, R7, RZ ;  /* 0x0000000709027210 */ /* 0x000fc80007f7e0ff */
[----:B------:R-:W-:Y:S02]  /*175c0*/  IADD3.X R3, RZ, R3, RZ, P3, !PT ;  /* 0x00000003ff037210 */ /* 0x000fe40001ffe4ff */
[C---:B------:R-:W-:Y:S02]  /*175d0*/  ISETP.GT.U32.AND P3, PT, R2.reuse, RZ, PT ;  /* 0x000000ff0200720c */ /* 0x040fe40003f64070 */
[----:B------:R-:W-:Y:S02]  /*175e0*/  IADD3.X R7, P1, R2, R2, RZ, P1, !PT ;  /* 0x0000000202077210 */ /* 0x000fe40000f3e4ff */
[----:B------:R-:W-:-:S03]  /*175f0*/  ISETP.GT.AND.EX P3, PT, R3, RZ, PT, P3 ;  /* 0x000000ff0300720c */ /* 0x000fc60003f64330 */
[----:B------:R-:W-:Y:S01]  /*17600*/  IMAD.X R6, R3, 0x1, R3, P1 ;  /* 0x0000000103067824 */ /* 0x000fe200008e0603 */
[----:B------:R-:W-:-:S04]  /*17610*/  SEL R7, R7, R2, P3 ;  /* 0x0000000207077207 */ /* 0x000fc80001800000 */
[----:B------:R-:W-:Y:S02]  /*17620*/  SEL R2, R6, R3, P3 ;  /* 0x0000000306027207 */ /* 0x000fe40001800000 */
[----:B------:R-:W-:Y:S02]  /*17630*/  IADD3 R3, P1, R7, 0x1, RZ ;  /* 0x0000000107037810 */ /* 0x000fe40007f3e0ff */
[----:B------:R-:W-:-:S03]  /*17640*/  SEL R7, RZ, 0x1, !P3 ;  /* 0x00000001ff077807 */ /* 0x000fc60005800000 */
[----:B------:R-:W-:Y:S02]  /*17650*/  IMAD.X R2, RZ, RZ, R2, P1 ;  /* 0x000000ffff027224 */ /* 0x000fe400008e0602 */
[----:B------:R-:W-:Y:S01]  /*17660*/  IMAD.IADD R7, R7, 0x1, R4 ;  /* 0x0000000107077824 */ /* 0x000fe200078e0204 */
[----:B------:R-:W-:Y:S02]  /*17670*/  LOP3.LUT R4, R0, 0x1, RZ, 0xc0, !PT ;  /* 0x0000000100047812 */ /* 0x000fe400078ec0ff */
[----:B------:R-:W-:Y:S01]  /*17680*/  SHF.R.U64 R3, R3, 0xa, R2 ;  /* 0x0000000a03037819 */ /* 0x000fe20000001202 */
[----:B------:R-:W-:Y:S01]  /*17690*/  IMAD.SHL.U32 R7, R7, 0x100000, RZ ;  /* 0x0010000007077824 */ /* 0x000fe200078e00ff */
[----:B------:R-:W-:Y:S02]  /*176a0*/  LEA.HI R5, R5, R4, RZ, 0x2 ;  /* 0x0000000405057211 */ /* 0x000fe400078f10ff */
[----:B------:R-:W-:-:S04]  /*176b0*/  IADD3 R3, P1, R3, 0x1, RZ ;  /* 0x0000000103037810 */ /* 0x000fc80007f3e0ff */
[----:B------:R-:W-:Y:S02]  /*176c0*/  LEA.HI.X R2, R2, RZ, RZ, 0x16, P1 ;  /* 0x000000ff02027211 */ /* 0x000fe400008fb4ff */
[----:B------:R-:W-:Y:S02]  /*176d0*/  LOP3.LUT P1, R15, R15, 0x80000000, RZ, 0xc0, !PT ;  /* 0x800000000f0f7812 */ /* 0x000fe4000782c0ff */
[--C-:B------:R-:W-:Y:S02]  /*176e0*/  SHF.R.U64 R3, R3, 0x1, R2.reuse ;  /* 0x0000000103037819 */ /* 0x100fe40000001202 */
[----:B------:R-:W-:Y:S02]  /*176f0*/  SHF.R.U32.HI R2, RZ, 0x1, R2 ;  /* 0x00000001ff027819 */ /* 0x000fe40000011602 */
[----:B------:R-:W-:Y:S02]  /*17700*/  IADD3 R0, P3, P4, R3, -UR4, RZ ;  /* 0x8000000403007c10 */ /* 0x000fe4000fc7e0ff */
[----:B------:R-:W-:-:S02]  /*17710*/  @P0 LOP3.LUT R15, R15, 0x80000000, RZ, 0x3c, !PT ;  /* 0x800000000f0f0812 */ /* 0x000fc400078e3cff */
[----:B------:R-:W-:-:S03]  /*17720*/  IADD3.X R2, R2, 0x3fe00000, ~R7, P3, P4 ;  /* 0x3fe0000002027810 */ /* 0x000fc60001fe8c07 */
[----:B------:R-:W-:Y:S01]  /*17730*/  @P1 IMAD.MOV R5, RZ, RZ, -R5 ;  /* 0x000000ffff051224 */ /* 0x000fe200078e0a05 */
[----:B0-----:R-:W-:-:S07]  /*17740*/  LOP3.LUT R15, R2, R15, RZ, 0xfc, !PT ;  /* 0x0000000f020f7212 */ /* 0x001fce00078efcff */
.L_x_4734:
[----:B------:R-:W-:Y:S02]  /*17750*/  IMAD.MOV.U32 R11, RZ, RZ, 0x0 ;  /* 0x00000000ff0b7424 */ /* 0x000fe400078e00ff */
[----:B------:R-:W-:Y:S02]  /*17760*/  IMAD.MOV.U32 R4, RZ, RZ, R5 ;  /* 0x000000ffff047224 */ /* 0x000fe400078e0005 */
[----:B------:R-:W-:Y:S02]  /*17770*/  IMAD.MOV.U32 R2, RZ, RZ, R0 ;  /* 0x000000ffff027224 */ /* 0x000fe400078e0000 */
[----:B------:R-:W-:Y:S01]  /*17780*/  IMAD.MOV.U32 R3, RZ, RZ, R15 ;  /* 0x000000ffff037224 */ /* 0x000fe200078e000f */
[----:B------:R-:W-:Y:S06]  /*17790*/  RET.REL.NODEC R10 `(_ZN2at6native18elementwise_kernelILi128ELi4EZNS0_15gpu_kernel_implIZZZNS0_16tanh_kernel_cudaERNS_18TensorIteratorBaseEENKUlvE_clEvENKUlvE_clEvEUlN3c107complexIdEEE_EEvS4_RKT_EUliE_EEviT1_) ;  /* 0xfffffe880a187950 */ /* 0x000fec0003c3ffff */
.L_x_4738:
        /* <DEDUP_REMOVED lines=14> */
.L_x_7162:


//--------------------- .text._ZN2at6native27unrolled_elementwise_kernelIZZZNS0_16tanh_kernel_cudaERNS_18TensorIteratorBaseEENKUlvE_clEvENKUlvE_clEvEUlN3c107complexIdEEE_St5arrayIPcLm2EELi4E23TrivialOffsetCalculatorILi1EjESE_NS0_6memory12LoadWithCastILi1EEENSF_13StoreWithCastILi1EEEEEviT_T0_T2_T3_T4_T5_ --------------------------
	.section	.text._ZN2at6native27unrolled_elementwise_kernelIZZZNS0_16tanh_kernel_cudaERNS_18TensorIteratorBaseEENKUlvE_clEvENKUlvE_clEvEUlN3c107complexIdEEE_St5arrayIPcLm2EELi4E23TrivialOffsetCalculatorILi1EjESE_NS0_6memory12LoadWithCastILi1EEENSF_13StoreWithCastILi1EEEEEviT_T0_T2_T3_T4_T5_,"ax",@progbits
	.align	128
        .global         _ZN2at6native27unrolled_elementwise_kernelIZZZNS0_16tanh_kernel_cudaERNS_18TensorIteratorBaseEENKUlvE_clEvENKUlvE_clEvEUlN3c107complexIdEEE_St5arrayIPcLm2EELi4E23TrivialOffsetCalculatorILi1EjESE_NS0_6memory12LoadWithCastILi1EEENSF_13StoreWithCastILi1EEEEEviT_T0_T2_T3_T4_T5_
        .type           _ZN2at6native27unrolled_elementwise_kernelIZZZNS0_16tanh_kernel_cudaERNS_18TensorIteratorBaseEENKUlvE_clEvENKUlvE_clEvEUlN3c107complexIdEEE_St5arrayIPcLm2EELi4E23TrivialOffsetCalculatorILi1EjESE_NS0_6memory12LoadWithCastILi1EEENSF_13StoreWithCastILi1EEEEEviT_T0_T2_T3_T4_T5_,@function
        .size           _ZN2at6native27unrolled_elementwise_kernelIZZZNS0_16tanh_kernel_cudaERNS_18TensorIteratorBaseEENKUlvE_clEvENKUlvE_clEvEUlN3c107complexIdEEE_St5arrayIPcLm2EELi4E23TrivialOffsetCalculatorILi1EjESE_NS0_6memory12LoadWithCastILi1EEENSF_13StoreWithCastILi1EEEEEviT_T0_T2_T3_T4_T5_,(.L_x_7165 - _ZN2at6native27unrolled_elementwise_kernelIZZZNS0_16tanh_kernel_cudaERNS_18TensorIteratorBaseEENKUlvE_clEvENKUlvE_clEvEUlN3c107complexIdEEE_St5arrayIPcLm2EELi4E23TrivialOffsetCalculatorILi1EjESE_NS0_6memory12LoadWithCastILi1EEENSF_13StoreWithCastILi1EEEEEviT_T0_T2_T3_T4_T5_)
        .other          _ZN2at6native27unrolled_elementwise_kernelIZZZNS0_16tanh_kernel_cudaERNS_18TensorIteratorBaseEENKUlvE_clEvENKUlvE_clEvEUlN3c107complexIdEEE_St5arrayIPcLm2EELi4E23TrivialOffsetCalculatorILi1EjESE_NS0_6memory12LoadWithCastILi1EEENSF_13StoreWithCastILi1EEEEEviT_T0_T2_T3_T4_T5_,@"STO_CUDA_ENTRY STV_DEFAULT"
_ZN2at6native27unrolled_elementwise_kernelIZZZNS0_16tanh_kernel_cudaERNS_18TensorIteratorBaseEENKUlvE_clEvENKUlvE_clEvEUlN3c107complexIdEEE_St5arrayIPcLm2EELi4E23TrivialOffsetCalculatorILi1EjESE_NS0_6memory12LoadWithCastILi1EEENSF_13StoreWithCastILi1EEEEEviT_T0_T2_T3_T4_T5_:
.text._ZN2at6native27unrolled_elementwise_kernelIZZZNS0_16tanh_kernel_cudaERNS_18TensorIteratorBaseEENKUlvE_clEvENKUlvE_clEvEUlN3c107complexIdEEE_St5arrayIPcLm2EELi4E23TrivialOffsetCalculatorILi1EjESE_NS0_6memory12LoadWithCastILi1EEENSF_13StoreWithCastILi1EEEEEviT_T0_T2_T3_T4_T5_:
[----:B------:R-:W0:Y:S01]  /*0000*/  LDC R1, c[0x0][0x28] ;  /* 0x00000a00ff017b82 */ /* 0x000e220000000800 */
[----:B------:R-:W1:Y:S07]  /*0010*/  S2R R33, SR_CTAID.X ;  /* 0x0000000000217919 */ /* 0x000e6e0000002500 */
[----:B------:R-:W1:Y:S01]  /*0020*/  LDC R0, c[0x0][0x210] ;  /* 0x00008400ff007b82 */ /* 0x000e620000000800 */
[----:B------:R-:W-:Y:S01]  /*0030*/  ULDC.64 UR36, c[0x0][0x208] ;  /* 0x0000820000247ab9 */ /* 0x000fe20000000a00 */
[----:B------:R-:W-:Y:S01]  /*0040*/  BSSY B6, `(.L_x_4739) ;  /* 0x0000117000067945 */ /* 0x000fe20003800000 */
[----:B------:R-:W2:Y:S01]  /*0050*/  S2R R32, SR_TID.X ;  /* 0x0000000000207919 */ /* 0x000ea20000002100 */
[----:B0-----:R-:W-:Y:S01]  /*0060*/  VIADD R1, R1, 0xffffffd8 ;  /* 0xffffffd801017836 */ /* 0x001fe20000000000 */
[----:B------:R-:W-:-:S02]  /*0070*/  CS2R R30, SRZ ;  /* 0x00000000001e7805 */ /* 0x000fc4000001ff00 */
[----:B------:R-:W-:Y:S02]  /*0080*/  CS2R R18, SRZ ;  /* 0x0000000000127805 */ /* 0x000fe4000001ff00 */
[----:B------:R-:W-:Y:S01]  /*0090*/  CS2R R16, SRZ ;  /* 0x0000000000107805 */ /* 0x000fe2000001ff00 */
[----:B------:R-:W0:Y:S01]  /*00a0*/  LDC.U8 R34, c[0x0][0x22c] ;  /* 0x00008b00ff227b82 */ /* 0x000e220000000000 */
[----:B-1----:R-:W-:-:S05]  /*00b0*/  IMAD R45, R33, -0x200, R0 ;  /* 0xfffffe00212d7824 */ /* 0x002fca00078e0200 */
[----:B--2---:R-:W-:-:S13]  /*00c0*/  ISETP.GE.AND P0, PT, R32, R45, PT ;  /* 0x0000002d2000720c */ /* 0x004fda0003f06270 */
[----:B------:R-:W-:Y:S05]  /*00d0*/  @P0 BRA `(.L_x_4740) ;  /* 0x0000001000340947 */ /* 0x000fea0003800000 */
[----:B------:R-:W1:Y:S01]  /*00e0*/  LDC.64 R2, c[0x0][0x220] ;  /* 0x00008800ff027b82 */ /* 0x000e620000000a00 */
[----:B------:R-:W-:Y:S01]  /*00f0*/  IMAD R0, R33, 0x200, R32 ;  /* 0x0000020021007824 */ /* 0x000fe200078e0220 */
[----:B0-----:R-:W-:Y:S01]  /*0100*/  PRMT R4, R34, 0x9910, RZ ;  /* 0x0000991022047816 */ /* 0x001fe200000000ff */
[----:B------:R-:W-:Y:S02]  /*0110*/  ULDC UR4, c[0x0][0x230] ;  /* 0x00008c0000047ab9 */ /* 0x000fe40000000800 */
[----:B------:R-:W-:Y:S02]  /*0120*/  IMAD R5, R0, UR4, RZ ;  /* 0x0000000400057c24 */ /* 0x000fe4000f8e02ff */
[----:B------:R-:W-:-:S05]  /*0130*/  IMAD.MOV.U32 R0, RZ, RZ, R4 ;  /* 0x000000ffff007224 */ /* 0x000fca00078e0004 */
[----:B------:R-:W-:Y:S02]  /*0140*/  ISETP.GT.AND P0, PT, R0, 0x9, PT ;  /* 0x000000090000780c */ /* 0x000fe40003f04270 */
[----:B-1----:R-:W-:-:S05]  /*0150*/  IADD3 R2, P1, R5, R2, RZ ;  /* 0x0000000205027210 */ /* 0x002fca0007f3e0ff */
        /* <DEDUP_REMOVED lines=14> */
.L_x_4744:
[----:B------:R-:W2:Y:S01]  /*0240*/  LDG.E.U8 R2, desc[UR36][R2.64] ;  /* 0x0000002402027981 */ /* 0x000ea2000c1e1100 */
[----:B------:R-:W-:Y:S01]  /*0250*/  CS2R R18, SRZ ;  /* 0x0000000000127805 */ /* 0x000fe2000001ff00 */
[----:B--2---:R0:W1:Y:S01]  /*0260*/  I2F.F64.U16 R16, R2 ;  /* 0x0000000200107312 */ /* 0x0040620000101800 */
[----:B------:R-:W-:Y:S05]  /*0270*/  BRA `(.L_x_4746) ;  /* 0x0000000c00c87947 */ /* 0x000fea0003800000 */
.L_x_4743:
        /* <DEDUP_REMOVED lines=10> */
.L_x_4748:
[----:B------:R-:W2:Y:S01]  /*0320*/  LDG.E R2, desc[UR36][R2.64] ;  /* 0x0000002402027981 */ /* 0x000ea2000c1e1900 */
[----:B------:R-:W-:Y:S01]  /*0330*/  CS2R R18, SRZ ;  /* 0x0000000000127805 */ /* 0x000fe2000001ff00 */
[----:B--2---:R1:W2:Y:S01]  /*0340*/  I2F.F64 R16, R2 ;  /* 0x0000000200107312 */ /* 0x0042a20000201c00 */
[----:B------:R-:W-:Y:S05]  /*0350*/  BRA `(.L_x_4746) ;  /* 0x0000000c00907947 */ /* 0x000fea0003800000 */
.L_x_4747:
[----:B------:R-:W2:Y:S01]  /*0360*/  LDG.E.U16 R2, desc[UR36][R2.64] ;  /* 0x0000002402027981 */ /* 0x000ea2000c1e1500 */
[----:B------:R-:W-:Y:S01]  /*0370*/  CS2R R18, SRZ ;  /* 0x0000000000127805 */ /* 0x000fe2000001ff00 */
[----:B--2---:R3:W4:Y:S01]  /*0380*/  I2F.F64.S16 R16, R2 ;  /* 0x0000000200107312 */ /* 0x0047220000101c00 */
[----:B------:R-:W-:Y:S05]  /*0390*/  BRA `(.L_x_4746) ;  /* 0x0000000c00807947 */ /* 0x000fea0003800000 */
.L_x_4742:
        /* <DEDUP_REMOVED lines=11> */
.L_x_4750:
[----:B------:R-:W2:Y:S01]  /*0450*/  LDG.E.U16 R0, desc[UR36][R2.64] ;  /* 0x0000002402007981 */ /* 0x000ea2000c1e1500 */
[----:B------:R-:W-:Y:S01]  /*0460*/  CS2R R18, SRZ ;  /* 0x0000000000127805 */ /* 0x000fe2000001ff00 */
[----:B--2---:R-:W-:-:S05]  /*0470*/  HADD2.F32 R0, -RZ, R0.H0_H0 ;  /* 0x20000000ff007230 */ /* 0x004fca0000004100 */
[----:B------:R-:W-:-:S04]  /*0480*/  FMUL.FTZ R0, R0, 1 ;  /* 0x3f80000000007820 */ /* 0x000fc80000410000 */
[----:B------:R0:W1:Y:S01]  /*0490*/  F2F.F64.F32 R16, R0 ;  /* 0x0000000000107310 */ /* 0x0000620000201800 */
[----:B------:R-:W-:Y:S05]  /*04a0*/  BRA `(.L_x_4746) ;  /* 0x0000000c003c7947 */ /* 0x000fea0003800000 */
.L_x_4749:
        /* <DEDUP_REMOVED lines=12> */
.L_x_4752:
        /* <DEDUP_REMOVED lines=8> */
.L_x_4751:
[----:B------:R0:W5:Y:S01]  /*05f0*/  LDG.E.64 R16, desc[UR36][R2.64] ;  /* 0x0000002402107981 */ /* 0x000162000c1e1b00 */
[----:B------:R-:W-:Y:S01]  /*0600*/  CS2R R18, SRZ ;  /* 0x0000000000127805 */ /* 0x000fe2000001ff00 */
[----:B------:R-:W-:Y:S06]  /*0610*/  BRA `(.L_x_4746) ;  /* 0x0000000800e07947 */ /* 0x000fec0003800000 */
.L_x_4741:
        /* <DEDUP_REMOVED lines=14> */
.L_x_4755:
[----:B------:R0:W5:Y:S01]  /*0700*/  LDG.E.128 R16, desc[UR36][R2.64] ;  /* 0x0000002402107981 */ /* 0x000162000c1e1d00 */
[----:B------:R-:W-:Y:S05]  /*0710*/  BRA `(.L_x_4746) ;  /* 0x0000000800a07947 */ /* 0x000fea0003800000 */
.L_x_4754:
        /* <DEDUP_REMOVED lines=29> */
.L_x_4757:
        /* <DEDUP_REMOVED lines=16> */
.L_x_4756:
[----:B------:R-:W2:Y:S01]  /*09f0*/  LDG.E.U16 R0, desc[UR36][R2.64] ;  /* 0x0000002402007981 */ /* 0x000ea2000c1e1500 */
[----:B------:R-:W-:Y:S01]  /*0a00*/  CS2R R18, SRZ ;  /* 0x0000000000127805 */ /* 0x000fe2000001ff00 */
[----:B--2---:R-:W-:-:S04]  /*0a10*/  IMAD.U32 R0, R0, 0x10000, RZ ;  /* 0x0001000000007824 */ /* 0x004fc800078e00ff */
[----:B------:R-:W-:-:S04]  /*0a20*/  FMUL.FTZ R0, R0, 1 ;  /* 0x3f80000000007820 */ /* 0x000fc80000410000 */
[----:B------:R0:W1:Y:S01]  /*0a30*/  F2F.F64.F32 R16, R0 ;  /* 0x0000000000107310 */ /* 0x0000620000201800 */
[----:B------:R-:W-:Y:S05]  /*0a40*/  BRA `(.L_x_4746) ;  /* 0x0000000400d47947 */ /* 0x000fea0003800000 */
.L_x_4753:
        /* <DEDUP_REMOVED lines=12> */
.L_x_4760:
        /* <DEDUP_REMOVED lines=21> */
.L_x_4764:
[----:B------:R-:W-:Y:S05]  /*0c60*/  BSYNC B1 ;  /* 0x0000000000017941 */ /* 0x000fea0003800000 */
.L_x_4763:
[----:B------:R-:W-:Y:S01]  /*0c70*/  LEA R3, R0, 0x3b800000, 0x17 ;  /* 0x3b80000000037811 */ /* 0x000fe200078eb8ff */
[----:B------:R-:W-:-:S05]  /*0c80*/  IMAD.SHL.U32 R0, R2, 0x100000, RZ ;  /* 0x0010000002007824 */ /* 0x000fca00078e00ff */
[----:B------:R-:W-:-:S07]  /*0c90*/  LOP3.LUT R0, R3, R0, R4, 0xfe, !PT ;  /* 0x0000000003007212 */ /* 0x000fce00078efe04 */
.L_x_4762:
[----:B------:R-:W-:Y:S05]  /*0ca0*/  BSYNC B0 ;  /* 0x0000000000007941 */ /* 0x000fea0003800000 */
.L_x_4761:
[----:B------:R-:W-:Y:S01]  /*0cb0*/  FMUL.FTZ R0, R0, 1 ;  /* 0x3f80000000007820 */ /* 0x000fe20000410000 */
[----:B------:R-:W-:-:S03]  /*0cc0*/  CS2R R18, SRZ ;  /* 0x0000000000127805 */ /* 0x000fc6000001ff00 */
[----:B------:R0:W1:Y:S01]  /*0cd0*/  F2F.F64.F32 R16, R0 ;  /* 0x0000000000107310 */ /* 0x0000620000201800 */
[----:B------:R-:W-:Y:S05]  /*0ce0*/  BRA `(.L_x_4746) ;  /* 0x00000004002c7947 */ /* 0x000fea0003800000 */
.L_x_4759:
        /* <DEDUP_REMOVED lines=21> */
.L_x_4768:
[----:B------:R-:W-:Y:S05]  /*0e40*/  BSYNC B1 ;  /* 0x0000000000017941 */ /* 0x000fea0003800000 */
.L_x_4767:
[----:B------:R-:W-:Y:S01]  /*0e50*/  LEA R3, R0, 0x37800000, 0x17 ;  /* 0x3780000000037811 */ /* 0x000fe200078eb8ff */
[----:B------:R-:W-:-:S05]  /*0e60*/  IMAD.SHL.U32 R0, R2, 0x200000, RZ ;  /* 0x0020000002007824 */ /* 0x000fca00078e00ff */
[----:B------:R-:W-:-:S07]  /*0e70*/  LOP3.LUT R0, R3, R0, R4, 0xfe, !PT ;  /* 0x0000000003007212 */ /* 0x000fce00078efe04 */
.L_x_4766:
[----:B------:R-:W-:Y:S05]  /*0e80*/  BSYNC B0 ;  /* 0x0000000000007941 */ /* 0x000fea0003800000 */
.L_x_4765:
[----:B------:R-:W-:Y:S01]  /*0e90*/  FMUL.FTZ R0, R0, 1 ;  /* 0x3f80000000007820 */ /* 0x000fe20000410000 */
[----:B------:R-:W-:-:S03]  /*0ea0*/  CS2R R18, SRZ ;  /* 0x0000000000127805 */ /* 0x000fc6000001ff00 */
[----:B------:R0:W1:Y:S01]  /*0eb0*/  F2F.F64.F32 R16, R0 ;  /* 0x0000000000107310 */ /* 0x0000620000201800 */
[----:B------:R-:W-:Y:S05]  /*0ec0*/  BRA `(.L_x_4746) ;  /* 0x0000000000b47947 */ /* 0x000fea0003800000 */
.L_x_4758:
        /* <DEDUP_REMOVED lines=14> */
.L_x_4772:
[----:B------:R-:W-:Y:S05]  /*0fb0*/  BSYNC B0 ;  /* 0x0000000000007941 */ /* 0x000fea0003800000 */
.L_x_4771:
[----:B------:R-:W-:Y:S01]  /*0fc0*/  FMUL.FTZ R0, R0, 1 ;  /* 0x3f80000000007820 */ /* 0x000fe20000410000 */
[----:B------:R-:W-:-:S03]  /*0fd0*/  CS2R R18, SRZ ;  /* 0x0000000000127805 */ /* 0x000fc6000001ff00 */
[----:B------:R0:W1:Y:S01]  /*0fe0*/  F2F.F64.F32 R16, R0 ;  /* 0x0000000000107310 */ /* 0x0000620000201800 */
[----:B------:R-:W-:Y:S05]  /*0ff0*/  BRA `(.L_x_4746) ;  /* 0x0000000000687947 */ /* 0x000fea0003800000 */
.L_x_4745:
        /* <DEDUP_REMOVED lines=16> */
.L_x_4773:
[----:B------:R-:W-:Y:S02]  /*1100*/  CS2R R16, SRZ ;  /* 0x0000000000107805 */ /* 0x000fe4000001ff00 */
[----:B------:R-:W-:Y:S01]  /*1110*/  CS2R R18, SRZ ;  /* 0x0000000000127805 */ /* 0x000fe2000001ff00 */
[----:B------:R-:W-:Y:S06]  /*1120*/  BRA `(.L_x_4746) ;  /* 0x00000000001c7947 */ /* 0x000fec0003800000 */
.L_x_4770:
[----:B------:R-:W2:Y:S01]  /*1130*/  LDG.E.64 R16, desc[UR36][R2.64] ;  /* 0x0000002402107981 */ /* 0x000ea2000c1e1b00 */
[----:B------:R-:W-:Y:S01]  /*1140*/  CS2R R18, SRZ ;  /* 0x0000000000127805 */ /* 0x000fe2000001ff00 */
[----:B--2---:R-:W0:Y:S01]  /*1150*/  I2F.F64.U64 R16, R16 ;  /* 0x0000001000107312 */ /* 0x004e220000301800 */
[----:B------:R-:W-:Y:S05]  /*1160*/  BRA `(.L_x_4746) ;  /* 0x00000000000c7947 */ /* 0x000fea0003800000 */
.L_x_4769:
[----:B------:R-:W2:Y:S01]  /*1170*/  LDG.E R2, desc[UR36][R2.64] ;  /* 0x0000002402027981 */ /* 0x000ea2000c1e1900 */
[----:B------:R-:W-:Y:S01]  /*1180*/  CS2R R18, SRZ ;  /* 0x0000000000127805 */ /* 0x000fe2000001ff00 */
[----:B--2---:R0:W1:Y:S06]  /*1190*/  I2F.F64.U32 R16, R2 ;  /* 0x0000000200107312 */ /* 0x00406c0000201800 */
.L_x_4746:
[----:B------:R-:W-:-:S07]  /*11a0*/  VIADD R32, R32, 0x80 ;  /* 0x0000008020207836 */ /* 0x000fce0000000000 */
.L_x_4740:
[----:B------:R-:W-:Y:S05]  /*11b0*/  BSYNC B6 ;  /* 0x0000000000067941 */ /* 0x000fea0003800000 */
.L_x_4739:
[----:B------:R-:W-:Y:S01]  /*11c0*/  ISETP.GE.AND P0, PT, R32, R45, PT ;  /* 0x0000002d2000720c */ /* 0x000fe20003f06270 */
[----:B------:R-:W-:Y:S01]  /*11d0*/  BSSY B6, `(.L_x_4774) ;  /* 0x0000110000067945 */ /* 0x000fe20003800000 */
[----:B------:R-:W-:-:S11]  /*11e0*/  CS2R R28, SRZ ;  /* 0x00000000001c7805 */ /* 0x000fd6000001ff00 */
[----:B------:R-:W-:Y:S05]  /*11f0*/  @P0 BRA `(.L_x_4775) ;  /* 0x0000001000340947 */ /* 0x000fea0003800000 */
[----:B01-3--:R-:W0:Y:S01]  /*1200*/  LDC.64 R2, c[0x0][0x220] ;  /* 0x00008800ff027b82 */ /* 0x00be220000000a00 */
        /* <DEDUP_REMOVED lines=17> */
[----:B------:R-:W3:Y:S01]  /*1320*/  LDG.E.S8 R2, desc[UR36][R2.64] ;  /* 0x0000002402027981 */ /* 0x000ee2000c1e1300 */
[----:B------:R-:W-:Y:S01]  /*1330*/  CS2R R30, SRZ ;  /* 0x00000000001e7805 */ /* 0x000fe2000001ff00 */
[----:B---3--:R0:W1:Y:S01]  /*1340*/  I2F.F64.S16 R28, R2 ;  /* 0x00000002001c7312 */ /* 0x0080620000101c00 */
[----:B------:R-:W-:Y:S05]  /*1350*/  BRA `(.L_x_4781) ;  /* 0x0000000c00d87947 */ /* 0x000fea0003800000 */
.L_x_4779:
[----:B------:R-:W3:Y:S01]  /*1360*/  LDG.E.U8 R2, desc[UR36][R2.64] ;  /* 0x0000002402027981 */ /* 0x000ee2000c1e1100 */
[----:B------:R-:W-:Y:S01]  /*1370*/  CS2R R30, SRZ ;  /* 0x00000000001e7805 */ /* 0x000fe2000001ff00 */
[----:B---3--:R0:W1:Y:S01]  /*1380*/  I2F.F64.U16 R28, R2 ;  /* 0x00000002001c7312 */ /* 0x0080620000101800 */
[----:B------:R-:W-:Y:S05]  /*1390*/  BRA `(.L_x_4781) ;  /* 0x0000000c00c87947 */ /* 0x000fea0003800000 */
.L_x_4778:
[----:B------:R-:W-:-:S13]  /*13a0*/  ISETP.NE.AND P0, PT, R0, 0x2, PT ;  /* 0x000000020000780c */ /* 0x000fda0003f05270 */
[----:B------:R-:W-:Y:S05]  /*13b0*/  @!P0 BRA `(.L_x_4782) ;  /* 0x0000000000308947 */ /* 0x000fea0003800000 */
[----:B------:R-:W-:-:S13]  /*13c0*/  ISETP.NE.AND P0, PT, R0, 0x3, PT ;  /* 0x000000030000780c */ /* 0x000fda0003f05270 */
[----:B------:R-:W-:Y:S05]  /*13d0*/  @!P0 BRA `(.L_x_4783) ;  /* 0x0000000000188947 */ /* 0x000fea0003800000 */
[----:B------:R-:W-:-:S13]  /*13e0*/  ISETP.NE.AND P0, PT, R0, 0x4, PT ;  /* 0x000000040000780c */ /* 0x000fda0003f05270 */
[----:B------:R-:W-:Y:S05]  /*13f0*/  @P0 BRA `(.L_x_4780) ;  /* 0x0000000c00480947 */ /* 0x000fea0003800000 */
[----:B------:R-:W3:Y:S01]  /*1400*/  LDG.E.64 R28, desc[UR36][R2.64] ;  /* 0x00000024021c7981 */ /* 0x000ee2000c1e1b00 */
[----:B------:R-:W-:Y:S01]  /*1410*/  CS2R R30, SRZ ;  /* 0x00000000001e7805 */ /* 0x000fe2000001ff00 */
[----:B---3--:R-:W0:Y:S01]  /*1420*/  I2F.F64.S64 R28, R28 ;  /* 0x0000001c001c7312 */ /* 0x008e220000301c00 */
[----:B------:R-:W-:Y:S05]  /*1430*/  BRA `(.L_x_4781) ;  /* 0x0000000c00a07947 */ /* 0x000fea0003800000 */
.L_x_4783:
[----:B------:R-:W3:Y:S01]  /*1440*/  LDG.E R2, desc[UR36][R2.64] ;  /* 0x0000002402027981 */ /* 0x000ee2000c1e1900 */
[----:B------:R-:W-:Y:S01]  /*1450*/  CS2R R30, SRZ ;  /* 0x00000000001e7805 */ /* 0x000fe2000001ff00 */
[----:B---3--:R0:W1:Y:S01]  /*1460*/  I2F.F64 R28, R2 ;  /* 0x00000002001c7312 */ /* 0x0080620000201c00 */
[----:B------:R-:W-:Y:S05]  /*1470*/  BRA `(.L_x_4781) ;  /* 0x0000000c00907947 */ /* 0x000fea0003800000 */
.L_x_4782:
[----:B------:R-:W3:Y:S01]  /*1480*/  LDG.E.U16 R2, desc[UR36][R2.64] ;  /* 0x0000002402027981 */ /* 0x000ee2000c1e1500 */
[----:B------:R-:W-:Y:S01]  /*1490*/  CS2R R30, SRZ ;  /* 0x00000000001e7805 */ /* 0x000fe2000001ff00 */
[----:B---3--:R0:W1:Y:S01]  /*14a0*/  I2F.F64.S16 R28, R2 ;  /* 0x00000002001c7312 */ /* 0x0080620000101c00 */
[----:B------:R-:W-:Y:S05]  /*14b0*/  BRA `(.L_x_4781) ;  /* 0x0000000c00807947 */ /* 0x000fea0003800000 */
.L_x_4777:
[----:B------:R-:W-:-:S13]  /*14c0*/  ISETP.GT.AND P0, PT, R0, 0x6, PT ;  /* 0x000000060000780c */ /* 0x000fda0003f04270 */
[----:B------:R-:W-:Y:S05]  /*14d0*/  @P0 BRA `(.L_x_4784) ;  /* 0x00000000003c0947 */ /* 0x000fea0003800000 */
[----:B------:R-:W-:-:S13]  /*14e0*/  ISETP.NE.AND P0, PT, R0, 0x5, PT ;  /* 0x000000050000780c */ /* 0x000fda0003f05270 */
[----:B------:R-:W-:Y:S05]  /*14f0*/  @!P0 BRA `(.L_x_4785) ;  /* 0x00000000001c8947 */ /* 0x000fea0003800000 */
[----:B------:R-:W-:-:S13]  /*1500*/  ISETP.NE.AND P0, PT, R0, 0x6, PT ;  /* 0x000000060000780c */ /* 0x000fda0003f05270 */
[----:B------:R-:W-:Y:S05]  /*1510*/  @P0 BRA `(.L_x_4780) ;  /* 0x0000000c00000947 */ /* 0x000fea0003800000 */
[----:B------:R-:W3:Y:S01]  /*1520*/  LDG.E R28, desc[UR36][R2.64] ;  /* 0x00000024021c7981 */ /* 0x000ee2000c1e1900 */
[----:B------:R-:W-:Y:S01]  /*1530*/  CS2R R30, SRZ ;  /* 0x00000000001e7805 */ /* 0x000fe2000001ff00 */
[----:B---3--:R-:W-:-:S06]  /*1540*/  FMUL.FTZ R28, R28, 1 ;  /* 0x3f8000001c1c7820 */ /* 0x008fcc0000410000 */
[----:B------:R-:W0:Y:S01]  /*1550*/  F2F.F64.F32 R28, R28 ;  /* 0x0000001c001c7310 */ /* 0x000e220000201800 */
[----:B------:R-:W-:Y:S05]  /*1560*/  BRA `(.L_x_4781) ;  /* 0x0000000c00547947 */ /* 0x000fea0003800000 */
.L_x_4785:
[----:B------:R-:W3:Y:S01]  /*1570*/  LDG.E.U16 R0, desc[UR36][R2.64] ;  /* 0x0000002402007981 */ /* 0x000ee2000c1e1500 */
[----:B------:R-:W-:Y:S01]  /*1580*/  CS2R R30, SRZ ;  /* 0x00000000001e7805 */ /* 0x000fe2000001ff00 */
[----:B---3--:R-:W-:-:S05]  /*1590*/  HADD2.F32 R0, -RZ, R0.H0_H0 ;  /* 0x20000000ff007230 */ /* 0x008fca0000004100 */
[----:B------:R-:W-:-:S04]  /*15a0*/  FMUL.FTZ R0, R0, 1 ;  /* 0x3f80000000007820 */ /* 0x000fc80000410000 */
[----:B------:R0:W1:Y:S01]  /*15b0*/  F2F.F64.F32 R28, R0 ;  /* 0x00000000001c7310 */ /* 0x0000620000201800 */
[----:B------:R-:W-:Y:S05]  /*15c0*/  BRA `(.L_x_4781) ;  /* 0x0000000c003c7947 */ /* 0x000fea0003800000 */
.L_x_4784:
[----:B------:R-:W-:-:S13]  /*15d0*/  ISETP.NE.AND P0, PT, R0, 0x7, PT ;  /* 0x000000070000780c */ /* 0x000fda0003f05270 */
[----:B------:R-:W-:Y:S05]  /*15e0*/  @!P0 BRA `(.L_x_4786) ;  /* 0x0000000000488947 */ /* 0x000fea0003800000 */
[----:B------:R-:W-:-:S13]  /*15f0*/  ISETP.NE.AND P0, PT, R0, 0x8, PT ;  /* 0x000000080000780c */ /* 0x000fda0003f05270 */
[----:B------:R-:W-:Y:S05]  /*1600*/  @!P0 BRA `(.L_x_4787) ;  /* 0x0000000000208947 */ /* 0x000fea0003800000 */
[----:B------:R-:W-:-:S13]  /*1610*/  ISETP.NE.AND P0, PT, R0, 0x9, PT ;  /* 0x000000090000780c */ /* 0x000fda0003f05270 */
[----:B------:R-:W-:Y:S05]  /*1620*/  @P0 BRA `(.L_x_4780) ;  /* 0x0000000800bc0947 */ /* 0x000fea0003800000 */
[----:B------:R-:W3:Y:S02]  /*1630*/  LDG.E.64 R2, desc[UR36][R2.64] ;  /* 0x0000002402027981 */ /* 0x000ee4000c1e1b00 */
[----:B---3--:R-:W-:Y:S01]  /*1640*/  FMUL.FTZ R30, R3, 1 ;  /* 0x3f800000031e7820 */ /* 0x008fe20000410000 */
[----:B------:R-:W-:-:S05]  /*1650*/  FMUL.FTZ R28, R2, 1 ;  /* 0x3f800000021c7820 */ /* 0x000fca0000410000 */
[----:B------:R-:W0:Y:S08]  /*1660*/  F2F.F64.F32 R30, R30 ;  /* 0x0000001e001e7310 */ /* 0x000e300000201800 */
[----:B------:R-:W1:Y:S01]  /*1670*/  F2F.F64.F32 R28, R28 ;  /* 0x0000001c001c7310 */ /* 0x000e620000201800 */
[----:B------:R-:W-:Y:S05]  /*1680*/  BRA `(.L_x_4781) ;  /* 0x0000000c000c7947 */ /* 0x000fea0003800000 */
.L_x_4787:
[----:B------:R-:W3:Y:S02]  /*1690*/  LDG.E R0, desc[UR36][R2.64] ;  /* 0x0000002402007981 */ /* 0x000ee4000c1e1900 */
[--C-:B---3--:R-:W-:Y:S02]  /*16a0*/  HADD2.F32 R4, -RZ, R0.reuse.H1_H1 ;  /* 0x30000000ff047230 */ /* 0x108fe40000004100 */
[----:B------:R-:W-:-:S03]  /*16b0*/  HADD2.F32 R0, -RZ, R0.H0_H0 ;  /* 0x20000000ff007230 */ /* 0x000fc60000004100 */
[----:B------:R-:W-:Y:S02]  /*16c0*/  FMUL.FTZ R4, R4, 1 ;  /* 0x3f80000004047820 */ /* 0x000fe40000410000 */
[----:B------:R-:W-:Y:S02]  /*16d0*/  FMUL.FTZ R0, R0, 1 ;  /* 0x3f80000000007820 */ /* 0x000fe40000410000 */
[----:B------:R0:W1:Y:S08]  /*16e0*/  F2F.F64.F32 R30, R4 ;  /* 0x00000004001e7310 */ /* 0x0000700000201800 */
[----:B------:R0:W3:Y:S01]  /*16f0*/  F2F.F64.F32 R28, R0 ;  /* 0x00000000001c7310 */ /* 0x0000e20000201800 */
[----:B------:R-:W-:Y:S05]  /*1700*/  BRA `(.L_x_4781) ;  /* 0x0000000800ec7947 */ /* 0x000fea0003800000 */
.L_x_4786:
[----:B------:R0:W5:Y:S01]  /*1710*/  LDG.E.64 R28, desc[UR36][R2.64] ;  /* 0x00000024021c7981 */ /* 0x000162000c1e1b00 */
[----:B------:R-:W-:Y:S01]  /*1720*/  CS2R R30, SRZ ;  /* 0x00000000001e7805 */ /* 0x000fe2000001ff00 */
[----:B------:R-:W-:Y:S06]  /*1730*/  BRA `(.L_x_4781) ;  /* 0x0000000800e07947 */ /* 0x000fec0003800000 */
.L_x_4776:
        /* <DEDUP_REMOVED lines=9> */
[----:B------:R-:W-:Y:S01]  /*17d0*/  CS2R R30, SRZ ;  /* 0x00000000001e7805 */ /* 0x000fe2000001ff00 */
[----:B------:R-:W-:Y:S01]  /*17e0*/  IMAD.MOV.U32 R28, RZ, RZ, RZ ;  /* 0x000000ffff1c7224 */ /* 0x000fe200078e00ff */
[----:B---3--:R-:W-:-:S04]  /*17f0*/  ISETP.NE.AND P0, PT, R2, RZ, PT ;  /* 0x000000ff0200720c */ /* 0x008fc80003f05270 */
[----:B------:R-:W-:Y:S01]  /*1800*/  FSEL R29, RZ, 1.875, !P0 ;  /* 0x3ff00000ff1d7808 */ /* 0x000fe20004000000 */
[----:B------:R-:W-:Y:S08]  /*1810*/  BRA `(.L_x_4781) ;  /* 0x0000000800a87947 */ /* 0x000ff00003800000 */
.L_x_4790:
[----:B------:R0:W5:Y:S01]  /*1820*/  LDG.E.128 R28, desc[UR36][R2.64] ;  /* 0x00000024021c7981 */ /* 0x000162000c1e1d00 */
[----:B------:R-:W-:Y:S05]  /*1830*/  BRA `(.L_x_4781) ;  /* 0x0000000800a07947 */ /* 0x000fea0003800000 */
.L_x_4789:
[----:B------:R-:W-:-:S13]  /*1840*/  ISETP.NE.AND P0, PT, R0, 0xf, PT ;  /* 0x0000000f0000780c */ /* 0x000fda0003f05270 */
[----:B------:R-:W-:Y:S05]  /*1850*/  @!P0 BRA `(.L_x_4791) ;  /* 0x0000000000ac8947 */ /* 0x000fea0003800000 */
[----:B------:R-:W-:-:S13]  /*1860*/  ISETP.NE.AND P0, PT, R0, 0x17, PT ;  /* 0x000000170000780c */ /* 0x000fda0003f05270 */
[----:B------:R-:W-:Y:S05]  /*1870*/  @!P0 BRA `(.L_x_4792) ;  /* 0x0000000000648947 */ /* 0x000fea0003800000 */
[----:B------:R-:W-:-:S13]  /*1880*/  ISETP.NE.AND P0, PT, R0, 0x18, PT ;  /* 0x000000180000780c */ /* 0x000fda0003f05270 */
[----:B------:R-:W-:Y:S05]  /*1890*/  @P0 BRA `(.L_x_4780) ;  /* 0x0000000800200947 */ /* 0x000fea0003800000 */
[----:B------:R-:W3:Y:S01]  /*18a0*/  LDG.E.U8 R0, desc[UR36][R2.64] ;  /* 0x0000002402007981 */ /* 0x000ee2000c1e1100 */
[----:B------:R-:W-:Y:S01]  /*18b0*/  IMAD.MOV.U32 R8, RZ, RZ, -0x800000 ;  /* 0xff800000ff087424 */ /* 0x000fe200078e00ff */
[----:B------:R-:W-:Y:S01]  /*18c0*/  CS2R R30, SRZ ;  /* 0x00000000001e7805 */ /* 0x000fe2000001ff00 */
        /* <DEDUP_REMOVED lines=20> */
.L_x_4792:
[----:B------:R-:W3:Y:S01]  /*1a10*/  LDG.E.U8 R2, desc[UR36][R2.64] ;  /* 0x0000002402027981 */ /* 0x000ee2000c1e1100 */
[----:B------:R-:W-:Y:S01]  /*1a20*/  CS2R R30, SRZ ;  /* 0x00000000001e7805 */ /* 0x000fe2000001ff00 */
[C---:B---3--:R-:W-:Y:S02]  /*1a30*/  IMAD.SHL.U32 R0, R2.reuse, 0x2000000, RZ ;  /* 0x0200000002007824 */ /* 0x048fe400078e00ff */
        /* <DEDUP_REMOVED lines=13> */
.L_x_4791:
[----:B------:R-:W3:Y:S01]  /*1b10*/  LDG.E.U16 R0, desc[UR36][R2.64] ;  /* 0x0000002402007981 */ /* 0x000ee2000c1e1500 */
[----:B------:R-:W-:Y:S01]  /*1b20*/  CS2R R30, SRZ ;  /* 0x00000000001e7805 */ /* 0x000fe2000001ff00 */
[----:B---3--:R-:W-:-:S04]  /*1b30*/  IMAD.U32 R0, R0, 0x10000, RZ ;  /* 0x0001000000007824 */ /* 0x008fc800078e00ff */
[----:B------:R-:W-:-:S04]  /*1b40*/  FMUL.FTZ R0, R0, 1 ;  /* 0x3f80000000007820 */ /* 0x000fc80000410000 */
[----:B------:R0:W1:Y:S01]  /*1b50*/  F2F.F64.F32 R28, R0 ;  /* 0x00000000001c7310 */ /* 0x0000620000201800 */
[----:B------:R-:W-:Y:S05]  /*1b60*/  BRA `(.L_x_4781) ;  /* 0x0000000400d47947 */ /* 0x000fea0003800000 */
.L_x_4788:
        /* <DEDUP_REMOVED lines=8> */
[----:B------:R-:W3:Y:S01]  /*1bf0*/  LDG.E.U16 R2, desc[UR36][R2.64] ;  /* 0x0000002402027981 */ /* 0x000ee2000c1e1500 */
[----:B------:R-:W-:Y:S01]  /*1c00*/  CS2R R30, SRZ ;  /* 0x00000000001e7805 */ /* 0x000fe2000001ff00 */
[----:B---3--:R0:W1:Y:S01]  /*1c10*/  I2F.F64.U16 R28, R2 ;  /* 0x00000002001c7312 */ /* 0x0080620000101800 */
[----:B------:R-:W-:Y:S05]  /*1c20*/  BRA `(.L_x_4781) ;  /* 0x0000000400a47947 */ /* 0x000fea0003800000 */
.L_x_4795:
        /* <DEDUP_REMOVED lines=21> */
.L_x_4799:
[----:B------:R-:W-:Y:S05]  /*1d80*/  BSYNC B1 ;  /* 0x0000000000017941 */ /* 0x000fea0003800000 */
.L_x_4798:
[----:B------:R-:W-:Y:S01]  /*1d90*/  LEA R3, R0, 0x3b800000, 0x17 ;  /* 0x3b80000000037811 */ /* 0x000fe200078eb8ff */
[----:B------:R-:W-:-:S05]  /*1da0*/  IMAD.SHL.U32 R0, R2, 0x100000, RZ ;  /* 0x0010000002007824 */ /* 0x000fca00078e00ff */
[----:B------:R-:W-:-:S07]  /*1db0*/  LOP3.LUT R0, R3, R0, R4, 0xfe, !PT ;  /* 0x0000000003007212 */ /* 0x000fce00078efe04 */
.L_x_4797:
[----:B------:R-:W-:Y:S05]  /*1dc0*/  BSYNC B0 ;  /* 0x0000000000007941 */ /* 0x000fea0003800000 */
.L_x_4796:
[----:B------:R-:W-:Y:S01]  /*1dd0*/  FMUL.FTZ R0, R0, 1 ;  /* 0x3f80000000007820 */ /* 0x000fe20000410000 */
[----:B------:R-:W-:-:S03]  /*1de0*/  CS2R R30, SRZ ;  /* 0x00000000001e7805 */ /* 0x000fc6000001ff00 */
[----:B------:R0:W1:Y:S01]  /*1df0*/  F2F.F64.F32 R28, R0 ;  /* 0x00000000001c7310 */ /* 0x0000620000201800 */
[----:B------:R-:W-:Y:S05]  /*1e00*/  BRA `(.L_x_4781) ;  /* 0x00000004002c7947 */ /* 0x000fea0003800000 */
.L_x_4794:
        /* <DEDUP_REMOVED lines=21> */
.L_x_4803:
[----:B------:R-:W-:Y:S05]  /*1f60*/  BSYNC B1 ;  /* 0x0000000000017941 */ /* 0x000fea0003800000 */
.L_x_4802:
[----:B------:R-:W-:Y:S01]  /*1f70*/  LEA R3, R0, 0x37800000, 0x17 ;  /* 0x3780000000037811 */ /* 0x000fe200078eb8ff */
[----:B------:R-:W-:-:S05]  /*1f80*/  IMAD.SHL.U32 R0, R2, 0x200000, RZ ;  /* 0x0020000002007824 */ /* 0x000fca00078e00ff */
[----:B------:R-:W-:-:S07]  /*1f90*/  LOP3.LUT R0, R3, R0, R4, 0xfe, !PT ;  /* 0x0000000003007212 */ /* 0x000fce00078efe04 */
.L_x_4801:
[----:B------:R-:W-:Y:S05]  /*1fa0*/  BSYNC B0 ;  /* 0x0000000000007941 */ /* 0x000fea0003800000 */
.L_x_4800:
[----:B------:R-:W-:Y:S01]  /*1fb0*/  FMUL.FTZ R0, R0, 1 ;  /* 0x3f80000000007820 */ /* 0x000fe20000410000 */
[----:B------:R-:W-:-:S03]  /*1fc0*/  CS2R R30, SRZ ;  /* 0x00000000001e7805 */ /* 0x000fc6000001ff00 */
[----:B------:R0:W1:Y:S01]  /*1fd0*/  F2F.F64.F32 R28, R0 ;  /* 0x00000000001c7310 */ /* 0x0000620000201800 */
[----:B------:R-:W-:Y:S05]  /*1fe0*/  BRA `(.L_x_4781) ;  /* 0x0000000000b47947 */ /* 0x000fea0003800000 */
.L_x_4793:
        /* <DEDUP_REMOVED lines=14> */
.L_x_4807:
[----:B------:R-:W-:Y:S05]  /*20d0*/  BSYNC B0 ;  /* 0x0000000000007941 */ /* 0x000fea0003800000 */
.L_x_4806:
[----:B------:R-:W-:Y:S01]  /*20e0*/  FMUL.FTZ R0, R0, 1 ;  /* 0x3f80000000007820 */ /* 0x000fe20000410000 */
[----:B------:R-:W-:-:S03]  /*20f0*/  CS2R R30, SRZ ;  /* 0x00000000001e7805 */ /* 0x000fc6000001ff00 */
[----:B------:R0:W1:Y:S01]  /*2100*/  F2F.F64.F32 R28, R0 ;  /* 0x00000000001c7310 */ /* 0x0000620000201800 */
[----:B------:R-:W-:Y:S05]  /*2110*/  BRA `(.L_x_4781) ;  /* 0x0000000000687947 */ /* 0x000fea0003800000 */
.L_x_4780:
        /* <DEDUP_REMOVED lines=15> */
[----:B-12-45:R-:W-:Y:S05]  /*2210*/  CALL.ABS.NOINC R2 ;  /* 0x0000000002007343 */ /* 0x036fea0003c00000 */
.L_x_4808:
[----:B------:R-:W-:Y:S02]  /*2220*/  CS2R R28, SRZ ;  /* 0x00000000001c7805 */ /* 0x000fe4000001ff00 */
[----:B------:R-:W-:Y:S01]  /*2230*/  CS2R R30, SRZ ;  /* 0x00000000001e7805 */ /* 0x000fe2000001ff00 */
[----:B------:R-:W-:Y:S06]  /*2240*/  BRA `(.L_x_4781) ;  /* 0x00000000001c7947 */ /* 0x000fec0003800000 */
.L_x_4805:
[----:B------:R-:W3:Y:S01]  /*2250*/  LDG.E.64 R28, desc[UR36][R2.64] ;  /* 0x00000024021c7981 */ /* 0x000ee2000c1e1b00 */
[----:B------:R-:W-:Y:S01]  /*2260*/  CS2R R30, SRZ ;  /* 0x00000000001e7805 */ /* 0x000fe2000001ff00 */
[----:B---3--:R-:W0:Y:S01]  /*2270*/  I2F.F64.U64 R28, R28 ;  /* 0x0000001c001c7312 */ /* 0x008e220000301800 */
[----:B------:R-:W-:Y:S05]  /*2280*/  BRA `(.L_x_4781) ;  /* 0x00000000000c7947 */ /* 0x000fea0003800000 */
.L_x_4804:
[----:B------:R-:W3:Y:S01]  /*2290*/  LDG.E R2, desc[UR36][R2.64] ;  /* 0x0000002402027981 */ /* 0x000ee2000c1e1900 */
[----:B------:R-:W-:Y:S01]  /*22a0*/  CS2R R30, SRZ ;  /* 0x00000000001e7805 */ /* 0x000fe2000001ff00 */
[----:B---3--:R0:W1:Y:S06]  /*22b0*/  I2F.F64.U32 R28, R2 ;  /* 0x00000002001c7312 */ /* 0x00806c0000201800 */
.L_x_4781:
[----:B------:R-:W-:-:S07]  /*22c0*/  VIADD R32, R32, 0x80 ;  /* 0x0000008020207836 */ /* 0x000fce0000000000 */
.L_x_4775:
[----:B------:R-:W-:Y:S05]  /*22d0*/  BSYNC B6 ;  /* 0x0000000000067941 */ /* 0x000fea0003800000 */
.L_x_4774:
[----:B------:R-:W-:Y:S01]  /*22e0*/  ISETP.GE.AND P0, PT, R32, R45, PT ;  /* 0x0000002d2000720c */ /* 0x000fe20003f06270 */
[----:B------:R-:W-:Y:S01]  /*22f0*/  BSSY B6, `(.L_x_4809) ;  /* 0x0000112000067945 */ /* 0x000fe20003800000 */
[----:B------:R-:W-:Y:S02]  /*2300*/  CS2R R22, SRZ ;  /* 0x0000000000167805 */ /* 0x000fe4000001ff00 */
[----:B------:R-:W-:Y:S02]  /*2310*/  CS2R R26, SRZ ;  /* 0x00000000001a7805 */ /* 0x000fe4000001ff00 */
[----:B------:R-:W-:-:S07]  /*2320*/  CS2R R24, SRZ ;  /* 0x0000000000187805 */ /* 0x000fce000001ff00 */
        /* <DEDUP_REMOVED lines=23> */
.L_x_4814:
[----:B------:R-:W3:Y:S01]  /*24a0*/  LDG.E.U8 R2, desc[UR36][R2.64] ;  /* 0x0000002402027981 */ /* 0x000ee2000c1e1100 */
[----:B------:R-:W-:Y:S01]  /*24b0*/  CS2R R26, SRZ ;  /* 0x00000000001a7805 */ /* 0x000fe2000001ff00 */
[----:B---3--:R0:W1:Y:S01]  /*24c0*/  I2F.F64.U16 R24, R2 ;  /* 0x0000000200187312 */ /* 0x0080620000101800 */
[----:B------:R-:W-:Y:S05]  /*24d0*/  BRA `(.L_x_4816) ;  /* 0x0000000c00c87947 */ /* 0x000fea0003800000 */
.L_x_4813:
        /* <DEDUP_REMOVED lines=10> */
.L_x_4818:
[----:B------:R-:W3:Y:S01]  /*2580*/  LDG.E R2, desc[UR36][R2.64] ;  /* 0x0000002402027981 */ /* 0x000ee2000c1e1900 */
[----:B------:R-:W-:Y:S01]  /*2590*/  CS2R R26, SRZ ;  /* 0x00000000001a7805 */ /* 0x000fe2000001ff00 */
[----:B---3--:R0:W1:Y:S01]  /*25a0*/  I2F.F64 R24, R2 ;  /* 0x0000000200187312 */ /* 0x0080620000201c00 */
[----:B------:R-:W-:Y:S05]  /*25b0*/  BRA `(.L_x_4816) ;  /* 0x0000000c00907947 */ /* 0x000fea0003800000 */
.L_x_4817:
[----:B------:R-:W3:Y:S01]  /*25c0*/  LDG.E.U16 R2, desc[UR36][R2.64] ;  /* 0x0000002402027981 */ /* 0x000ee2000c1e1500 */
[----:B------:R-:W-:Y:S01]  /*25d0*/  CS2R R26, SRZ ;  /* 0x00000000001a7805 */ /* 0x000fe2000001ff00 */
[----:B---3--:R0:W1:Y:S01]  /*25e0*/  I2F.F64.S16 R24, R2 ;  /* 0x0000000200187312 */ /* 0x0080620000101c00 */
[----:B------:R-:W-:Y:S05]  /*25f0*/  BRA `(.L_x_4816) ;  /* 0x0000000c00807947 */ /* 0x000fea0003800000 */
.L_x_4812:
        /* <DEDUP_REMOVED lines=11> */
.L_x_4820:
[----:B------:R-:W3:Y:S01]  /*26b0*/  LDG.E.U16 R0, desc[UR36][R2.64] ;  /* 0x0000002402007981 */ /* 0x000ee2000c1e1500 */
[----:B------:R-:W-:Y:S01]  /*26c0*/  CS2R R26, SRZ ;  /* 0x00000000001a7805 */ /* 0x000fe2000001ff00 */
[----:B---3--:R-:W-:-:S05]  /*26d0*/  HADD2.F32 R0, -RZ, R0.H0_H0 ;  /* 0x20000000ff007230 */ /* 0x008fca0000004100 */
[----:B------:R-:W-:-:S04]  /*26e0*/  FMUL.FTZ R0, R0, 1 ;  /* 0x3f80000000007820 */ /* 0x000fc80000410000 */
[----:B------:R0:W1:Y:S01]  /*26f0*/  F2F.F64.F32 R24, R0 ;  /* 0x0000000000187310 */ /* 0x0000620000201800 */
[----:B------:R-:W-:Y:S05]  /*2700*/  BRA `(.L_x_4816) ;  /* 0x0000000c003c7947 */ /* 0x000fea0003800000 */
.L_x_4819:
        /* <DEDUP_REMOVED lines=12> */
.L_x_4822:
        /* <DEDUP_REMOVED lines=8> */
.L_x_4821:
[----:B------:R0:W5:Y:S01]  /*2850*/  LDG.E.64 R24, desc[UR36][R2.64] ;  /* 0x0000002402187981 */ /* 0x000162000c1e1b00 */
[----:B------:R-:W-:Y:S01]  /*2860*/  CS2R R26, SRZ ;  /* 0x00000000001a7805 */ /* 0x000fe2000001ff00 */
[----:B------:R-:W-:Y:S06]  /*2870*/  BRA `(.L_x_4816) ;  /* 0x0000000800e07947 */ /* 0x000fec0003800000 */
.L_x_4811:
        /* <DEDUP_REMOVED lines=14> */
.L_x_4825:
[----:B------:R0:W5:Y:S01]  /*2960*/  LDG.E.128 R24, desc[UR36][R2.64] ;  /* 0x0000002402187981 */ /* 0x000162000c1e1d00 */
[----:B------:R-:W-:Y:S05]  /*2970*/  BRA `(.L_x_4816) ;  /* 0x0000000800a07947 */ /* 0x000fea0003800000 */
.L_x_4824:
        /* <DEDUP_REMOVED lines=29> */
.L_x_4827:
        /* <DEDUP_REMOVED lines=16> */
.L_x_4826:
[----:B------:R-:W3:Y:S01]  /*2c50*/  LDG.E.U16 R0, desc[UR36][R2.64] ;  /* 0x0000002402007981 */ /* 0x000ee2000c1e1500 */
[----:B------:R-:W-:Y:S01]  /*2c60*/  CS2R R26, SRZ ;  /* 0x00000000001a7805 */ /* 0x000fe2000001ff00 */
[----:B---3--:R-:W-:-:S04]  /*2c70*/  IMAD.U32 R0, R0, 0x10000, RZ ;  /* 0x0001000000007824 */ /* 0x008fc800078e00ff */
[----:B------:R-:W-:-:S04]  /*2c80*/  FMUL.FTZ R0, R0, 1 ;  /* 0x3f80000000007820 */ /* 0x000fc80000410000 */
[----:B------:R0:W1:Y:S01]  /*2c90*/  F2F.F64.F32 R24, R0 ;  /* 0x0000000000187310 */ /* 0x0000620000201800 */
[----:B------:R-:W-:Y:S05]  /*2ca0*/  BRA `(.L_x_4816) ;  /* 0x0000000400d47947 */ /* 0x000fea0003800000 */
.L_x_4823:
        /* <DEDUP_REMOVED lines=12> */
.L_x_4830:
        /* <DEDUP_REMOVED lines=21> */
.L_x_4834:
[----:B------:R-:W-:Y:S05]  /*2ec0*/  BSYNC B1 ;  /* 0x0000000000017941 */ /* 0x000fea0003800000 */
.L_x_4833:
[----:B------:R-:W-:Y:S01]  /*2ed0*/  LEA R3, R0, 0x3b800000, 0x17 ;  /* 0x3b80000000037811 */ /* 0x000fe200078eb8ff */
[----:B------:R-:W-:-:S05]  /*2ee0*/  IMAD.SHL.U32 R0, R2, 0x100000, RZ ;  /* 0x0010000002007824 */ /* 0x000fca00078e00ff */
[----:B------:R-:W-:-:S07]  /*2ef0*/  LOP3.LUT R0, R3, R0, R4, 0xfe, !PT ;  /* 0x0000000003007212 */ /* 0x000fce00078efe04 */
.L_x_4832:
[----:B------:R-:W-:Y:S05]  /*2f00*/  BSYNC B0 ;  /* 0x0000000000007941 */ /* 0x000fea0003800000 */
.L_x_4831:
[----:B------:R-:W-:Y:S01]  /*2f10*/  FMUL.FTZ R0, R0, 1 ;  /* 0x3f80000000007820 */ /* 0x000fe20000410000 */
[----:B------:R-:W-:-:S03]  /*2f20*/  CS2R R26, SRZ ;  /* 0x00000000001a7805 */ /* 0x000fc6000001ff00 */
[----:B------:R3:W0:Y:S01]  /*2f30*/  F2F.F64.F32 R24, R0 ;  /* 0x0000000000187310 */ /* 0x0006220000201800 */
[----:B------:R-:W-:Y:S05]  /*2f40*/  BRA `(.L_x_4816) ;  /* 0x00000004002c7947 */ /* 0x000fea0003800000 */
.L_x_4829:
        /* <DEDUP_REMOVED lines=21> */
.L_x_4838:
[----:B------:R-:W-:Y:S05]  /*30a0*/  BSYNC B1 ;  /* 0x0000000000017941 */ /* 0x000fea0003800000 */
.L_x_4837:
[----:B------:R-:W-:Y:S01]  /*30b0*/  LEA R3, R0, 0x37800000, 0x17 ;  /* 0x3780000000037811 */ /* 0x000fe200078eb8ff */
[----:B------:R-:W-:-:S05]  /*30c0*/  IMAD.SHL.U32 R0, R2, 0x200000, RZ ;  /* 0x0020000002007824 */ /* 0x000fca00078e00ff */
[----:B------:R-:W-:-:S07]  /*30d0*/  LOP3.LUT R0, R3, R0, R4, 0xfe, !PT ;  /* 0x0000000003007212 */ /* 0x000fce00078efe04 */
.L_x_4836:
[----:B------:R-:W-:Y:S05]  /*30e0*/  BSYNC B0 ;  /* 0x0000000000007941 */ /* 0x000fea0003800000 */
.L_x_4835:
[----:B------:R-:W-:Y:S01]  /*30f0*/  FMUL.FTZ R0, R0, 1 ;  /* 0x3f80000000007820 */ /* 0x000fe20000410000 */
[----:B------:R-:W-:-:S03]  /*3100*/  CS2R R26, SRZ ;  /* 0x00000000001a7805 */ /* 0x000fc6000001ff00 */
[----:B------:R0:W1:Y:S01]  /*3110*/  F2F.F64.F32 R24, R0 ;  /* 0x0000000000187310 */ /* 0x0000620000201800 */
[----:B------:R-:W-:Y:S05]  /*3120*/  BRA `(.L_x_4816) ;  /* 0x0000000000b47947 */ /* 0x000fea0003800000 */
.L_x_4828:
        /* <DEDUP_REMOVED lines=14> */
.L_x_4842:
[----:B------:R-:W-:Y:S05]  /*3210*/  BSYNC B0 ;  /* 0x0000000000007941 */ /* 0x000fea0003800000 */
.L_x_4841:
[----:B------:R-:W-:Y:S01]  /*3220*/  FMUL.FTZ R0, R0, 1 ;  /* 0x3f80000000007820 */ /* 0x000fe20000410000 */
[----:B------:R-:W-:-:S03]  /*3230*/  CS2R R26, SRZ ;  /* 0x00000000001a7805 */ /* 0x000fc6000001ff00 */
[----:B------:R0:W1:Y:S01]  /*3240*/  F2F.F64.F32 R24, R0 ;  /* 0x0000000000187310 */ /* 0x0000620000201800 */
[----:B------:R-:W-:Y:S05]  /*3250*/  BRA `(.L_x_4816) ;  /* 0x0000000000687947 */ /* 0x000fea0003800000 */
.L_x_4815:
        /* <DEDUP_REMOVED lines=16> */
.L_x_4843:
[----:B------:R-:W-:Y:S02]  /*3360*/  CS2R R24, SRZ ;  /* 0x0000000000187805 */ /* 0x000fe4000001ff00 */
[----:B------:R-:W-:Y:S01]  /*3370*/  CS2R R26, SRZ ;  /* 0x00000000001a7805 */ /* 0x000fe2000001ff00 */
[----:B------:R-:W-:Y:S06]  /*3380*/  BRA `(.L_x_4816) ;  /* 0x00000000001c7947 */ /* 0x000fec0003800000 */
.L_x_4840:
[----:B------:R-:W3:Y:S01]  /*3390*/  LDG.E.64 R24, desc[UR36][R2.64] ;  /* 0x0000002402187981 */ /* 0x000ee2000c1e1b00 */
[----:B------:R-:W-:Y:S01]  /*33a0*/  CS2R R26, SRZ ;  /* 0x00000000001a7805 */ /* 0x000fe2000001ff00 */
[----:B---3--:R-:W0:Y:S01]  /*33b0*/  I2F.F64.U64 R24, R24 ;  /* 0x0000001800187312 */ /* 0x008e220000301800 */
[----:B------:R-:W-:Y:S05]  /*33c0*/  BRA `(.L_x_4816) ;  /* 0x00000000000c7947 */ /* 0x000fea0003800000 */
.L_x_4839:
[----:B------:R-:W3:Y:S01]  /*33d0*/  LDG.E R2, desc[UR36][R2.64] ;  /* 0x0000002402027981 */ /* 0x000ee2000c1e1900 */
[----:B------:R-:W-:Y:S01]  /*33e0*/  CS2R R26, SRZ ;  /* 0x00000000001a7805 */ /* 0x000fe2000001ff00 */
[----:B---3--:R0:W1:Y:S06]  /*33f0*/  I2F.F64.U32 R24, R2 ;  /* 0x0000000200187312 */ /* 0x00806c0000201800 */
.L_x_4816:
[----:B------:R-:W-:-:S07]  /*3400*/  VIADD R32, R32, 0x80 ;  /* 0x0000008020207836 */ /* 0x000fce0000000000 */
.L_x_4810:
[----:B------:R-:W-:Y:S05]  /*3410*/  BSYNC B6 ;  /* 0x0000000000067941 */ /* 0x000fea0003800000 */
.L_x_4809:
[----:B------:R-:W-:Y:S01]  /*3420*/  ISETP.GE.AND P0, PT, R32, R45, PT ;  /* 0x0000002d2000720c */ /* 0x000fe20003f06270 */
[----:B------:R-:W-:Y:S01]  /*3430*/  BSSY B6, `(.L_x_4844) ;  /* 0x000010e000067945 */ /* 0x000fe20003800000 */
[----:B------:R-:W-:-:S11]  /*3440*/  CS2R R20, SRZ ;  /* 0x0000000000147805 */ /* 0x000fd6000001ff00 */
[----:B------:R-:W-:Y:S05]  /*3450*/  @P0 BRA `(.L_x_4845) ;  /* 0x00000010002c0947 */ /* 0x000fea0003800000 */
[----:B01-3--:R-:W0:Y:S01]  /*3460*/  LDC.64 R2, c[0x0][0x220] ;  /* 0x00008800ff027b82 */ /* 0x00be220000000a00 */
        /* <DEDUP_REMOVED lines=20> */
.L_x_4849:
[----:B------:R-:W3:Y:S01]  /*35b0*/  LDG.E.U8 R2, desc[UR36][R2.64] ;  /* 0x0000002402027981 */ /* 0x000ee2000c1e1100 */
[----:B------:R-:W-:Y:S01]  /*35c0*/  CS2R R22, SRZ ;  /* 0x0000000000167805 */ /* 0x000fe2000001ff00 */
[----:B---3--:R0:W1:Y:S01]  /*35d0*/  I2F.F64.U16 R20, R2 ;  /* 0x0000000200147312 */ /* 0x0080620000101800 */
[----:B------:R-:W-:Y:S05]  /*35e0*/  BRA `(.L_x_4845) ;  /* 0x0000000c00c87947 */ /* 0x000fea0003800000 */
.L_x_4848:
        /* <DEDUP_REMOVED lines=10> */
.L_x_4852:
[----:B------:R-:W3:Y:S01]  /*3690*/  LDG.E R2, desc[UR36][R2.64] ;  /* 0x0000002402027981 */ /* 0x000ee2000c1e1900 */
[----:B------:R-:W-:Y:S01]  /*36a0*/  CS2R R22, SRZ ;  /* 0x0000000000167805 */ /* 0x000fe2000001ff00 */
[----:B---3--:R0:W1:Y:S01]  /*36b0*/  I2F.F64 R20, R2 ;  /* 0x0000000200147312 */ /* 0x0080620000201c00 */
[----:B------:R-:W-:Y:S05]  /*36c0*/  BRA `(.L_x_4845) ;  /* 0x0000000c00907947 */ /* 0x000fea0003800000 */
.L_x_4851:
[----:B------:R-:W3:Y:S01]  /*36d0*/  LDG.E.U16 R2, desc[UR36][R2.64] ;  /* 0x0000002402027981 */ /* 0x000ee2000c1e1500 */
[----:B------:R-:W-:Y:S01]  /*36e0*/  CS2R R22, SRZ ;  /* 0x0000000000167805 */ /* 0x000fe2000001ff00 */
[----:B---3--:R0:W1:Y:S01]  /*36f0*/  I2F.F64.S16 R20, R2 ;  /* 0x0000000200147312 */ /* 0x0080620000101c00 */
[----:B------:R-:W-:Y:S05]  /*3700*/  BRA `(.L_x_4845) ;  /* 0x0000000c00807947 */ /* 0x000fea0003800000 */
.L_x_4847:
        /* <DEDUP_REMOVED lines=11> */
.L_x_4854:
[----:B------:R-:W3:Y:S01]  /*37c0*/  LDG.E.U16 R0, desc[UR36][R2.64] ;  /* 0x0000002402007981 */ /* 0x000ee2000c1e1500 */
[----:B------:R-:W-:Y:S01]  /*37d0*/  CS2R R22, SRZ ;  /* 0x0000000000167805 */ /* 0x000fe2000001ff00 */
[----:B---3--:R-:W-:-:S05]  /*37e0*/  HADD2.F32 R0, -RZ, R0.H0_H0 ;  /* 0x20000000ff007230 */ /* 0x008fca0000004100 */
[----:B------:R-:W-:-:S04]  /*37f0*/  FMUL.FTZ R0, R0, 1 ;  /* 0x3f80000000007820 */ /* 0x000fc80000410000 */
[----:B------:R0:W1:Y:S01]  /*3800*/  F2F.F64.F32 R20, R0 ;  /* 0x0000000000147310 */ /* 0x0000620000201800 */
[----:B------:R-:W-:Y:S05]  /*3810*/  BRA `(.L_x_4845) ;  /* 0x0000000c003c7947 */ /* 0x000fea0003800000 */
.L_x_4853:
        /* <DEDUP_REMOVED lines=12> */
.L_x_4856:
        /* <DEDUP_REMOVED lines=8> */
.L_x_4855:
[----:B------:R0:W5:Y:S01]  /*3960*/  LDG.E.64 R20, desc[UR36][R2.64] ;  /* 0x0000002402147981 */ /* 0x000162000c1e1b00 */
[----:B------:R-:W-:Y:S01]  /*3970*/  CS2R R22, SRZ ;  /* 0x0000000000167805 */ /* 0x000fe2000001ff00 */
[----:B------:R-:W-:Y:S06]  /*3980*/  BRA `(.L_x_4845) ;  /* 0x0000000800e07947 */ /* 0x000fec0003800000 */
.L_x_4846:
        /* <DEDUP_REMOVED lines=14> */
.L_x_4859:
[----:B------:R0:W5:Y:S01]  /*3a70*/  LDG.E.128 R20, desc[UR36][R2.64] ;  /* 0x0000002402147981 */ /* 0x000162000c1e1d00 */
[----:B------:R-:W-:Y:S05]  /*3a80*/  BRA `(.L_x_4845) ;  /* 0x0000000800a07947 */ /* 0x000fea0003800000 */
.L_x_4858:
        /* <DEDUP_REMOVED lines=29> */
.L_x_4861:
        /* <DEDUP_REMOVED lines=16> */
.L_x_4860:
[----:B------:R-:W3:Y:S01]  /*3d60*/  LDG.E.U16 R0, desc[UR36][R2.64] ;  /* 0x0000002402007981 */ /* 0x000ee2000c1e1500 */
[----:B------:R-:W-:Y:S01]  /*3d70*/  CS2R R22, SRZ ;  /* 0x0000000000167805 */ /* 0x000fe2000001ff00 */
[----:B---3--:R-:W-:-:S04]  /*3d80*/  IMAD.U32 R0, R0, 0x10000, RZ ;  /* 0x0001000000007824 */ /* 0x008fc800078e00ff */
[----:B------:R-:W-:-:S04]  /*3d90*/  FMUL.FTZ R0, R0, 1 ;  /* 0x3f80000000007820 */ /* 0x000fc80000410000 */
[----:B------:R0:W1:Y:S01]  /*3da0*/  F2F.F64.F32 R20, R0 ;  /* 0x0000000000147310 */ /* 0x0000620000201800 */
[----:B------:R-:W-:Y:S05]  /*3db0*/  BRA `(.L_x_4845) ;  /* 0x0000000400d47947 */ /* 0x000fea0003800000 */
.L_x_4857:
        /* <DEDUP_REMOVED lines=12> */
.L_x_4864:
        /* <DEDUP_REMOVED lines=21> */
.L_x_4868:
[----:B------:R-:W-:Y:S05]  /*3fd0*/  BSYNC B1 ;  /* 0x0000000000017941 */ /* 0x000fea0003800000 */
.L_x_4867:
[----:B------:R-:W-:Y:S01]  /*3fe0*/  LEA R3, R0, 0x3b800000, 0x17 ;  /* 0x3b80000000037811 */ /* 0x000fe200078eb8ff */
[----:B------:R-:W-:-:S05]  /*3ff0*/  IMAD.SHL.U32 R0, R2, 0x100000, RZ ;  /* 0x0010000002007824 */ /* 0x000fca00078e00ff */
[----:B------:R-:W-:-:S07]  /*4000*/  LOP3.LUT R0, R3, R0, R4, 0xfe, !PT ;  /* 0x0000000003007212 */ /* 0x000fce00078efe04 */
.L_x_4866:
[----:B------:R-:W-:Y:S05]  /*4010*/  BSYNC B0 ;  /* 0x0000000000007941 */ /* 0x000fea0003800000 */
.L_x_4865:
[----:B------:R-:W-:Y:S01]  /*4020*/  FMUL.FTZ R0, R0, 1 ;  /* 0x3f80000000007820 */ /* 0x000fe20000410000 */
[----:B------:R-:W-:-:S03]  /*4030*/  CS2R R22, SRZ ;  /* 0x0000000000167805 */ /* 0x000fc6000001ff00 */
[----:B------:R0:W1:Y:S01]  /*4040*/  F2F.F64.F32 R20, R0 ;  /* 0x0000000000147310 */ /* 0x0000620000201800 */
[----:B------:R-:W-:Y:S05]  /*4050*/  BRA `(.L_x_4845) ;  /* 0x00000004002c7947 */ /* 0x000fea0003800000 */
.L_x_4863:
        /* <DEDUP_REMOVED lines=21> */
.L_x_4872:
[----:B------:R-:W-:Y:S05]  /*41b0*/  BSYNC B1 ;  /* 0x0000000000017941 */ /* 0x000fea0003800000 */
.L_x_4871:
[----:B------:R-:W-:Y:S01]  /*41c0*/  LEA R3, R0, 0x37800000, 0x17 ;  /* 0x3780000000037811 */ /* 0x000fe200078eb8ff */
[----:B------:R-:W-:-:S05]  /*41d0*/  IMAD.SHL.U32 R0, R2, 0x200000, RZ ;  /* 0x0020000002007824 */ /* 0x000fca00078e00ff */
[----:B------:R-:W-:-:S07]  /*41e0*/  LOP3.LUT R0, R3, R0, R4, 0xfe, !PT ;  /* 0x0000000003007212 */ /* 0x000fce00078efe04 */
.L_x_4870:
[----:B------:R-:W-:Y:S05]  /*41f0*/  BSYNC B0 ;  /* 0x0000000000007941 */ /* 0x000fea0003800000 */
.L_x_4869:
[----:B------:R-:W-:Y:S01]  /*4200*/  FMUL.FTZ R0, R0, 1 ;  /* 0x3f80000000007820 */ /* 0x000fe20000410000 */
[----:B------:R-:W-:-:S03]  /*4210*/  CS2R R22, SRZ ;  /* 0x0000000000167805 */ /* 0x000fc6000001ff00 */
[----:B------:R0:W1:Y:S01]  /*4220*/  F2F.F64.F32 R20, R0 ;  /* 0x0000000000147310 */ /* 0x0000620000201800 */
[----:B------:R-:W-:Y:S05]  /*4230*/  BRA `(.L_x_4845) ;  /* 0x0000000000b47947 */ /* 0x000fea0003800000 */
.L_x_4862:
        /* <DEDUP_REMOVED lines=14> */
.L_x_4876:
[----:B------:R-:W-:Y:S05]  /*4320*/  BSYNC B0 ;  /* 0x0000000000007941 */ /* 0x000fea0003800000 */
.L_x_4875:
[----:B------:R-:W-:Y:S01]  /*4330*/  FMUL.FTZ R0, R0, 1 ;  /* 0x3f80000000007820 */ /* 0x000fe20000410000 */
[----:B------:R-:W-:-:S03]  /*4340*/  CS2R R22, SRZ ;  /* 0x0000000000167805 */ /* 0x000fc6000001ff00 */
[----:B------:R0:W1:Y:S01]  /*4350*/  F2F.F64.F32 R20, R0 ;  /* 0x0000000000147310 */ /* 0x0000620000201800 */
[----:B------:R-:W-:Y:S05]  /*4360*/  BRA `(.L_x_4845) ;  /* 0x0000000000687947 */ /* 0x000fea0003800000 */
.L_x_4850:
        /* <DEDUP_REMOVED lines=16> */
.L_x_4877:
[----:B------:R-:W-:Y:S02]  /*4470*/  CS2R R20, SRZ ;  /* 0x0000000000147805 */ /* 0x000fe4000001ff00 */
[----:B------:R-:W-:Y:S01]  /*4480*/  CS2R R22, SRZ ;  /* 0x0000000000167805 */ /* 0x000fe2000001ff00 */
[----:B------:R-:W-:Y:S06]  /*4490*/  BRA `(.L_x_4845) ;  /* 0x00000000001c7947 */ /* 0x000fec0003800000 */
.L_x_4874:
[----:B------:R-:W3:Y:S01]  /*44a0*/  LDG.E.64 R20, desc[UR36][R2.64] ;  /* 0x0000002402147981 */ /* 0x000ee2000c1e1b00 */
[----:B------:R-:W-:Y:S01]  /*44b0*/  CS2R R22, SRZ ;  /* 0x0000000000167805 */ /* 0x000fe2000001ff00 */
[----:B---3--:R-:W0:Y:S01]  /*44c0*/  I2F.F64.U64 R20, R20 ;  /* 0x0000001400147312 */ /* 0x008e220000301800 */
[----:B------:R-:W-:Y:S05]  /*44d0*/  BRA `(.L_x_4845) ;  /* 0x00000000000c7947 */ /* 0x000fea0003800000 */
.L_x_4873:
[----:B------:R-:W3:Y:S01]  /*44e0*/  LDG.E R2, desc[UR36][R2.64] ;  /* 0x0000002402027981 */ /* 0x000ee2000c1e1900 */
[----:B------:R-:W-:Y:S01]  /*44f0*/  CS2R R22, SRZ ;  /* 0x0000000000167805 */ /* 0x000fe2000001ff00 */
[----:B---3--:R0:W1:Y:S06]  /*4500*/  I2F.F64.U32 R20, R2 ;  /* 0x0000000200147312 */ /* 0x00806c0000201800 */
.L_x_4845:
[----:B------:R-:W-:Y:S05]  /*4510*/  BSYNC B6 ;  /* 0x0000000000067941 */ /* 0x000fea0003800000 */
.L_x_4844:
[----:B0--3--:R-:W0:Y:S01]  /*4520*/  S2R R0, SR_TID.X ;  /* 0x0000000000007919 */ /* 0x009e220000002100 */
[----:B------:R-:W-:Y:S01]  /*4530*/  BSSY B0, `(.L_x_4878) ;  /* 0x0000249000007945 */ /* 0x000fe20003800000 */
[----:B------:R-:W-:Y:S02]  /*4540*/  CS2R R6, SRZ ;  /* 0x0000000000067805 */ /* 0x000fe4000001ff00 */
[----:B------:R-:W-:Y:S02]  /*4550*/  CS2R R4, SRZ ;  /* 0x0000000000047805 */ /* 0x000fe4000001ff00 */
[----:B0-----:R-:W-:-:S13]  /*4560*/  ISETP.GE.AND P0, PT, R0, R45, PT ;  /* 0x0000002d0000720c */ /* 0x001fda0003f06270 */
[----:B------:R-:W-:Y:S05]  /*4570*/  @P0 BRA `(.L_x_4879) ;  /* 0x0000002400100947 */ /* 0x000fea0003800000 */
[----:B-12-45:R-:W-:-:S04]  /*4580*/  LOP3.LUT R0, R17, 0x7fffffff, RZ, 0xc0, !PT ;  /* 0x7fffffff11007812 */ /* 0x036fc800078ec0ff */
        /* <DEDUP_REMOVED lines=28> */
[----:B------:R-:W-:Y:S05]  /*4750*/  CALL.REL.NOINC `($_ZN2at6native27unrolled_elementwise_kernelIZZZNS0_16tanh_kernel_cudaERNS_18TensorIteratorBaseEENKUlvE_clEvENKUlvE_clEvEUlN3c107complexIdEEE_St5arrayIPcLm2EELi4E23TrivialOffsetCalculatorILi1EjESE_NS0_6memory12LoadWithCastILi1EEENSF_13StoreWithCastILi1EEEEEviT_T0_T2_T3_T4_T5_$__internal_trig_reduction_slowpathd) ;  /* 0x000000e400787944 */ /* 0x000fea0003c00000 */
[----:B------:R-:W-:Y:S05]  /*4760*/  BRA `(.L_x_4885) ;  /* 0x0000000000087947 */ /* 0x000fea0003800000 */
.L_x_4884:
[----:B------:R-:W-:Y:S01]  /*4770*/  DMUL R2, RZ, R18 ;  /* 0x00000012ff027228 */ /* 0x000fe20000000000 */
[----:B------:R-:W-:-:S10]  /*4780*/  IMAD.MOV.U32 R0, RZ, RZ, RZ ;  /* 0x000000ffff007224 */ /* 0x000fd400078e00ff */
.L_x_4885:
[----:B------:R-:W-:Y:S05]  /*4790*/  BSYNC B2 ;  /* 0x0000000000027941 */ /* 0x000fea0003800000 */
.L_x_4883:
[----:B------:R-:W-:Y:S01]  /*47a0*/  DMUL R6, R2, R2 ;  /* 0x0000000202067228 */ /* 0x000fe20000000000 */
[----:B------:R-:W-:Y:S01]  /*47b0*/  IMAD.MOV.U32 R4, RZ, RZ, 0x5b27ebb1 ;  /* 0x5b27ebb1ff047424 */ /* 0x000fe200078e00ff */
[----:B------:R-:W-:Y:S01]  /*47c0*/  UMOV UR4, 0x2799bcb9 ;  /* 0x2799bcb900047882 */ /* 0x000fe20000000000 */
[----:B------:R-:W-:Y:S01]  /*47d0*/  IMAD.MOV.U32 R5, RZ, RZ, 0x3ef9757c ;  /* 0x3ef9757cff057424 */ /* 0x000fe200078e00ff */
[----:B------:R-:W-:Y:S01]  /*47e0*/  UMOV UR5, 0x3ee48dac ;  /* 0x3ee48dac00057882 */ /* 0x000fe20000000000 */
[----:B------:R-:W-:Y:S01]  /*47f0*/  LOP3.LUT R0, R0, 0x1, RZ, 0xc0, !PT ;  /* 0x0000000100007812 */ /* 0x000fe200078ec0ff */
[----:B------:R-:W-:Y:S03]  /*4800*/  BSSY B1, `(.L_x_4886) ;  /* 0x0000039000017945 */ /* 0x000fe60003800000 */
[----:B------:R-:W-:Y:S01]  /*4810*/  DFMA R4, R6, UR4, -R4 ;  /* 0x0000000406047c2b */ /* 0x000fe20008000804 */
[----:B------:R-:W-:Y:S01]  /*4820*/  UMOV UR4, 0xfd91e04 ;  /* 0x0fd91e0400047882 */ /* 0x000fe20000000000 */
[----:B------:R-:W-:Y:S01]  /*4830*/  UMOV UR5, 0x3f0980e9 ;  /* 0x3f0980e900057882 */ /* 0x000fe20000000000 */
[----:B------:R-:W-:-:S05]  /*4840*/  ISETP.NE.U32.AND P0, PT, R0, 0x1, PT ;  /* 0x000000010000780c */ /* 0x000fca0003f05070 */
        /* <DEDUP_REMOVED lines=37> */
[----:B------:R-:W-:-:S04]  /*4aa0*/  LOP3.LUT R5, R17, 0x7fffffff, RZ, 0xc0, !PT ;  /* 0x7fffffff11057812 */ /* 0x000fc800078ec0ff */
[----:B------:R-:W-:-:S03]  /*4ab0*/  ISETP.GE.U32.AND P1, PT, R5, 0x3ff00000, PT ;  /* 0x3ff000000500780c */ /* 0x000fc60003f26070 */
        /* <DEDUP_REMOVED lines=13> */
.L_x_4887:
[----:B------:R-:W-:Y:S05]  /*4b90*/  BSYNC B1 ;  /* 0x0000000000017941 */ /* 0x000fea0003800000 */
.L_x_4886:
        /* <DEDUP_REMOVED lines=60> */
[----:B------:R-:W-:Y:S02]  /*4f60*/  IMAD.MOV.U32 R10, RZ, RZ, 0x0 ;  /* 0x00000000ff0a7424 */ /* 0x000fe400078e00ff */
[----:B------:R-:W-:-:S05]  /*4f70*/  IMAD.MOV.U32 R11, RZ, RZ, 0x3ff00000 ;  /* 0x3ff00000ff0b7424 */ /* 0x000fca00078e00ff */
        /* <DEDUP_REMOVED lines=23> */
[----:B------:R-:W-:Y:S05]  /*50f0*/  CALL.REL.NOINC `($__internal_2_$__cuda_sm20_div_rn_f64_full) ;  /* 0x000000d000a87944 */ /* 0x000fea0003c00000 */
[----:B------:R-:W-:Y:S02]  /*5100*/  IMAD.MOV.U32 R3, RZ, RZ, R2 ;  /* 0x000000ffff037224 */ /* 0x000fe400078e0002 */
[----:B------:R-:W-:-:S07]  /*5110*/  IMAD.MOV.U32 R2, RZ, RZ, R0 ;  /* 0x000000ffff027224 */ /* 0x000fce00078e0000 */
.L_x_4891:
[----:B------:R-:W-:Y:S05]  /*5120*/  BSYNC B3 ;  /* 0x0000000000037941 */ /* 0x000fea0003800000 */
.L_x_4890:
[----:B------:R-:W-:Y:S01]  /*5130*/  DADD R2, R14, R2 ;  /* 0x000000000e027229 */ /* 0x000fe20000000002 */
[----:B------:R-:W-:Y:S01]  /*5140*/  UMOV UR4, 0x8fb9f87e ;  /* 0x8fb9f87e00047882 */ /* 0x000fe20000000000 */
[----:B------:R-:W-:Y:S02]  /*5150*/  UMOV UR5, 0x408633ce ;  /* 0x408633ce00057882 */ /* 0x000fe40000000000 */
[----:B------:R-:W-:-:S06]  /*5160*/  DSETP.GE.AND P0, PT, R4, UR4, PT ;  /* 0x0000000404007e2a */ /* 0x000fcc000bf06000 */
[----:B------:R-:W-:Y:S02]  /*5170*/  FSEL R4, R2, RZ, !P0 ;  /* 0x000000ff02047208 */ /* 0x000fe40004000000 */
[----:B------:R-:W-:Y:S01]  /*5180*/  FSEL R5, R3, +QNAN , !P0 ;  /* 0x7ff0000003057808 */ /* 0x000fe20004000000 */
[----:B------:R-:W-:Y:S06]  /*5190*/  BRA `(.L_x_4892) ;  /* 0x00000000005c7947 */ /* 0x000fec0003800000 */
.L_x_4889:
        /* <DEDUP_REMOVED lines=23> */
.L_x_4892:
[----:B------:R-:W-:Y:S05]  /*5310*/  BSYNC B2 ;  /* 0x0000000000027941 */ /* 0x000fea0003800000 */
.L_x_4888:
        /* <DEDUP_REMOVED lines=27> */
[----:B------:R-:W-:-:S02]  /*54d0*/  IMAD.MOV.U32 R36, RZ, RZ, R33 ;  /* 0x000000ffff247224 */ /* 0x000fc400078e0021 */
[----:B------:R-:W-:Y:S02]  /*54e0*/  IMAD.MOV.U32 R9, RZ, RZ, R14 ;  /* 0x000000ffff097224 */ /* 0x000fe400078e000e */
[----:B------:R-:W-:Y:S02]  /*54f0*/  IMAD.MOV.U32 R8, RZ, RZ, R15 ;  /* 0x000000ffff087224 */ /* 0x000fe400078e000f */
[----:B------:R-:W-:-:S07]  /*5500*/  IMAD.MOV.U32 R12, RZ, RZ, R11 ;  /* 0x000000ffff0c7224 */ /* 0x000fce00078e000b */
[----:B------:R-:W-:Y:S05]  /*5510*/  CALL.REL.NOINC `($__internal_3_$__cuda_sm20_dsqrt_rn_f64_mediumpath_v1) ;  /* 0x000000d400347944 */ /* 0x000fea0003c00000 */
[----:B------:R-:W-:Y:S02]  /*5520*/  IMAD.MOV.U32 R2, RZ, RZ, R8 ;  /* 0x000000ffff027224 */ /* 0x000fe400078e0008 */
[----:B------:R-:W-:-:S07]  /*5530*/  IMAD.MOV.U32 R3, RZ, RZ, R0 ;  /* 0x000000ffff037224 */ /* 0x000fce00078e0000 */
.L_x_4894:
[----:B------:R-:W-:Y:S05]  /*5540*/  BSYNC B1 ;  /* 0x0000000000017941 */ /* 0x000fea0003800000 */
.L_x_4893:
        /* <DEDUP_REMOVED lines=27> */
.L_x_4896:
[----:B------:R-:W-:Y:S05]  /*5700*/  BSYNC B2 ;  /* 0x0000000000027941 */ /* 0x000fea0003800000 */
.L_x_4895:
        /* <DEDUP_REMOVED lines=23> */
.L_x_4898:
[----:B------:R-:W-:Y:S05]  /*5880*/  BSYNC B2 ;  /* 0x0000000000027941 */ /* 0x000fea0003800000 */
.L_x_4897:
[----:B------:R-:W-:Y:S02]  /*5890*/  IMAD.MOV.U32 R6, RZ, RZ, R2 ;  /* 0x000000ffff067224 */ /* 0x000fe400078e0002 */
[----:B------:R-:W-:Y:S01]  /*58a0*/  IMAD.MOV.U32 R7, RZ, RZ, R3 ;  /* 0x000000ffff077224 */ /* 0x000fe200078e0003 */
[----:B------:R-:W-:Y:S06]  /*58b0*/  BRA `(.L_x_4879) ;  /* 0x0000001000407947 */ /* 0x000fec0003800000 */
.L_x_4882:
        /* <DEDUP_REMOVED lines=61> */
.L_x_4900:
[----:B------:R-:W-:Y:S05]  /*5c90*/  BSYNC B1 ;  /* 0x0000000000017941 */ /* 0x000fea0003800000 */
.L_x_4899:
        /* <DEDUP_REMOVED lines=23> */
.L_x_4902:
[----:B------:R-:W-:Y:S01]  /*5e10*/  DMUL R2, RZ, R18 ;  /* 0x00000012ff027228 */ /* 0x000fe20000000000 */
[----:B------:R-:W-:-:S10]  /*5e20*/  IMAD.MOV.U32 R0, RZ, RZ, RZ ;  /* 0x000000ffff007224 */ /* 0x000fd400078e00ff */
.L_x_4903:
[----:B------:R-:W-:Y:S05]  /*5e30*/  BSYNC B2 ;  /* 0x0000000000027941 */ /* 0x000fea0003800000 */
.L_x_4901:
        /* <DEDUP_REMOVED lines=45> */
.L_x_4905:
[----:B------:R-:W-:Y:S01]  /*6110*/  DMUL R2, RZ, R18 ;  /* 0x00000012ff027228 */ /* 0x000fe20000000000 */
[----:B------:R-:W-:-:S10]  /*6120*/  IMAD.MOV.U32 R0, RZ, RZ, RZ ;  /* 0x000000ffff007224 */ /* 0x000fd400078e00ff */
.L_x_4906:
[----:B------:R-:W-:Y:S05]  /*6130*/  BSYNC B2 ;  /* 0x0000000000027941 */ /* 0x000fea0003800000 */
.L_x_4904:
        /* <DEDUP_REMOVED lines=12> */
[----:B------:R-:W-:-:S02]  /*6200*/  DMUL R4, R4, 4 ;  /* 0x4010000004047828 */ /* 0x000fc40000000000 */
        /* <DEDUP_REMOVED lines=12> */
[----:B------:R-:W-:-:S07]  /*62d0*/  IMAD.MOV.U32 R3, RZ, RZ, 0x3ff00000 ;  /* 0x3ff00000ff037424 */ /* 0x000fce00078e00ff */
[----:B------:R-:W-:-:S08]  /*62e0*/  DMUL R4, R4, R6 ;  /* 0x0000000604047228 */ /* 0x000fd00000000000 */
[----:B------:R-:W-:Y:S01]  /*62f0*/  DMUL R6, R4, R6 ;  /* 0x0000000604067228 */ /* 0x000fe20000000000 */
[----:B------:R-:W-:Y:S01]  /*6300*/  LOP3.LUT R5, R3, 0x80000000, R17, 0xb8, !PT ;  /* 0x8000000003057812 */ /* 0x000fe200078eb811 */
[----:B------:R-:W-:Y:S01]  /*6310*/  IMAD.MOV.U32 R4, RZ, RZ, RZ ;  /* 0x000000ffff047224 */ /* 0x000fe200078e00ff */
[----:B------:R-:W-:Y:S08]  /*6320*/  BRA `(.L_x_4879) ;  /* 0x0000000400a47947 */ /* 0x000ff00003800000 */
.L_x_4881:
[----:B------:R-:W-:-:S10]  /*6330*/  DADD R4, R18, -R18 ;  /* 0x0000000012047229 */ /* 0x000fd40000000812 */
[----:B------:R-:W-:Y:S02]  /*6340*/  IMAD.MOV.U32 R6, RZ, RZ, R4 ;  /* 0x000000ffff067224 */ /* 0x000fe400078e0004 */
[----:B------:R-:W-:Y:S01]  /*6350*/  IMAD.MOV.U32 R7, RZ, RZ, R5 ;  /* 0x000000ffff077224 */ /* 0x000fe200078e0005 */
[----:B------:R-:W-:Y:S06]  /*6360*/  BRA `(.L_x_4879) ;  /* 0x0000000400947947 */ /* 0x000fec0003800000 */
.L_x_4880:
[----:B------:R-:W-:-:S13]  /*6370*/  LOP3.LUT P0, RZ, R16, 0xfffff, R17, 0xf8, !PT ;  /* 0x000fffff10ff7812 */ /* 0x000fda000780f811 */
[C---:B------:R-:W-:Y:S01]  /*6380*/  @P0 DMUL R2, R18.reuse, R16 ;  /* 0x0000001012020228 */ /* 0x040fe20000000000 */
[----:B------:R-:W-:Y:S01]  /*6390*/  @P0 IMAD.MOV.U32 R4, RZ, RZ, R16 ;  /* 0x000000ffff040224 */ /* 0x000fe200078e0010 */
[----:B------:R-:W-:Y:S01]  /*63a0*/  @P0 DSETP.NEU.AND P1, PT, R18, RZ, PT ;  /* 0x000000ff1200022a */ /* 0x000fe20003f2d000 */
[----:B------:R-:W-:-:S07]  /*63b0*/  @P0 IMAD.MOV.U32 R5, RZ, RZ, R17 ;  /* 0x000000ffff050224 */ /* 0x000fce00078e0011 */
        /* <DEDUP_REMOVED lines=29> */
[----:B------:R-:W-:Y:S05]  /*6590*/  CALL.REL.NOINC `($_ZN2at6native27unrolled_elementwise_kernelIZZZNS0_16tanh_kernel_cudaERNS_18TensorIteratorBaseEENKUlvE_clEvENKUlvE_clEvEUlN3c107complexIdEEE_St5arrayIPcLm2EELi4E23TrivialOffsetCalculatorILi1EjESE_NS0_6memory12LoadWithCastILi1EEENSF_13StoreWithCastILi1EEEEEviT_T0_T2_T3_T4_T5_$__internal_trig_reduction_slowpathd) ;  /* 0x000000c400e87944 */ /* 0x000fea0003c00000 */
.L_x_4910:
[----:B------:R-:W-:Y:S05]  /*65a0*/  BSYNC B3 ;  /* 0x0000000000037941 */ /* 0x000fea0003800000 */
.L_x_4909:
        /* <DEDUP_REMOVED lines=11> */
[----:B------:R-:W-:Y:S01]  /*6660*/  UMOV UR4, 0x6dc9c883 ;  /* 0x6dc9c88300047882 */ /* 0x000fe20000000000 */
[----:B------:R-:W-:Y:S01]  /*6670*/  UMOV UR5, 0x3fe45f30 ;  /* 0x3fe45f3000057882 */ /* 0x000fe20000000000 */
[----:B------:R-:W-:Y:S01]  /*6680*/  FSEL R40, -R40, 4.2945490664224492434e-19, !P0 ;  /* 0x20fd816428287808 */ /* 0x000fe20004000100 */
[----:B------:R-:W-:Y:S01]  /*6690*/  BSSY B3, `(.L_x_4911) ;  /* 0x0000015000037945 */ /* 0x000fe20003800000 */
        /* <DEDUP_REMOVED lines=8> */
[----:B------:R-:W-:Y:S02]  /*6720*/  DMUL R2, R18, UR4 ;  /* 0x0000000412027c28 */ /* 0x000fe40008000000 */
[----:B------:R-:W-:Y:S02]  /*6730*/  @P0 DFMA R4, R34, R8, 1 ;  /* 0x3ff000002204042b */ /* 0x000fe40000000008 */
[----:B------:R-:W-:Y:S02]  /*6740*/  DSETP.GE.AND P0, PT, |R18|, 2.14748364800000000000e+09, PT ;  /* 0x41e000001200742a */ /* 0x000fe40003f06200 */
[----:B------:R0:W1:Y:S04]  /*6750*/  F2I.F64 R0, R2 ;  /* 0x0000000200007311 */ /* 0x0000680000301100 */
[----:B------:R-:W-:-:S08]  /*6760*/  @P1 DFMA R4, R4, -1, RZ ;  /* 0xbff000000404182b */ /* 0x000fd000000000ff */
[----:B0-----:R-:W-:Y:S05]  /*6770*/  @!P0 BRA `(.L_x_4912) ;  /* 0x0000000000188947 */ /* 0x001fea0003800000 */
[----:B-1----:R-:W-:Y:S01]  /*6780*/  IMAD.MOV.U32 R0, RZ, RZ, R18 ;  /* 0x000000ffff007224 */ /* 0x002fe200078e0012 */
[----:B------:R-:W-:Y:S01]  /*6790*/  MOV R36, 0x67c0 ;  /* 0x000067c000247802 */ /* 0x000fe20000000f00 */
[----:B------:R-:W-:-:S07]  /*67a0*/  IMAD.MOV.U32 R15, RZ, RZ, R19 ;  /* 0x000000ffff0f7224 */ /* 0x000fce00078e0013 */
[----:B------:R-:W-:Y:S05]  /*67b0*/  CALL.REL.NOINC `($_ZN2at6native27unrolled_elementwise_kernelIZZZNS0_16tanh_kernel_cudaERNS_18TensorIteratorBaseEENKUlvE_clEvENKUlvE_clEvEUlN3c107complexIdEEE_St5arrayIPcLm2EELi4E23TrivialOffsetCalculatorILi1EjESE_NS0_6memory12LoadWithCastILi1EEENSF_13StoreWithCastILi1EEEEEviT_T0_T2_T3_T4_T5_$__internal_trig_reduction_slowpathd) ;  /* 0x000000c400607944 */ /* 0x000fea0003c00000 */
[----:B------:R-:W-:Y:S02]  /*67c0*/  IMAD.MOV.U32 R6, RZ, RZ, R2 ;  /* 0x000000ffff067224 */ /* 0x000fe400078e0002 */
[----:B------:R-:W-:-:S07]  /*67d0*/  IMAD.MOV.U32 R7, RZ, RZ, R3 ;  /* 0x000000ffff077224 */ /* 0x000fce00078e0003 */
.L_x_4912:
[----:B------:R-:W-:Y:S05]  /*67e0*/  BSYNC B3 ;  /* 0x0000000000037941 */ /* 0x000fea0003800000 */
.L_x_4911:
[----:B------:R-:W0:Y:S01]  /*67f0*/  LDC.64 R18, c[0x4][0x168] ;  /* 0x01005a00ff127b82 */ /* 0x000e220000000a00 */
[----:B-1----:R-:W-:-:S04]  /*6800*/  VIADD R2, R0, 0x1 ;  /* 0x0000000100027836 */ /* 0x002fc80000000000 */
        /* <DEDUP_REMOVED lines=22> */
.L_x_4908:
[----:B------:R-:W-:Y:S05]  /*6970*/  BSYNC B2 ;  /* 0x0000000000027941 */ /* 0x000fea0003800000 */
.L_x_4907:
[----:B------:R-:W-:Y:S01]  /*6980*/  LOP3.LUT R7, RZ, 0x80000000, R19, 0xb8, !PT ;  /* 0x80000000ff077812 */ /* 0x000fe200078eb813 */
[----:B------:R-:W-:Y:S02]  /*6990*/  IMAD.MOV.U32 R4, RZ, RZ, R16 ;  /* 0x000000ffff047224 */ /* 0x000fe400078e0010 */
[----:B------:R-:W-:Y:S02]  /*69a0*/  IMAD.MOV.U32 R5, RZ, RZ, R32 ;  /* 0x000000ffff057224 */ /* 0x000fe400078e0020 */
[----:B------:R-:W-:-:S07]  /*69b0*/  IMAD.MOV.U32 R6, RZ, RZ, RZ ;  /* 0x000000ffff067224 */ /* 0x000fce00078e00ff */
.L_x_4879:
[----:B------:R-:W-:Y:S05]  /*69c0*/  BSYNC B0 ;  /* 0x0000000000007941 */ /* 0x000fea0003800000 */
.L_x_4878:
[----:B------:R-:W0:Y:S01]  /*69d0*/  S2R R0, SR_TID.X ;  /* 0x0000000000007919 */ /* 0x000e220000002100 */
[----:B------:R-:W-:Y:S01]  /*69e0*/  BSSY B0, `(.L_x_4913) ;  /* 0x0000244000007945 */ /* 0x000fe20003800000 */
[----:B------:R-:W-:Y:S02]  /*69f0*/  CS2R R34, SRZ ;  /* 0x0000000000227805 */ /* 0x000fe4000001ff00 */
[----:B------:R-:W-:Y:S01]  /*6a00*/  CS2R R32, SRZ ;  /* 0x0000000000207805 */ /* 0x000fe2000001ff00 */
[----:B0-----:R-:W-:-:S05]  /*6a10*/  VIADD R0, R0, 0x80 ;  /* 0x0000008000007836 */ /* 0x001fca0000000000 */
[----:B------:R-:W-:-:S13]  /*6a20*/  ISETP.GE.AND P0, PT, R0, R45, PT ;  /* 0x0000002d0000720c */ /* 0x000fda0003f06270 */
[----:B------:R-:W-:Y:S05]  /*6a30*/  @P0 BRA `(.L_x_4914) ;  /* 0x0000002000f80947 */ /* 0x000fea0003800000 */
[----:B-1---5:R-:W-:-:S04]  /*6a40*/  LOP3.LUT R0, R29, 0x7fffffff, RZ, 0xc0, !PT ;  /* 0x7fffffff1d007812 */ /* 0x022fc800078ec0ff */
        /* <DEDUP_REMOVED lines=28> */
[----:B--2-4-:R-:W-:Y:S05]  /*6c10*/  CALL.REL.NOINC `($_ZN2at6native27unrolled_elementwise_kernelIZZZNS0_16tanh_kernel_cudaERNS_18TensorIteratorBaseEENKUlvE_clEvENKUlvE_clEvEUlN3c107complexIdEEE_St5arrayIPcLm2EELi4E23TrivialOffsetCalculatorILi1EjESE_NS0_6memory12LoadWithCastILi1EEENSF_13StoreWithCastILi1EEEEEviT_T0_T2_T3_T4_T5_$__internal_trig_reduction_slowpathd) ;  /* 0x000000c000487944 */ /* 0x014fea0003c00000 */
[----:B------:R-:W-:Y:S05]  /*6c20*/  BRA `(.L_x_4920) ;  /* 0x0000000000087947 */ /* 0x000fea0003800000 */
.L_x_4919:
[----:B------:R-:W-:Y:S01]  /*6c30*/  DMUL R2, RZ, R30 ;  /* 0x0000001eff027228 */ /* 0x000fe20000000000 */
[----:B------:R-:W-:-:S10]  /*6c40*/  IMAD.MOV.U32 R0, RZ, RZ, RZ ;  /* 0x000000ffff007224 */ /* 0x000fd400078e00ff */
.L_x_4920:
[----:B------:R-:W-:Y:S05]  /*6c50*/  BSYNC B2 ;  /* 0x0000000000027941 */ /* 0x000fea0003800000 */
.L_x_4918:
[----:B------:R-:W-:Y:S01]  /*6c60*/  DMUL R8, R2, R2 ;  /* 0x0000000202087228 */ /* 0x000fe20000000000 */
[----:B------:R-:W-:Y:S01]  /*6c70*/  IMAD.MOV.U32 R10, RZ, RZ, 0x5b27ebb1 ;  /* 0x5b27ebb1ff0a7424 */ /* 0x000fe200078e00ff */
[----:B------:R-:W-:Y:S01]  /*6c80*/  UMOV UR4, 0x2799bcb9 ;  /* 0x2799bcb900047882 */ /* 0x000fe20000000000 */
[----:B------:R-:W-:Y:S01]  /*6c90*/  IMAD.MOV.U32 R11, RZ, RZ, 0x3ef9757c ;  /* 0x3ef9757cff0b7424 */ /* 0x000fe200078e00ff */
[----:B------:R-:W-:Y:S01]  /*6ca0*/  UMOV UR5, 0x3ee48dac ;  /* 0x3ee48dac00057882 */ /* 0x000fe20000000000 */
[----:B------:R-:W-:Y:S01]  /*6cb0*/  LOP3.LUT R0, R0, 0x1, RZ, 0xc0, !PT ;  /* 0x0000000100007812 */ /* 0x000fe200078ec0ff */
[----:B------:R-:W-:Y:S01]  /*6cc0*/  BSSY B1, `(.L_x_4921) ;  /* 0x0000039000017945 */ /* 0x000fe20003800000 */
[----:B--2-4-:R-:W-:Y:S02]  /*6cd0*/  LOP3.LUT R17, R29, 0x7fffffff, RZ, 0xc0, !PT ;  /* 0x7fffffff1d117812 */ /* 0x014fe400078ec0ff */
        /* <DEDUP_REMOVED lines=55> */
.L_x_4922:
[----:B------:R-:W-:Y:S05]  /*7050*/  BSYNC B1 ;  /* 0x0000000000017941 */ /* 0x000fea0003800000 */
.L_x_4921:
        /* <DEDUP_REMOVED lines=88> */
.L_x_4926:
[----:B------:R-:W-:Y:S05]  /*75e0*/  BSYNC B3 ;  /* 0x0000000000037941 */ /* 0x000fea0003800000 */
.L_x_4925:
[----:B------:R-:W-:Y:S01]  /*75f0*/  DADD R2, R18, R2 ;  /* 0x0000000012027229 */ /* 0x000fe20000000002 */
[----:B------:R-:W-:Y:S01]  /*7600*/  UMOV UR4, 0x8fb9f87e ;  /* 0x8fb9f87e00047882 */ /* 0x000fe20000000000 */
[----:B------:R-:W-:Y:S02]  /*7610*/  UMOV UR5, 0x408633ce ;  /* 0x408633ce00057882 */ /* 0x000fe40000000000 */
[----:B------:R-:W-:-:S06]  /*7620*/  DSETP.GE.AND P0, PT, R16, UR4, PT ;  /* 0x0000000410007e2a */ /* 0x000fcc000bf06000 */
[----:B------:R-:W-:Y:S02]  /*7630*/  FSEL R8, R2, RZ, !P0 ;  /* 0x000000ff02087208 */ /* 0x000fe40004000000 */
[----:B------:R-:W-:Y:S01]  /*7640*/  FSEL R9, R3, +QNAN , !P0 ;  /* 0x7ff0000003097808 */ /* 0x000fe20004000000 */
[----:B------:R-:W-:Y:S06]  /*7650*/  BRA `(.L_x_4927) ;  /* 0x00000000005c7947 */ /* 0x000fec0003800000 */
.L_x_4924:
        /* <DEDUP_REMOVED lines=23> */
.L_x_4927:
[----:B------:R-:W-:Y:S05]  /*77d0*/  BSYNC B2 ;  /* 0x0000000000027941 */ /* 0x000fea0003800000 */
.L_x_4923:
        /* <DEDUP_REMOVED lines=34> */
.L_x_4929:
[----:B------:R-:W-:Y:S05]  /*7a00*/  BSYNC B1 ;  /* 0x0000000000017941 */ /* 0x000fea0003800000 */
.L_x_4928:
        /* <DEDUP_REMOVED lines=27> */
.L_x_4931:
[----:B------:R-:W-:Y:S05]  /*7bc0*/  BSYNC B2 ;  /* 0x0000000000027941 */ /* 0x000fea0003800000 */
.L_x_4930:
        /* <DEDUP_REMOVED lines=23> */
.L_x_4933:
[----:B------:R-:W-:Y:S05]  /*7d40*/  BSYNC B2 ;  /* 0x0000000000027941 */ /* 0x000fea0003800000 */
.L_x_4932:
[----:B------:R-:W-:Y:S05]  /*7d50*/  BRA `(.L_x_4914) ;  /* 0x0000001000307947 */ /* 0x000fea0003800000 */
.L_x_4917:
        /* <DEDUP_REMOVED lines=53> */
[----:B------:R-:W-:Y:S01]  /*80b0*/  FSEL R34, R8, RZ, !P0 ;  /* 0x000000ff08227208 */ /* 0x000fe20004000000 */
[----:B------:R-:W-:Y:S01]  /*80c0*/  @!P1 IMAD.MOV.U32 R8, RZ, RZ, RZ ;  /* 0x000000ffff089224 */ /* 0x000fe200078e00ff */
[----:B------:R-:W-:-:S05]  /*80d0*/  @!P1 SHF.R.S32.HI R3, RZ, 0x1, R0 ;  /* 0x00000001ff039819 */ /* 0x000fca0000011400 */
[----:B------:R-:W-:Y:S02]  /*80e0*/  @!P1 IMAD.IADD R2, R2, 0x1, -R3 ;  /* 0x0000000102029824 */ /* 0x000fe400078e0a03 */
[----:B------:R-:W-:-:S03]  /*80f0*/  @!P1 IMAD R3, R3, 0x100000, R11 ;  /* 0x0010000003039824 */ /* 0x000fc600078e020b */
[----:B------:R-:W-:Y:S01]  /*8100*/  @!P1 LEA R9, R2, 0x3ff00000, 0x14 ;  /* 0x3ff0000002099811 */ /* 0x000fe200078ea0ff */
[----:B------:R-:W-:-:S06]  /*8110*/  @!P1 IMAD.MOV.U32 R2, RZ, RZ, R10 ;  /* 0x000000ffff029224 */ /* 0x000fcc00078e000a */
[----:B------:R-:W-:-:S11]  /*8120*/  @!P1 DMUL R34, R2, R8 ;  /* 0x0000000802229228 */ /* 0x000fd60000000000 */
.L_x_4935:
[----:B------:R-:W-:Y:S05]  /*8130*/  BSYNC B1 ;  /* 0x0000000000017941 */ /* 0x000fea0003800000 */
.L_x_4934:
        /* <DEDUP_REMOVED lines=23> */
.L_x_4937:
[----:B------:R-:W-:Y:S01]  /*82b0*/  DMUL R2, RZ, R30 ;  /* 0x0000001eff027228 */ /* 0x000fe20000000000 */
[----:B------:R-:W-:-:S10]  /*82c0*/  IMAD.MOV.U32 R0, RZ, RZ, RZ ;  /* 0x000000ffff007224 */ /* 0x000fd400078e00ff */
.L_x_4938:
[----:B------:R-:W-:Y:S05]  /*82d0*/  BSYNC B2 ;  /* 0x0000000000027941 */ /* 0x000fea0003800000 */
.L_x_4936:
[----:B------:R-:W0:Y:S01]  /*82e0*/  LDC.64 R36, c[0x4][0x168] ;  /* 0x01005a00ff247b82 */ /* 0x000e220000000a00 */
[----:B------:R-:W-:-:S05]  /*82f0*/  IMAD.SHL.U32 R8, R0, 0x8, RZ ;  /* 0x0000000800087824 */ /* 0x000fca00078e00ff */
[----:B------:R-:W-:-:S05]  /*8300*/  LOP3.LUT R9, R8, 0x8, RZ, 0xc0, !PT ;  /* 0x0000000808097812 */ /* 0x000fca00078ec0ff */
[----:B0-----:R-:W-:-:S05]  /*8310*/  IMAD.WIDE.U32 R36, R9, 0x8, R36 ;  /* 0x0000000809247825 */ /* 0x001fca00078e0024 */
[----:B------:R-:W3:Y:S04]  /*8320*/  LDG.E.128.CONSTANT R8, desc[UR36][R36.64] ;  /* 0x0000002424087981 */ /* 0x000ee8000c1e9d00 */
[----:B------:R-:W5:Y:S04]  /*8330*/  LDG.E.128.CONSTANT R12, desc[UR36][R36.64+0x10] ;  /* 0x00001024240c7981 */ /* 0x000f68000c1e9d00 */
[----:B--2-4-:R-:W2:Y:S01]  /*8340*/  LDG.E.128.CONSTANT R16, desc[UR36][R36.64+0x20] ;  /* 0x0000202424107981 */ /* 0x014ea2000c1e9d00 */
[----:B------:R-:W-:Y:S01]  /*8350*/  R2P PR, R0, 0x3 ;  /* 0x0000000300007804 */ /* 0x000fe20000000000 */
[----:B------:R-:W-:Y:S01]  /*8360*/  IMAD.MOV.U32 R38, RZ, RZ, 0x79785eba ;  /* 0x79785ebaff267424 */ /* 0x000fe200078e00ff */
[----:B------:R-:W-:Y:S01]  /*8370*/  DMUL R32, R2, R2 ;  /* 0x0000000202207228 */ /* 0x000fe20000000000 */
[----:B------:R-:W-:Y:S01]  /*8380*/  IMAD.MOV.U32 R0, RZ, RZ, 0x3de5db65 ;  /* 0x3de5db65ff007424 */ /* 0x000fe200078e00ff */
[----:B------:R-:W-:Y:S02]  /*8390*/  BSSY B2, `(.L_x_4939) ;  /* 0x0000024000027945 */ /* 0x000fe40003800000 */
[----:B------:R-:W-:-:S02]  /*83a0*/  FSEL R38, -R38, 4.2945490664224492434e-19, !P0 ;  /* 0x20fd816426267808 */ /* 0x000fc40004000100 */
[----:B------:R-:W-:-:S06]  /*83b0*/  FSEL R39, R0, -0.082518599927425384521, !P0 ;  /* 0xbda8ff8300277808 */ /* 0x000fcc0004000000 */
[----:B---3--:R-:W-:-:S08]  /*83c0*/  DFMA R8, R32, R38, R8 ;  /* 0x000000262008722b */ /* 0x008fd00000000008 */
[----:B------:R-:W-:-:S08]  /*83d0*/  DFMA R8, R32, R8, R10 ;  /* 0x000000082008722b */ /* 0x000fd0000000000a */
[----:B-----5:R-:W-:-:S08]  /*83e0*/  DFMA R8, R32, R8, R12 ;  /* 0x000000082008722b */ /* 0x020fd0000000000c */
[----:B------:R-:W-:-:S08]  /*83f0*/  DFMA R8, R32, R8, R14 ;  /* 0x000000082008722b */ /* 0x000fd0000000000e */
[----:B--2---:R-:W-:-:S08]  /*8400*/  DFMA R8, R32, R8, R16 ;  /* 0x000000082008722b */ /* 0x004fd00000000010 */
        /* <DEDUP_REMOVED lines=26> */
.L_x_4940:
[----:B------:R-:W-:Y:S01]  /*85b0*/  DMUL R2, RZ, R30 ;  /* 0x0000001eff027228 */ /* 0x000fe20000000000 */
[----:B------:R-:W-:-:S10]  /*85c0*/  IMAD.MOV.U32 R0, RZ, RZ, RZ ;  /* 0x000000ffff007224 */ /* 0x000fd400078e00ff */
.L_x_4941:
[----:B------:R-:W-:Y:S05]  /*85d0*/  BSYNC B2 ;  /* 0x0000000000027941 */ /* 0x000fea0003800000 */
.L_x_4939:
        /* <DEDUP_REMOVED lines=15> */
[----:B--2---:R-:W-:Y:S01]  /*86d0*/  DFMA R8, R18, R32, R8 ;  /* 0x000000201208722b */ /* 0x004fe20000000008 */
[----:B------:R-:W-:Y:S02]  /*86e0*/  IMAD.MOV.U32 R33, RZ, RZ, 0x3ff00000 ;  /* 0x3ff00000ff217424 */ /* 0x000fe400078e00ff */
[----:B------:R-:W-:-:S03]  /*86f0*/  IMAD.MOV.U32 R32, RZ, RZ, RZ ;  /* 0x000000ffff207224 */ /* 0x000fc600078e00ff */
[----:B------:R-:W-:Y:S02]  /*8700*/  LOP3.LUT R33, R33, 0x80000000, R29, 0xb8, !PT ;  /* 0x8000000021217812 */ /* 0x000fe400078eb81d */
        /* <DEDUP_REMOVED lines=8> */
[----:B------:R-:W-:-:S08]  /*8790*/  DMUL R16, R16, R2 ;  /* 0x0000000210107228 */ /* 0x000fd00000000000 */
[----:B------:R-:W-:-:S08]  /*87a0*/  DMUL R16, R16, R34 ;  /* 0x0000002210107228 */ /* 0x000fd00000000000 */
[----:B------:R-:W-:Y:S01]  /*87b0*/  DMUL R34, R16, R34 ;  /* 0x0000002210227228 */ /* 0x000fe20000000000 */
[----:B------:R-:W-:Y:S10]  /*87c0*/  BRA `(.L_x_4914) ;  /* 0x0000000400947947 */ /* 0x000ff40003800000 */
.L_x_4916:
[----:B------:R-:W-:-:S10]  /*87d0*/  DADD R32, R30, -R30 ;  /* 0x000000001e207229 */ /* 0x000fd4000000081e */
[----:B------:R-:W-:Y:S02]  /*87e0*/  IMAD.MOV.U32 R34, RZ, RZ, R32 ;  /* 0x000000ffff227224 */ /* 0x000fe400078e0020 */
[----:B------:R-:W-:Y:S01]  /*87f0*/  IMAD.MOV.U32 R35, RZ, RZ, R33 ;  /* 0x000000ffff237224 */ /* 0x000fe200078e0021 */
[----:B------:R-:W-:Y:S06]  /*8800*/  BRA `(.L_x_4914) ;  /* 0x0000000400847947 */ /* 0x000fec0003800000 */
.L_x_4915:
        /* <DEDUP_REMOVED lines=35> */
[----:B--2-4-:R-:W-:Y:S05]  /*8a40*/  CALL.REL.NOINC `($_ZN2at6native27unrolled_elementwise_kernelIZZZNS0_16tanh_kernel_cudaERNS_18TensorIteratorBaseEENKUlvE_clEvENKUlvE_clEvEUlN3c107complexIdEEE_St5arrayIPcLm2EELi4E23TrivialOffsetCalculatorILi1EjESE_NS0_6memory12LoadWithCastILi1EEENSF_13StoreWithCastILi1EEEEEviT_T0_T2_T3_T4_T5_$__internal_trig_reduction_slowpathd) ;  /* 0x000000a000bc7944 */ /* 0x014fea0003c00000 */
.L_x_4945:
[----:B------:R-:W-:Y:S05]  /*8a50*/  BSYNC B3 ;  /* 0x0000000000037941 */ /* 0x000fea0003800000 */
.L_x_4944:
[----:B------:R-:W0:Y:S01]  /*8a60*/  LDC.64 R40, c[0x4][0x168] ;  /* 0x01005a00ff287b82 */ /* 0x000e220000000a00 */
[----:B------:R-:W-:-:S05]  /*8a70*/  IMAD.SHL.U32 R8, R0, 0x8, RZ ;  /* 0x0000000800087824 */ /* 0x000fca00078e00ff */
[----:B------:R-:W-:-:S05]  /*8a80*/  LOP3.LUT R9, R8, 0x8, RZ, 0xc0, !PT ;  /* 0x0000000808097812 */ /* 0x000fca00078ec0ff */
[----:B0-----:R-:W-:-:S05]  /*8a90*/  IMAD.WIDE.U32 R40, R9, 0x8, R40 ;  /* 0x0000000809287825 */ /* 0x001fca00078e0028 */
[----:B------:R-:W3:Y:S04]  /*8aa0*/  LDG.E.128.CONSTANT R8, desc[UR36][R40.64] ;  /* 0x0000002428087981 */ /* 0x000ee8000c1e9d00 */
[----:B------:R-:W5:Y:S04]  /*8ab0*/  LDG.E.128.CONSTANT R12, desc[UR36][R40.64+0x10] ;  /* 0x00001024280c7981 */ /* 0x000f68000c1e9d00 */
[----:B------:R-:W5:Y:S01]  /*8ac0*/  LDG.E.128.CONSTANT R36, desc[UR36][R40.64+0x20] ;  /* 0x0000202428247981 */ /* 0x000f62000c1e9d00 */
[----:B------:R-:W-:Y:S01]  /*8ad0*/  R2P PR, R0, 0x3 ;  /* 0x0000000300007804 */ /* 0x000fe20000000000 */
[----:B--2-4-:R-:W-:Y:S01]  /*8ae0*/  IMAD.MOV.U32 R16, RZ, RZ, 0x79785eba ;  /* 0x79785ebaff107424 */ /* 0x014fe200078e00ff */
        /* <DEDUP_REMOVED lines=9> */
[----:B------:R-:W-:-:S08]  /*8b80*/  DFMA R8, R34, R8, R36 ;  /* 0x000000082208722b */ /* 0x000fd00000000024 */
        /* <DEDUP_REMOVED lines=8> */
[----:B------:R-:W-:Y:S05]  /*8c10*/  CALL.REL.NOINC `($_ZN2at6native27unrolled_elementwise_kernelIZZZNS0_16tanh_kernel_cudaERNS_18TensorIteratorBaseEENKUlvE_clEvENKUlvE_clEvEUlN3c107complexIdEEE_St5arrayIPcLm2EELi4E23TrivialOffsetCalculatorILi1EjESE_NS0_6memory12LoadWithCastILi1EEENSF_13StoreWithCastILi1EEEEEviT_T0_T2_T3_T4_T5_$__internal_trig_reduction_slowpathd) ;  /* 0x000000a000487944 */ /* 0x000fea0003c00000 */
[----:B------:R-:W-:Y:S02]  /*8c20*/  IMAD.MOV.U32 R32, RZ, RZ, R0 ;  /* 0x000000ffff207224 */ /* 0x000fe400078e0000 */
[----:B------:R-:W-:Y:S02]  /*8c30*/  IMAD.MOV.U32 R18, RZ, RZ, R2 ;  /* 0x000000ffff127224 */ /* 0x000fe400078e0002 */
[----:B------:R-:W-:-:S07]  /*8c40*/  IMAD.MOV.U32 R19, RZ, RZ, R3 ;  /* 0x000000ffff137224 */ /* 0x000fce00078e0003 */
.L_x_4947:
[----:B------:R-:W-:Y:S05]  /*8c50*/  BSYNC B3 ;  /* 0x0000000000037941 */ /* 0x000fea0003800000 */
.L_x_4946:
        /* <DEDUP_REMOVED lines=24> */
.L_x_4943:
[----:B------:R-:W-:Y:S05]  /*8de0*/  BSYNC B2 ;  /* 0x0000000000027941 */ /* 0x000fea0003800000 */
.L_x_4942:
[----:B------:R-:W-:Y:S01]  /*8df0*/  LOP3.LUT R35, RZ, 0x80000000, R31, 0xb8, !PT ;  /* 0x80000000ff237812 */ /* 0x000fe200078eb81f */
[----:B------:R-:W-:Y:S02]  /*8e00*/  IMAD.MOV.U32 R32, RZ, RZ, R28 ;  /* 0x000000ffff207224 */ /* 0x000fe400078e001c */
[----:B------:R-:W-:-:S07]  /*8e10*/  IMAD.MOV.U32 R34, RZ, RZ, RZ ;  /* 0x000000ffff227224 */ /* 0x000fce00078e00ff */
.L_x_4914:
[----:B------:R-:W-:Y:S05]  /*8e20*/  BSYNC B0 ;  /* 0x0000000000007941 */ /* 0x000fea0003800000 */
.L_x_4913:
[----:B------:R-:W0:Y:S01]  /*8e30*/  S2R R0, SR_TID.X ;  /* 0x0000000000007919 */ /* 0x000e220000002100 */
[----:B------:R-:W-:Y:S01]  /*8e40*/  BSSY B0, `(.L_x_4948) ;  /* 0x0000249000007945 */ /* 0x000fe20003800000 */
[----:B-1---5:R-:W-:Y:S02]  /*8e50*/  CS2R R18, SRZ ;  /* 0x0000000000127805 */ /* 0x022fe4000001ff00 */
[----:B------:R-:W-:Y:S02]  /*8e60*/  CS2R R30, SRZ ;  /* 0x00000000001e7805 */ /* 0x000fe4000001ff00 */
[----:B------:R-:W-:Y:S01]  /*8e70*/  CS2R R28, SRZ ;  /* 0x00000000001c7805 */ /* 0x000fe2000001ff00 */
[----:B0-----:R-:W-:-:S05]  /*8e80*/  VIADD R0, R0, 0x100 ;  /* 0x0000010000007836 */ /* 0x001fca0000000000 */
[----:B------:R-:W-:-:S13]  /*8e90*/  ISETP.GE.AND P0, PT, R0, R45, PT ;  /* 0x0000002d0000720c */ /* 0x000fda0003f06270 */
[----:B------:R-:W-:Y:S05]  /*8ea0*/  @P0 BRA `(.L_x_4949) ;  /* 0x0000002400080947 */ /* 0x000fea0003800000 */
[----:B------:R-:W-:-:S04]  /*8eb0*/  LOP3.LUT R0, R25, 0x7fffffff, RZ, 0xc0, !PT ;  /* 0x7fffffff19007812 */ /* 0x000fc800078ec0ff */
        /* <DEDUP_REMOVED lines=30> */
.L_x_4954:
[----:B------:R-:W-:Y:S01]  /*90a0*/  DMUL R2, RZ, R26 ;  /* 0x0000001aff027228 */ /* 0x000fe20000000000 */
[----:B------:R-:W-:-:S10]  /*90b0*/  IMAD.MOV.U32 R0, RZ, RZ, RZ ;  /* 0x000000ffff007224 */ /* 0x000fd400078e00ff */
.L_x_4955:
[----:B------:R-:W-:Y:S05]  /*90c0*/  BSYNC B2 ;  /* 0x0000000000027941 */ /* 0x000fea0003800000 */
.L_x_4953:
        /* <DEDUP_REMOVED lines=63> */
.L_x_4957:
[----:B------:R-:W-:Y:S05]  /*94c0*/  BSYNC B1 ;  /* 0x0000000000017941 */ /* 0x000fea0003800000 */
.L_x_4956:
        /* <DEDUP_REMOVED lines=89> */
.L_x_4961:
[----:B------:R-:W-:Y:S05]  /*9a60*/  BSYNC B3 ;  /* 0x0000000000037941 */ /* 0x000fea0003800000 */
.L_x_4960:
[----:B------:R-:W-:Y:S01]  /*9a70*/  DADD R2, R26, R2 ;  /* 0x000000001a027229 */ /* 0x000fe20000000002 */
[----:B------:R-:W-:Y:S01]  /*9a80*/  UMOV UR4, 0x8fb9f87e ;  /* 0x8fb9f87e00047882 */ /* 0x000fe20000000000 */
[----:B------:R-:W-:Y:S02]  /*9a90*/  UMOV UR5, 0x408633ce ;  /* 0x408633ce00057882 */ /* 0x000fe40000000000 */
[----:B------:R-:W-:-:S06]  /*9aa0*/  DSETP.GE.AND P0, PT, R16, UR4, PT ;  /* 0x0000000410007e2a */ /* 0x000fcc000bf06000 */
[----:B------:R-:W-:Y:S02]  /*9ab0*/  FSEL R8, R2, RZ, !P0 ;  /* 0x000000ff02087208 */ /* 0x000fe40004000000 */
[----:B------:R-:W-:Y:S01]  /*9ac0*/  FSEL R9, R3, +QNAN , !P0 ;  /* 0x7ff0000003097808 */ /* 0x000fe20004000000 */
[----:B------:R-:W-:Y:S06]  /*9ad0*/  BRA `(.L_x_4962) ;  /* 0x00000000005c7947 */ /* 0x000fec0003800000 */
.L_x_4959:
        /* <DEDUP_REMOVED lines=23> */
.L_x_4962:
[----:B------:R-:W-:Y:S05]  /*9c50*/  BSYNC B2 ;  /* 0x0000000000027941 */ /* 0x000fea0003800000 */
.L_x_4958:
        /* <DEDUP_REMOVED lines=33> */
.L_x_4964:
[----:B------:R-:W-:Y:S05]  /*9e70*/  BSYNC B1 ;  /* 0x0000000000017941 */ /* 0x000fea0003800000 */
.L_x_4963:
        /* <DEDUP_REMOVED lines=27> */
.L_x_4966:
[----:B------:R-:W-:Y:S05]  /*a030*/  BSYNC B2 ;  /* 0x0000000000027941 */ /* 0x000fea0003800000 */
.L_x_4965:
        /* <DEDUP_REMOVED lines=23> */
.L_x_4968:
[----:B------:R-:W-:Y:S05]  /*a1b0*/  BSYNC B2 ;  /* 0x0000000000027941 */ /* 0x000fea0003800000 */
.L_x_4967:
[----:B------:R-:W-:Y:S05]  /*a1c0*/  BRA `(.L_x_4949) ;  /* 0x0000001000407947 */ /* 0x000fea0003800000 */
.L_x_4952:
        /* <DEDUP_REMOVED lines=61> */
.L_x_4970:
[----:B------:R-:W-:Y:S05]  /*a5a0*/  BSYNC B1 ;  /* 0x0000000000017941 */ /* 0x000fea0003800000 */
.L_x_4969:
        /* <DEDUP_REMOVED lines=23> */
.L_x_4972:
[----:B------:R-:W-:Y:S01]  /*a720*/  DMUL R2, RZ, R26 ;  /* 0x0000001aff027228 */ /* 0x000fe20000000000 */
[----:B------:R-:W-:-:S10]  /*a730*/  IMAD.MOV.U32 R0, RZ, RZ, RZ ;  /* 0x000000ffff007224 */ /* 0x000fd400078e00ff */
.L_x_4973:
[----:B------:R-:W-:Y:S05]  /*a740*/  BSYNC B2 ;  /* 0x0000000000027941 */ /* 0x000fea0003800000 */
.L_x_4971:
        /* <DEDUP_REMOVED lines=45> */
.L_x_4975:
[----:B------:R-:W-:Y:S01]  /*aa20*/  DMUL R2, RZ, R26 ;  /* 0x0000001aff027228 */ /* 0x000fe20000000000 */
[----:B------:R-:W-:-:S10]  /*aa30*/  IMAD.MOV.U32 R0, RZ, RZ, RZ ;  /* 0x000000ffff007224 */ /* 0x000fd400078e00ff */
.L_x_4976:
[----:B------:R-:W-:Y:S05]  /*aa40*/  BSYNC B2 ;  /* 0x0000000000027941 */ /* 0x000fea0003800000 */
.L_x_4974:
        /* <DEDUP_REMOVED lines=31> */
.L_x_4951:
[----:B------:R-:W-:-:S10]  /*ac40*/  DADD R28, R26, -R26 ;  /* 0x000000001a1c7229 */ /* 0x000fd4000000081a */
[----:B------:R-:W-:Y:S02]  /*ac50*/  IMAD.MOV.U32 R30, RZ, RZ, R28 ;  /* 0x000000ffff1e7224 */ /* 0x000fe400078e001c */
[----:B------:R-:W-:Y:S01]  /*ac60*/  IMAD.MOV.U32 R31, RZ, RZ, R29 ;  /* 0x000000ffff1f7224 */ /* 0x000fe200078e001d */
[----:B------:R-:W-:Y:S06]  /*ac70*/  BRA `(.L_x_4949) ;  /* 0x0000000400947947 */ /* 0x000fec0003800000 */
.L_x_4950:
        /* <DEDUP_REMOVED lines=29> */
[----:B--2-4-:R-:W-:Y:S02]  /*ae50*/  IMAD.MOV.U32 R16, RZ, RZ, R28 ;  /* 0x000000ffff107224 */ /* 0x014fe400078e001c */
[----:B------:R-:W-:Y:S01]  /*ae60*/  IMAD.MOV.U32 R17, RZ, RZ, R29 ;  /* 0x000000ffff117224 */ /* 0x000fe200078e001d */
[----:B------:R-:W-:Y:S06]  /*ae70*/  @!P2 BRA `(.L_x_4980) ;  /* 0x000000000018a947 */ /* 0x000fec0003800000 */
[----:B------:R-:W-:Y:S01]  /*ae80*/  IMAD.MOV.U32 R0, RZ, RZ, R26 ;  /* 0x000000ffff007224 */ /* 0x000fe200078e001a */
[----:B------:R-:W-:Y:S01]  /*ae90*/  MOV R36, 0xaec0 ;  /* 0x0000aec000247802 */ /* 0x000fe20000000f00 */
[----:B------:R-:W-:-:S07]  /*aea0*/  IMAD.MOV.U32 R15, RZ, RZ, R27 ;  /* 0x000000ffff0f7224 */ /* 0x000fce00078e001b */
[----:B------:R-:W-:Y:S05]  /*aeb0*/  CALL.REL.NOINC `($_ZN2at6native27unrolled_elementwise_kernelIZZZNS0_16tanh_kernel_cudaERNS_18TensorIteratorBaseEENKUlvE_clEvENKUlvE_clEvEUlN3c107complexIdEEE_St5arrayIPcLm2EELi4E23TrivialOffsetCalculatorILi1EjESE_NS0_6memory12LoadWithCastILi1EEENSF_13StoreWithCastILi1EEEEEviT_T0_T2_T3_T4_T5_$__internal_trig_reduction_slowpathd) ;  /* 0x0000007c00a07944 */ /* 0x000fea0003c00000 */
[----:B------:R-:W-:Y:S02]  /*aec0*/  IMAD.MOV.U32 R16, RZ, RZ, R2 ;  /* 0x000000ffff107224 */ /* 0x000fe400078e0002 */
[----:B------:R-:W-:-:S07]  /*aed0*/  IMAD.MOV.U32 R17, RZ, RZ, R3 ;  /* 0x000000ffff117224 */ /* 0x000fce00078e0003 */
.L_x_4980:
[----:B------:R-:W-:Y:S05]  /*aee0*/  BSYNC B3 ;  /* 0x0000000000037941 */ /* 0x000fea0003800000 */
.L_x_4979:
        /* <DEDUP_REMOVED lines=31> */
.L_x_4982:
[----:B------:R-:W-:Y:S05]  /*b0e0*/  BSYNC B3 ;  /* 0x0000000000037941 */ /* 0x000fea0003800000 */
.L_x_4981:
        /* <DEDUP_REMOVED lines=24> */
.L_x_4978:
[----:B------:R-:W-:Y:S05]  /*b270*/  BSYNC B2 ;  /* 0x0000000000027941 */ /* 0x000fea0003800000 */
.L_x_4977:
[----:B------:R-:W-:Y:S01]  /*b280*/  LOP3.LUT R26, RZ, 0x80000000, R27, 0xb8, !PT ;  /* 0x80000000ff1a7812 */ /* 0x000fe200078eb81b */
[----:B------:R-:W-:Y:S02]  /*b290*/  IMAD.MOV.U32 R29, RZ, RZ, R31 ;  /* 0x000000ffff1d7224 */ /* 0x000fe400078e001f */
[----:B------:R-:W-:Y:S02]  /*b2a0*/  IMAD.MOV.U32 R28, RZ, RZ, R24 ;  /* 0x000000ffff1c7224 */ /* 0x000fe400078e0018 */
[----:B------:R-:W-:Y:S02]  /*b2b0*/  IMAD.MOV.U32 R30, RZ, RZ, RZ ;  /* 0x000000ffff1e7224 */ /* 0x000fe400078e00ff */
[----:B------:R-:W-:-:S07]  /*b2c0*/  IMAD.MOV.U32 R31, RZ, RZ, R26 ;  /* 0x000000ffff1f7224 */ /* 0x000fce00078e001a */
.L_x_4949:
[----:B------:R-:W-:Y:S05]  /*b2d0*/  BSYNC B0 ;  /* 0x0000000000007941 */ /* 0x000fea0003800000 */
.L_x_4948:
[----:B------:R-:W0:Y:S01]  /*b2e0*/  S2R R0, SR_TID.X ;  /* 0x0000000000007919 */ /* 0x000e220000002100 */
[----:B------:R-:W-:Y:S01]  /*b2f0*/  BSSY B0, `(.L_x_4983) ;  /* 0x0000246000007945 */ /* 0x000fe20003800000 */
[----:B--2-4-:R-:W-:Y:S01]  /*b300*/  CS2R R16, SRZ ;  /* 0x0000000000107805 */ /* 0x014fe2000001ff00 */
        /* <DEDUP_REMOVED lines=34> */
.L_x_4989:
[----:B------:R-:W-:Y:S01]  /*b530*/  DMUL R2, RZ, R22 ;  /* 0x00000016ff027228 */ /* 0x000fe20000000000 */
[----:B------:R-:W-:-:S10]  /*b540*/  IMAD.MOV.U32 R0, RZ, RZ, RZ ;  /* 0x000000ffff007224 */ /* 0x000fd400078e00ff */
.L_x_4990:
[----:B------:R-:W-:Y:S05]  /*b550*/  BSYNC B2 ;  /* 0x0000000000027941 */ /* 0x000fea0003800000 */
.L_x_4988:
        /* <DEDUP_REMOVED lines=63> */
.L_x_4992:
[----:B------:R-:W-:Y:S05]  /*b950*/  BSYNC B1 ;  /* 0x0000000000017941 */ /* 0x000fea0003800000 */
.L_x_4991:
        /* <DEDUP_REMOVED lines=89> */
.L_x_4996:
[----:B------:R-:W-:Y:S05]  /*bef0*/  BSYNC B3 ;  /* 0x0000000000037941 */ /* 0x000fea0003800000 */
.L_x_4995:
[----:B------:R-:W-:Y:S01]  /*bf00*/  DADD R2, R18, R2 ;  /* 0x0000000012027229 */ /* 0x000fe20000000002 */
[----:B------:R-:W-:Y:S01]  /*bf10*/  UMOV UR4, 0x8fb9f87e ;  /* 0x8fb9f87e00047882 */ /* 0x000fe20000000000 */
[----:B------:R-:W-:Y:S02]  /*bf20*/  UMOV UR5, 0x408633ce ;  /* 0x408633ce00057882 */ /* 0x000fe40000000000 */
[----:B------:R-:W-:-:S06]  /*bf30*/  DSETP.GE.AND P0, PT, R16, UR4, PT ;  /* 0x0000000410007e2a */ /* 0x000fcc000bf06000 */
[----:B------:R-:W-:Y:S02]  /*bf40*/  FSEL R8, R2, RZ, !P0 ;  /* 0x000000ff02087208 */ /* 0x000fe40004000000 */
[----:B------:R-:W-:Y:S01]  /*bf50*/  FSEL R9, R3, +QNAN , !P0 ;  /* 0x7ff0000003097808 */ /* 0x000fe20004000000 */
[----:B------:R-:W-:Y:S06]  /*bf60*/  BRA `(.L_x_4997) ;  /* 0x00000000005c7947 */ /* 0x000fec0003800000 */
.L_x_4994:
        /* <DEDUP_REMOVED lines=23> */
.L_x_4997:
[----:B------:R-:W-:Y:S05]  /*c0e0*/  BSYNC B2 ;  /* 0x0000000000027941 */ /* 0x000fea0003800000 */
.L_x_4993:
        /* <DEDUP_REMOVED lines=33> */
.L_x_4999:
[----:B------:R-:W-:Y:S05]  /*c300*/  BSYNC B1 ;  /* 0x0000000000017941 */ /* 0x000fea0003800000 */
.L_x_4998:
        /* <DEDUP_REMOVED lines=27> */
.L_x_5001:
[----:B------:R-:W-:Y:S05]  /*c4c0*/  BSYNC B2 ;  /* 0x0000000000027941 */ /* 0x000fea0003800000 */
.L_x_5000:
        /* <DEDUP_REMOVED lines=23> */
.L_x_5003:
[----:B------:R-:W-:Y:S05]  /*c640*/  BSYNC B2 ;  /* 0x0000000000027941 */ /* 0x000fea0003800000 */
.L_x_5002:
[----:B------:R-:W-:Y:S02]  /*c650*/  IMAD.MOV.U32 R18, RZ, RZ, R2 ;  /* 0x000000ffff127224 */ /* 0x000fe400078e0002 */
[----:B------:R-:W-:Y:S01]  /*c660*/  IMAD.MOV.U32 R19, RZ, RZ, R3 ;  /* 0x000000ffff137224 */ /* 0x000fe200078e0003 */
[----:B------:R-:W-:Y:S06]  /*c670*/  BRA `(.L_x_4984) ;  /* 0x0000001000347947 */ /* 0x000fec0003800000 */
.L_x_4987:
        /* <DEDUP_REMOVED lines=61> */
.L_x_5005:
[----:B------:R-:W-:Y:S05]  /*ca50*/  BSYNC B1 ;  /* 0x0000000000017941 */ /* 0x000fea0003800000 */
.L_x_5004:
        /* <DEDUP_REMOVED lines=23> */
.L_x_5007:
[----:B------:R-:W-:Y:S01]  /*cbd0*/  DMUL R2, RZ, R22 ;  /* 0x00000016ff027228 */ /* 0x000fe20000000000 */
[----:B------:R-:W-:-:S10]  /*cbe0*/  IMAD.MOV.U32 R0, RZ, RZ, RZ ;  /* 0x000000ffff007224 */ /* 0x000fd400078e00ff */
.L_x_5008:
[----:B------:R-:W-:Y:S05]  /*cbf0*/  BSYNC B2 ;  /* 0x0000000000027941 */ /* 0x000fea0003800000 */
.L_x_5006:
        /* <DEDUP_REMOVED lines=45> */
.L_x_5010:
[----:B------:R-:W-:Y:S01]  /*ced0*/  DMUL R2, RZ, R22 ;  /* 0x00000016ff027228 */ /* 0x000fe20000000000 */
[----:B------:R-:W-:-:S10]  /*cee0*/  IMAD.MOV.U32 R0, RZ, RZ, RZ ;  /* 0x000000ffff007224 */ /* 0x000fd400078e00ff */
.L_x_5011:
[----:B------:R-:W-:Y:S05]  /*cef0*/  BSYNC B2 ;  /* 0x0000000000027941 */ /* 0x000fea0003800000 */
.L_x_5009:
        /* <DEDUP_REMOVED lines=31> */
.L_x_4986:
[----:B------:R-:W-:-:S10]  /*d0f0*/  DADD R16, R22, -R22 ;  /* 0x0000000016107229 */ /* 0x000fd40000000816 */
[----:B------:R-:W-:Y:S02]  /*d100*/  IMAD.MOV.U32 R18, RZ, RZ, R16 ;  /* 0x000000ffff127224 */ /* 0x000fe400078e0010 */
[----:B------:R-:W-:Y:S01]  /*d110*/  IMAD.MOV.U32 R19, RZ, RZ, R17 ;  /* 0x000000ffff137224 */ /* 0x000fe200078e0011 */
[----:B------:R-:W-:Y:S06]  /*d120*/  BRA `(.L_x_4984) ;  /* 0x0000000400887947 */ /* 0x000fec0003800000 */
.L_x_4985:
        /* <DEDUP_REMOVED lines=36> */
.L_x_5015:
[----:B------:R-:W-:Y:S05]  /*d370*/  BSYNC B3 ;  /* 0x0000000000037941 */ /* 0x000fea0003800000 */
.L_x_5014:
        /* <DEDUP_REMOVED lines=31> */
.L_x_5017:
[----:B------:R-:W-:Y:S05]  /*d570*/  BSYNC B3 ;  /* 0x0000000000037941 */ /* 0x000fea0003800000 */
.L_x_5016:
        /* <DEDUP_REMOVED lines=24> */
.L_x_5013:
[----:B------:R-:W-:Y:S05]  /*d700*/  BSYNC B2 ;  /* 0x0000000000027941 */ /* 0x000fea0003800000 */
.L_x_5012:
[----:B------:R-:W-:Y:S01]  /*d710*/  LOP3.LUT R19, RZ, 0x80000000, R23, 0xb8, !PT ;  /* 0x80000000ff137812 */ /* 0x000fe200078eb817 */
[----:B------:R-:W-:Y:S02]  /*d720*/  IMAD.MOV.U32 R16, RZ, RZ, R20 ;  /* 0x000000ffff107224 */ /* 0x000fe400078e0014 */
[----:B------:R-:W-:Y:S02]  /*d730*/  IMAD.MOV.U32 R17, RZ, RZ, R25 ;  /* 0x000000ffff117224 */ /* 0x000fe400078e0019 */
[----:B------:R-:W-:-:S07]  /*d740*/  IMAD.MOV.U32 R18, RZ, RZ, RZ ;  /* 0x000000ffff127224 */ /* 0x000fce00078e00ff */
.L_x_4984:
[----:B------:R-:W-:Y:S05]  /*d750*/  BSYNC B0 ;  /* 0x0000000000007941 */ /* 0x000fea0003800000 */
.L_x_4983:
[----:B------:R-:W0:Y:S01]  /*d760*/  S2R R0, SR_CTAID.X ;  /* 0x0000000000007919 */ /* 0x000e220000002500 */
[----:B------:R-:W0:Y:S01]  /*d770*/  LDC R3, c[0x0][0x210] ;  /* 0x00008400ff037b82 */ /* 0x000e220000000800 */
[----:B------:R-:W-:Y:S01]  /*d780*/  BSSY B6, `(.L_x_5018) ;  /* 0x0000163000067945 */ /* 0x000fe20003800000 */
[----:B------:R-:W1:Y:S06]  /*d790*/  S2R R25, SR_TID.X ;  /* 0x0000000000197919 */ /* 0x000e6c0000002100 */
[----:B------:R-:W2:Y:S01]  /*d7a0*/  LDC.U8 R23, c[0x0][0x234] ;  /* 0x00008d00ff177b82 */ /* 0x000ea20000000000 */
[----:B0-----:R-:W-:-:S05]  /*d7b0*/  IMAD R22, R0, -0x200, R3 ;  /* 0xfffffe0000167824 */ /* 0x001fca00078e0203 */
[----:B-1----:R-:W-:-:S13]  /*d7c0*/  ISETP.GE.AND P0, PT, R25, R22, PT ;  /* 0x000000161900720c */ /* 0x002fda0003f06270 */
[----:B--2---:R-:W-:Y:S05]  /*d7d0*/  @P0 BRA `(.L_x_5019) ;  /* 0x0000001400740947 */ /* 0x004fea0003800000 */
        /* <DEDUP_REMOVED lines=18> */
[----:B------:R-:W0:Y:S01]  /*d900*/  S2R R10, SR_TID.X ;  /* 0x00000000000a7919 */ /* 0x000e220000002100 */
[----:B------:R-:W1:Y:S02]  /*d910*/  F2I.F64.TRUNC R5, R4 ;  /* 0x0000000400057311 */ /* 0x000e64000030d100 */
[----:B-1----:R1:W-:Y:S01]  /*d920*/  STG.E.U8 desc[UR36][R2.64], R5 ;  /* 0x0000000502007986 */ /* 0x0023e2000c101124 */
[----:B0-----:R-:W-:-:S04]  /*d930*/  VIADD R10, R10, 0x80 ;  /* 0x000000800a0a7836 */ /* 0x001fc80000000000 */
[----:B------:R-:W-:Y:S01]  /*d940*/  IMAD.MOV.U32 R25, RZ, RZ, R10 ;  /* 0x000000ffff197224 */ /* 0x000fe200078e000a */
[----:B-1----:R-:W-:Y:S06]  /*d950*/  BRA `(.L_x_5019) ;  /* 0x0000001400147947 */ /* 0x002fec0003800000 */
.L_x_5023:
[----:B------:R-:W0:Y:S01]  /*d960*/  F2I.S64.F64.TRUNC R4, R4 ;  /* 0x0000000400047311 */ /* 0x000e22000030d900 */
[----:B------:R-:W1:Y:S01]  /*d970*/  S2R R0, SR_TID.X ;  /* 0x0000000000007919 */ /* 0x000e620000002100 */
[----:B0-----:R-:W-:-:S05]  /*d980*/  IMAD.MOV.U32 R7, RZ, RZ, R4 ;  /* 0x000000ffff077224 */ /* 0x001fca00078e0004 */
[----:B------:R3:W-:Y:S01]  /*d990*/  STG.E.U8 desc[UR36][R2.64], R7 ;  /* 0x0000000702007986 */ /* 0x0007e2000c101124 */
[----:B-1----:R-:W-:-:S04]  /*d9a0*/  VIADD R0, R0, 0x80 ;  /* 0x0000008000007836 */ /* 0x002fc80000000000 */
[----:B------:R-:W-:Y:S01]  /*d9b0*/  IMAD.MOV.U32 R25, RZ, RZ, R0 ;  /* 0x000000ffff197224 */ /* 0x000fe200078e0000 */
[----:B---3--:R-:W-:Y:S06]  /*d9c0*/  BRA `(.L_x_5019) ;  /* 0x0000001000f87947 */ /* 0x008fec0003800000 */
.L_x_5022:
[----:B------:R-:W-:-:S13]  /*d9d0*/  ISETP.NE.AND P0, PT, R0, 0x2, PT ;  /* 0x000000020000780c */ /* 0x000fda0003f05270 */
[----:B------:R-:W-:Y:S05]  /*d9e0*/  @!P0 BRA `(.L_x_5025) ;  /* 0x0000000000408947 */ /* 0x000fea0003800000 */
[----:B------:R-:W-:-:S13]  /*d9f0*/  ISETP.NE.AND P0, PT, R0, 0x3, PT ;  /* 0x000000030000780c */ /* 0x000fda0003f05270 */
[----:B------:R-:W-:Y:S05]  /*da00*/  @!P0 BRA `(.L_x_5026) ;  /* 0x0000000000208947 */ /* 0x000fea0003800000 */
[----:B------:R-:W-:-:S13]  /*da10*/  ISETP.NE.AND P0, PT, R0, 0x4, PT ;  /* 0x000000040000780c */ /* 0x000fda0003f05270 */
[----:B------:R-:W-:Y:S05]  /*da20*/  @P0 BRA `(.L_x_5024) ;  /* 0x0000001000640947 */ /* 0x000fea0003800000 */
[----:B------:R-:W0:Y:S01]  /*da30*/  S2R R6, SR_TID.X ;  /* 0x0000000000067919 */ /* 0x000e220000002100 */
[----:B------:R-:W1:Y:S02]  /*da40*/  F2I.S64.F64.TRUNC R4, R4 ;  /* 0x0000000400047311 */ /* 0x000e64000030d900 */
[----:B-1----:R1:W-:Y:S01]  /*da50*/  STG.E.64 desc[UR36][R2.64], R4 ;  /* 0x0000000402007986 */ /* 0x0023e2000c101b24 */
[----:B0-----:R-:W-:-:S04]  /*da60*/  VIADD R6, R6, 0x80 ;  /* 0x0000008006067836 */ /* 0x001fc80000000000 */
[----:B------:R-:W-:Y:S01]  /*da70*/  IMAD.MOV.U32 R25, RZ, RZ, R6 ;  /* 0x000000ffff197224 */ /* 0x000fe200078e0006 */
[----:B-1----:R-:W-:Y:S06]  /*da80*/  BRA `(.L_x_5019) ;  /* 0x0000001000c87947 */ /* 0x002fec0003800000 */
.L_x_5026:
[----:B------:R-:W0:Y:S01]  /*da90*/  S2R R0, SR_TID.X ;  /* 0x0000000000007919 */ /* 0x000e220000002100 */
[----:B------:R-:W1:Y:S02]  /*daa0*/  F2I.F64.TRUNC R5, R4 ;  /* 0x0000000400057311 */ /* 0x000e64000030d100 */
[----:B-1----:R1:W-:Y:S01]  /*dab0*/  STG.E desc[UR36][R2.64], R5 ;  /* 0x0000000502007986 */ /* 0x0023e2000c101924 */
[----:B0-----:R-:W-:-:S04]  /*dac0*/  VIADD R0, R0, 0x80 ;  /* 0x0000008000007836 */ /* 0x001fc80000000000 */
[----:B------:R-:W-:Y:S01]  /*dad0*/  IMAD.MOV.U32 R25, RZ, RZ, R0 ;  /* 0x000000ffff197224 */ /* 0x000fe200078e0000 */
[----:B-1----:R-:W-:Y:S06]  /*dae0*/  BRA `(.L_x_5019) ;  /* 0x0000001000b07947 */ /* 0x002fec0003800000 */
.L_x_5025:
[----:B------:R-:W0:Y:S01]  /*daf0*/  S2R R0, SR_TID.X ;  /* 0x0000000000007919 */ /* 0x000e220000002100 */
[----:B------:R-:W1:Y:S02]  /*db00*/  F2I.F64.TRUNC R5, R4 ;  /* 0x0000000400057311 */ /* 0x000e64000030d100 */
[----:B-1----:R1:W-:Y:S01]  /*db10*/  STG.E.U16 desc[UR36][R2.64], R5 ;  /* 0x0000000502007986 */ /* 0x0023e2000c101524 */
[----:B0-----:R-:W-:-:S04]  /*db20*/  VIADD R0, R0, 0x80 ;  /* 0x0000008000007836 */ /* 0x001fc80000000000 */
[----:B------:R-:W-:Y:S01]  /*db30*/  IMAD.MOV.U32 R25, RZ, RZ, R0 ;  /* 0x000000ffff197224 */ /* 0x000fe200078e0000 */
[----:B-1----:R-:W-:Y:S06]  /*db40*/  BRA `(.L_x_5019) ;  /* 0x0000001000987947 */ /* 0x002fec0003800000 */
.L_x_5021:
        /* <DEDUP_REMOVED lines=10> */
[----:B------:R-:W1:-:S13]  /*dbf0*/  S2R R8, SR_TID.X ;  /* 0x0000000000087919 */ /* 0x000e5a0000002100 */
[----:B0-----:R-:W-:-:S05]  /*dc00*/  @!P0 FMUL R7, R7, 1.175494350822287508e-38 ;  /* 0x0080000007078820 */ /* 0x001fca0000400000 */
[----:B------:R0:W-:Y:S01]  /*dc10*/  STG.E desc[UR36][R2.64], R7 ;  /* 0x0000000702007986 */ /* 0x0001e2000c101924 */
[----:B-1----:R-:W-:-:S04]  /*dc20*/  VIADD R8, R8, 0x80 ;  /* 0x0000008008087836 */ /* 0x002fc80000000000 */
[----:B------:R-:W-:Y:S01]  /*dc30*/  IMAD.MOV.U32 R25, RZ, RZ, R8 ;  /* 0x000000ffff197224 */ /* 0x000fe200078e0008 */
[----:B0-----:R-:W-:Y:S06]  /*dc40*/  BRA `(.L_x_5019) ;  /* 0x0000001000587947 */ /* 0x001fec0003800000 */
.L_x_5028:
[----:B------:R-:W-:Y:S01]  /*dc50*/  UMOV UR4, 0xf0000000 ;  /* 0xf000000000047882 */ /* 0x000fe20000000000 */
[----:B------:R-:W-:Y:S01]  /*dc60*/  UMOV UR5, 0x380fffff ;  /* 0x380fffff00057882 */ /* 0x000fe20000000000 */
[----:B------:R-:W0:Y:S01]  /*dc70*/  F2F.F32.F64 R0, R4 ;  /* 0x0000000400007310 */ /* 0x000e220000301000 */
[----:B------:R-:W-:Y:S01]  /*dc80*/  DSETP.GEU.AND P0, PT, |R4|, UR4, PT ;  /* 0x0000000404007e2a */ /* 0x000fe2000bf0e200 */
[----:B------:R-:W1:-:S13]  /*dc90*/  S2R R6, SR_TID.X ;  /* 0x0000000000067919 */ /* 0x000e5a0000002100 */
[----:B0-----:R-:W-:-:S05]  /*dca0*/  @!P0 FMUL R0, R0, 1.175494350822287508e-38 ;  /* 0x0080000000008820 */ /* 0x001fca0000400000 */
[----:B------:R-:W-:-:S05]  /*dcb0*/  F2FP.F16.F32.PACK_AB R0, RZ, R0 ;  /* 0x00000000ff00723e */ /* 0x000fca00000000ff */
[----:B------:R0:W-:Y:S01]  /*dcc0*/  STG.E.U16 desc[UR36][R2.64], R0 ;  /* 0x0000000002007986 */ /* 0x0001e2000c101524 */
[----:B-1----:R-:W-:-:S04]  /*dcd0*/  VIADD R6, R6, 0x80 ;  /* 0x0000008006067836 */ /* 0x002fc80000000000 */
[----:B------:R-:W-:Y:S01]  /*dce0*/  IMAD.MOV.U32 R25, RZ, RZ, R6 ;  /* 0x000000ffff197224 */ /* 0x000fe200078e0006 */
[----:B0-----:R-:W-:Y:S06]  /*dcf0*/  BRA `(.L_x_5019) ;  /* 0x00000010002c7947 */ /* 0x001fec0003800000 */
.L_x_5027:
        /* <DEDUP_REMOVED lines=10> */
[----:B------:R-:W1:Y:S01]  /*dda0*/  S2R R10, SR_TID.X ;  /* 0x00000000000a7919 */ /* 0x000e620000002100 */
[----:B------:R-:W-:-:S05]  /*ddb0*/  DSETP.GEU.AND P1, PT, |R4|, UR4, PT ;  /* 0x0000000404007e2a */ /* 0x000fca000bf2e200 */
[----:B------:R-:W2:Y:S07]  /*ddc0*/  F2F.F32.F64 R8, R4 ;  /* 0x0000000400087310 */ /* 0x000eae0000301000 */
[----:B0-----:R-:W-:Y:S02]  /*ddd0*/  @!P0 FMUL R9, R9, 1.175494350822287508e-38 ;  /* 0x0080000009098820 */ /* 0x001fe40000400000 */
[----:B--2---:R-:W-:-:S05]  /*dde0*/  @!P1 FMUL R8, R8, 1.175494350822287508e-38 ;  /* 0x0080000008089820 */ /* 0x004fca0000400000 */
[----:B------:R0:W-:Y:S01]  /*ddf0*/  STG.E.64 desc[UR36][R2.64], R8 ;  /* 0x0000000802007986 */ /* 0x0001e2000c101b24 */
[----:B-1----:R-:W-:-:S04]  /*de00*/  VIADD R10, R10, 0x80 ;  /* 0x000000800a0a7836 */ /* 0x002fc80000000000 */
[----:B------:R-:W-:Y:S01]  /*de10*/  IMAD.MOV.U32 R25, RZ, RZ, R10 ;  /* 0x000000ffff197224 */ /* 0x000fe200078e000a */
[----:B------:R-:W-:Y:S06]  /*de20*/  BRA `(.L_x_5019) ;  /* 0x0000000c00e07947 */ /* 0x000fec0003800000 */
.L_x_5030:
        /* <DEDUP_REMOVED lines=9> */
[----:B------:R-:W-:-:S05]  /*dec0*/  F2FP.F16.F32.PACK_AB R9, R0, R9 ;  /* 0x000000090009723e */ /* 0x000fca00000000ff */
[----:B------:R2:W-:Y:S01]  /*ded0*/  STG.E desc[UR36][R2.64], R9 ;  /* 0x0000000902007986 */ /* 0x0005e2000c101924 */
[----:B-1----:R-:W-:-:S04]  /*dee0*/  VIADD R8, R8, 0x80 ;  /* 0x0000008008087836 */ /* 0x002fc80000000000 */
[----:B------:R-:W-:Y:S01]  /*def0*/  IMAD.MOV.U32 R25, RZ, RZ, R8 ;  /* 0x000000ffff197224 */ /* 0x000fe200078e0008 */
[----:B------:R-:W-:Y:S06]  /*df00*/  BRA `(.L_x_5019) ;  /* 0x0000000c00a87947 */ /* 0x000fec0003800000 */
.L_x_5029:
[----:B------:R-:W0:Y:S01]  /*df10*/  S2R R0, SR_TID.X ;  /* 0x0000000000007919 */ /* 0x000e220000002100 */
[----:B------:R1:W-:Y:S01]  /*df20*/  STG.E.64 desc[UR36][R2.64], R4 ;  /* 0x0000000402007986 */ /* 0x0003e2000c101b24 */
[----:B0-----:R-:W-:-:S04]  /*df30*/  VIADD R0, R0, 0x80 ;  /* 0x0000008000007836 */ /* 0x001fc80000000000 */
[----:B------:R-:W-:Y:S01]  /*df40*/  IMAD.MOV.U32 R25, RZ, RZ, R0 ;  /* 0x000000ffff197224 */ /* 0x000fe200078e0000 */
[----:B-1----:R-:W-:Y:S06]  /*df50*/  BRA `(.L_x_5019) ;  /* 0x0000000c00947947 */ /* 0x002fec0003800000 */
.L_x_5020:
        /* <DEDUP_REMOVED lines=9> */
[----:B------:R-:W0:Y:S05]  /*dff0*/  S2R R8, SR_TID.X ;  /* 0x0000000000087919 */ /* 0x000e2a0000002100 */
[----:B------:R-:W-:-:S06]  /*e000*/  DSETP.NEU.OR P0, PT, R4, RZ, P0 ;  /* 0x000000ff0400722a */ /* 0x000fcc000070d400 */
[----:B------:R-:W-:-:S05]  /*e010*/  SEL R5, RZ, 0x1, !P0 ;  /* 0x00000001ff057807 */ /* 0x000fca0004000000 */
[----:B------:R3:W-:Y:S01]  /*e020*/  STG.E.U8 desc[UR36][R2.64], R5 ;  /* 0x0000000502007986 */ /* 0x0007e2000c101124 */
[----:B0-----:R-:W-:-:S04]  /*e030*/  VIADD R8, R8, 0x80 ;  /* 0x0000008008087836 */ /* 0x001fc80000000000 */
[----:B------:R-:W-:Y:S01]  /*e040*/  IMAD.MOV.U32 R25, RZ, RZ, R8 ;  /* 0x000000ffff197224 */ /* 0x000fe200078e0008 */
[----:B---3--:R-:W-:Y:S06]  /*e050*/  BRA `(.L_x_5019) ;  /* 0x0000000c00547947 */ /* 0x008fec0003800000 */
.L_x_5033:
[----:B------:R-:W0:Y:S01]  /*e060*/  S2R R0, SR_TID.X ;  /* 0x0000000000007919 */ /* 0x000e220000002100 */
[----:B------:R3:W-:Y:S01]  /*e070*/  STG.E.128 desc[UR36][R2.64], R4 ;  /* 0x0000000402007986 */ /* 0x0007e2000c101d24 */
[----:B0-----:R-:W-:-:S04]  /*e080*/  VIADD R0, R0, 0x80 ;  /* 0x0000008000007836 */ /* 0x001fc80000000000 */
[----:B------:R-:W-:Y:S01]  /*e090*/  IMAD.MOV.U32 R25, RZ, RZ, R0 ;  /* 0x000000ffff197224 */ /* 0x000fe200078e0000 */
[----:B---3--:R-:W-:Y:S06]  /*e0a0*/  BRA `(.L_x_5019) ;  /* 0x0000000c00407947 */ /* 0x008fec0003800000 */
.L_x_5032:
        /* <DEDUP_REMOVED lines=25> */
.L_x_5037:
[----:B------:R-:W-:Y:S05]  /*e240*/  BSYNC B0 ;  /* 0x0000000000007941 */ /* 0x000fea0003800000 */
.L_x_5036:
[----:B------:R-:W0:Y:S01]  /*e250*/  S2R R4, SR_TID.X ;  /* 0x0000000000047919 */ /* 0x000e220000002100 */
[----:B------:R-:W-:-:S05]  /*e260*/  LOP3.LUT R7, R0, R7, RZ, 0xfc, !PT ;  /* 0x0000000700077212 */ /* 0x000fca00078efcff */
[----:B------:R1:W-:Y:S01]  /*e270*/  STG.E.U8 desc[UR36][R2.64], R7 ;  /* 0x0000000702007986 */ /* 0x0003e2000c101124 */
[----:B0-----:R-:W-:-:S04]  /*e280*/  VIADD R4, R4, 0x80 ;  /* 0x0000008004047836 */ /* 0x001fc80000000000 */
[----:B------:R-:W-:Y:S01]  /*e290*/  IMAD.MOV.U32 R25, RZ, RZ, R4 ;  /* 0x000000ffff197224 */ /* 0x000fe200078e0004 */
[----:B-1----:R-:W-:Y:S06]  /*e2a0*/  BRA `(.L_x_5019) ;  /* 0x0000000800c07947 */ /* 0x002fec0003800000 */
.L_x_5035:
        /* <DEDUP_REMOVED lines=17> */
.L_x_5039:
[----:B------:R-:W-:Y:S01]  /*e3c0*/  IMAD.MOV.U32 R0, RZ, RZ, 0x7f ;  /* 0x0000007fff007424 */ /* 0x000fe200078e00ff */
[----:B------:R-:W-:-:S04]  /*e3d0*/  ISETP.GT.U32.AND P0, PT, R6, 0x7f800000, PT ;  /* 0x7f8000000600780c */ /* 0x000fc80003f04070 */
[----:B------:R-:W-:-:S09]  /*e3e0*/  SEL R0, R0, 0x7c, P0 ;  /* 0x0000007c00007807 */ /* 0x000fd20000000000 */
.L_x_5040:
[----:B------:R-:W-:Y:S05]  /*e3f0*/  BSYNC B0 ;  /* 0x0000000000007941 */ /* 0x000fea0003800000 */
.L_x_5038:
[----:B------:R-:W0:Y:S01]  /*e400*/  S2R R5, SR_TID.X ;  /* 0x0000000000057919 */ /* 0x000e220000002100 */
[----:B------:R-:W-:Y:S01]  /*e410*/  LOP3.LUT R4, R7, 0x80000000, RZ, 0xc0, !PT ;  /* 0x8000000007047812 */ /* 0x000fe200078ec0ff */
[----:B0-----:R-:W-:-:S03]  /*e420*/  VIADD R6, R5, 0x80 ;  /* 0x0000008005067836 */ /* 0x001fc60000000000 */
[----:B------:R-:W-:Y:S01]  /*e430*/  SHF.R.U32.HI R5, RZ, 0x18, R4 ;  /* 0x00000018ff057819 */ /* 0x000fe20000011604 */
[----:B------:R-:W-:-:S03]  /*e440*/  IMAD.MOV.U32 R25, RZ, RZ, R6 ;  /* 0x000000ffff197224 */ /* 0x000fc600078e0006 */
[----:B------:R-:W-:-:S05]  /*e450*/  LOP3.LUT R5, R0, R5, RZ, 0xfc, !PT ;  /* 0x0000000500057212 */ /* 0x000fca00078efcff */
[----:B------:R1:W-:Y:S01]  /*e460*/  STG.E.U8 desc[UR36][R2.64], R5 ;  /* 0x0000000502007986 */ /* 0x0003e2000c101124 */
[----:B------:R-:W-:Y:S05]  /*e470*/  BRA `(.L_x_5019) ;  /* 0x00000008004c7947 */ /* 0x000fea0003800000 */
.L_x_5034:
[----:B------:R-:W-:Y:S01]  /*e480*/  UMOV UR4, 0xf0000000 ;  /* 0xf000000000047882 */ /* 0x000fe20000000000 */
[----:B------:R-:W-:Y:S01]  /*e490*/  UMOV UR5, 0x380fffff ;  /* 0x380fffff00057882 */ /* 0x000fe20000000000 */
[----:B------:R-:W0:Y:S01]  /*e4a0*/  F2F.F32.F64 R0, R4 ;  /* 0x0000000400007310 */ /* 0x000e220000301000 */
[----:B------:R-:W-:Y:S01]  /*e4b0*/  DSETP.GEU.AND P0, PT, |R4|, UR4, PT ;  /* 0x0000000404007e2a */ /* 0x000fe2000bf0e200 */
[----:B------:R-:W1:-:S13]  /*e4c0*/  S2R R6, SR_TID.X ;  /* 0x0000000000067919 */ /* 0x000e5a0000002100 */
[----:B0-----:R-:W-:-:S05]  /*e4d0*/  @!P0 FMUL R0, R0, 1.175494350822287508e-38 ;  /* 0x0080000000008820 */ /* 0x001fca0000400000 */
[----:B------:R-:W-:-:S05]  /*e4e0*/  F2FP.BF16.F32.PACK_AB R0, RZ, R0 ;  /* 0x00000000ff00723e */ /* 0x000fca00000010ff */
[----:B------:R3:W-:Y:S01]  /*e4f0*/  STG.E.U16 desc[UR36][R2.64], R0 ;  /* 0x0000000002007986 */ /* 0x0007e2000c101524 */
[----:B-1----:R-:W-:-:S04]  /*e500*/  VIADD R6, R6, 0x80 ;  /* 0x0000008006067836 */ /* 0x002fc80000000000 */
[----:B------:R-:W-:Y:S01]  /*e510*/  IMAD.MOV.U32 R25, RZ, RZ, R6 ;  /* 0x000000ffff197224 */ /* 0x000fe200078e0006 */
[----:B---3--:R-:W-:Y:S06]  /*e520*/  BRA `(.L_x_5019) ;  /* 0x0000000800207947 */ /* 0x008fec0003800000 */
.L_x_5031:
        /* <DEDUP_REMOVED lines=8> */
[----:B------:R-:W0:Y:S01]  /*e5b0*/  S2R R6, SR_TID.X ;  /* 0x0000000000067919 */ /* 0x000e220000002100 */
[----:B------:R-:W1:Y:S02]  /*e5c0*/  F2I.U32.F64.TRUNC R5, R4 ;  /* 0x0000000400057311 */ /* 0x000e64000030d000 */
[----:B-1----:R4:W-:Y:S01]  /*e5d0*/  STG.E.U16 desc[UR36][R2.64], R5 ;  /* 0x0000000502007986 */ /* 0x0029e2000c101524 */
[----:B0-----:R-:W-:-:S04]  /*e5e0*/  VIADD R6, R6, 0x80 ;  /* 0x0000008006067836 */ /* 0x001fc80000000000 */
[----:B------:R-:W-:Y:S01]  /*e5f0*/  IMAD.MOV.U32 R25, RZ, RZ, R6 ;  /* 0x000000ffff197224 */ /* 0x000fe200078e0006 */
[----:B----4-:R-:W-:Y:S06]  /*e600*/  BRA `(.L_x_5019) ;  /* 0x0000000400e87947 */ /* 0x010fec0003800000 */
.L_x_5043:
        /* <DEDUP_REMOVED lines=21> */
.L_x_5046:
[----:B------:R-:W-:-:S04]  /*e760*/  LOP3.LUT R0, R7, 0x80000000, RZ, 0xc0, !PT ;  /* 0x8000000007007812 */ /* 0x000fc800078ec0ff */
[----:B------:R-:W-:-:S04]  /*e770*/  SHF.R.U32.HI R5, RZ, 0x18, R0 ;  /* 0x00000018ff057819 */ /* 0x000fc80000011600 */
[----:B------:R-:W-:-:S04]  /*e780*/  LOP3.LUT R4, R4, R5, RZ, 0xfc, !PT ;  /* 0x0000000504047212 */ /* 0x000fc800078efcff */
[----:B------:R-:W-:-:S07]  /*e790*/  PRMT R0, R4, 0x7610, R0 ;  /* 0x0000761004007816 */ /* 0x000fce0000000000 */
.L_x_5045:
[----:B------:R-:W-:Y:S05]  /*e7a0*/  BSYNC B0 ;  /* 0x0000000000007941 */ /* 0x000fea0003800000 */
.L_x_5044:
[----:B------:R-:W0:Y:S01]  /*e7b0*/  S2R R4, SR_TID.X ;  /* 0x0000000000047919 */ /* 0x000e220000002100 */
[----:B------:R4:W-:Y:S01]  /*e7c0*/  STG.E.U8 desc[UR36][R2.64], R0 ;  /* 0x0000000002007986 */ /* 0x0009e2000c101124 */
[----:B0-----:R-:W-:-:S04]  /*e7d0*/  VIADD R4, R4, 0x80 ;  /* 0x0000008004047836 */ /* 0x001fc80000000000 */
[----:B------:R-:W-:Y:S01]  /*e7e0*/  IMAD.MOV.U32 R25, RZ, RZ, R4 ;  /* 0x000000ffff197224 */ /* 0x000fe200078e0004 */
[----:B----4-:R-:W-:Y:S06]  /*e7f0*/  BRA `(.L_x_5019) ;  /* 0x00000004006c7947 */ /* 0x010fec0003800000 */
.L_x_5042:
        /* <DEDUP_REMOVED lines=21> */
.L_x_5049:
[----:B------:R-:W-:-:S04]  /*e950*/  LOP3.LUT R0, R7, 0x80000000, RZ, 0xc0, !PT ;  /* 0x8000000007007812 */ /* 0x000fc800078ec0ff */
[----:B------:R-:W-:-:S04]  /*e960*/  SHF.R.U32.HI R5, RZ, 0x18, R0 ;  /* 0x00000018ff057819 */ /* 0x000fc80000011600 */
[----:B------:R-:W-:-:S04]  /*e970*/  LOP3.LUT R4, R4, R5, RZ, 0xfc, !PT ;  /* 0x0000000504047212 */ /* 0x000fc800078efcff */
[----:B------:R-:W-:-:S07]  /*e980*/  PRMT R0, R4, 0x7610, R0 ;  /* 0x0000761004007816 */ /* 0x000fce0000000000 */
.L_x_5048:
[----:B------:R-:W-:Y:S05]  /*e990*/  BSYNC B0 ;  /* 0x0000000000007941 */ /* 0x000fea0003800000 */
.L_x_5047:
[----:B------:R-:W0:Y:S01]  /*e9a0*/  S2R R4, SR_TID.X ;  /* 0x0000000000047919 */ /* 0x000e220000002100 */
[----:B------:R4:W-:Y:S01]  /*e9b0*/  STG.E.U8 desc[UR36][R2.64], R0 ;  /* 0x0000000002007986 */ /* 0x0009e2000c101124 */
[----:B0-----:R-:W-:-:S04]  /*e9c0*/  VIADD R4, R4, 0x80 ;  /* 0x0000008004047836 */ /* 0x001fc80000000000 */
[----:B------:R-:W-:Y:S01]  /*e9d0*/  IMAD.MOV.U32 R25, RZ, RZ, R4 ;  /* 0x000000ffff197224 */ /* 0x000fe200078e0004 */
[----:B----4-:R-:W-:Y:S06]  /*e9e0*/  BRA `(.L_x_5019) ;  /* 0x0000000000f07947 */ /* 0x010fec0003800000 */
.L_x_5041:
        /* <DEDUP_REMOVED lines=8> */
[----:B------:R0:W1:Y:S01]  /*ea70*/  F2F.F32.F64 R8, R4 ;  /* 0x0000000400087310 */ /* 0x0000620000301000 */
[----:B------:R-:W-:Y:S01]  /*ea80*/  DSETP.GEU.AND P0, PT, |R4|, UR4, PT ;  /* 0x0000000404007e2a */ /* 0x000fe2000bf0e200 */
[----:B------:R-:W2:Y:S01]  /*ea90*/  S2R R9, SR_TID.X ;  /* 0x0000000000097919 */ /* 0x000ea20000002100 */
[----:B0-----:R-:W-:-:S12]  /*eaa0*/  IMAD.MOV.U32 R5, RZ, RZ, 0xff ;  /* 0x000000ffff057424 */ /* 0x001fd800078e00ff */
[----:B-1----:R-:W-:-:S05]  /*eab0*/  @!P0 FMUL R8, R8, 1.175494350822287508e-38 ;  /* 0x0080000008088820 */ /* 0x002fca0000400000 */
[----:B------:R-:W-:-:S04]  /*eac0*/  SHF.R.U32.HI R6, RZ, 0x17, R8 ;  /* 0x00000017ff067819 */ /* 0x000fc80000011608 */
[----:B------:R-:W-:-:S04]  /*ead0*/  LOP3.LUT R7, R6, 0xff, RZ, 0xc0, !PT ;  /* 0x000000ff06077812 */ /* 0x000fc800078ec0ff */
[----:B------:R-:W-:Y:S01]  /*eae0*/  ISETP.NE.AND P2, PT, R7, 0xff, PT ;  /* 0x000000ff0700780c */ /* 0x000fe20003f45270 */
[----:B--2---:R-:W-:-:S04]  /*eaf0*/  VIADD R9, R9, 0x80 ;  /* 0x0000008009097836 */ /* 0x004fc80000000000 */
[----:B------:R-:W-:-:S08]  /*eb00*/  IMAD.MOV.U32 R25, RZ, RZ, R9 ;  /* 0x000000ffff197224 */ /* 0x000fd000078e0009 */
        /* <DEDUP_REMOVED lines=11> */
.L_x_5024:
        /* <DEDUP_REMOVED lines=16> */
.L_x_5052:
[----:B------:R-:W0:Y:S02]  /*ecc0*/  S2R R24, SR_TID.X ;  /* 0x0000000000187919 */ /* 0x000e240000002100 */
[----:B0-----:R-:W-:-:S04]  /*ecd0*/  VIADD R24, R24, 0x80 ;  /* 0x0000008018187836 */ /* 0x001fc80000000000 */
[----:B------:R-:W-:Y:S01]  /*ece0*/  IMAD.MOV.U32 R25, RZ, RZ, R24 ;  /* 0x000000ffff197224 */ /* 0x000fe200078e0018 */
[----:B------:R-:W-:Y:S06]  /*ecf0*/  BRA `(.L_x_5019) ;  /* 0x00000000002c7947 */ /* 0x000fec0003800000 */
.L_x_5051:
[----:B------:R-:W0:Y:S01]  /*ed00*/  S2R R0, SR_TID.X ;  /* 0x0000000000007919 */ /* 0x000e220000002100 */
[----:B------:R-:W1:Y:S02]  /*ed10*/  F2I.U64.F64.TRUNC R4, R4 ;  /* 0x0000000400047311 */ /* 0x000e64000030d800 */
[----:B-1----:R3:W-:Y:S01]  /*ed20*/  STG.E.64 desc[UR36][R2.64], R4 ;  /* 0x0000000402007986 */ /* 0x0027e2000c101b24 */
[----:B0-----:R-:W-:-:S04]  /*ed30*/  VIADD R0, R0, 0x80 ;  /* 0x0000008000007836 */ /* 0x001fc80000000000 */
[----:B------:R-:W-:Y:S01]  /*ed40*/  IMAD.MOV.U32 R25, RZ, RZ, R0 ;  /* 0x000000ffff197224 */ /* 0x000fe200078e0000 */
[----:B---3--:R-:W-:Y:S06]  /*ed50*/  BRA `(.L_x_5019) ;  /* 0x0000000000147947 */ /* 0x008fec0003800000 */
.L_x_5050:
[----:B------:R-:W0:Y:S01]  /*ed60*/  S2R R0, SR_TID.X ;  /* 0x0000000000007919 */ /* 0x000e220000002100 */
[----:B------:R-:W1:Y:S02]  /*ed70*/  F2I.U32.F64.TRUNC R5, R4 ;  /* 0x0000000400057311 */ /* 0x000e64000030d000 */
[----:B-1----:R3:W-:Y:S01]  /*ed80*/  STG.E desc[UR36][R2.64], R5 ;  /* 0x0000000502007986 */ /* 0x0027e2000c101924 */
[----:B0-----:R-:W-:-:S04]  /*ed90*/  VIADD R0, R0, 0x80 ;  /* 0x0000008000007836 */ /* 0x001fc80000000000 */
[----:B---3--:R-:W-:-:S07]  /*eda0*/  IMAD.MOV.U32 R25, RZ, RZ, R0 ;  /* 0x000000ffff197224 */ /* 0x008fce00078e0000 */
.L_x_5019:
[----:B------:R-:W-:Y:S05]  /*edb0*/  BSYNC B6 ;  /* 0x0000000000067941 */ /* 0x000fea0003800000 */
.L_x_5018:
[----:B------:R-:W-:Y:S01]  /*edc0*/  ISETP.GE.AND P0, PT, R25, R22, PT ;  /* 0x000000161900720c */ /* 0x000fe20003f06270 */
[----:B------:R-:W-:-:S12]  /*edd0*/  BSSY B6, `(.L_x_5053) ;  /* 0x000023e000067945 */ /* 0x000fd80003800000 */
[----:B------:R-:W-:Y:S05]  /*ede0*/  @P0 BRA `(.L_x_5054) ;  /* 0x0000002000f00947 */ /* 0x000fea0003800000 */
[----:B------:R-:W4:Y:S01]  /*edf0*/  S2R R0, SR_CTAID.X ;  /* 0x0000000000007919 */ /* 0x000f220000002500 */
[----:B0123--:R-:W0:Y:S01]  /*ee00*/  LDC.64 R2, c[0x0][0x218] ;  /* 0x00008600ff027b82 */ /* 0x00fe220000000a00 */
[----:B------:R-:W-:Y:S01]  /*ee10*/  PRMT R4, R23, 0x9910, RZ ;  /* 0x0000991017047816 */ /* 0x000fe200000000ff */
[----:B------:R-:W-:Y:S01]  /*ee20*/  ULDC UR4, c[0x0][0x238] ;  /* 0x00008e0000047ab9 */ /* 0x000fe20000000800 */
[----:B----4-:R-:W-:-:S04]  /*ee30*/  IMAD R0, R0, 0x200, R25 ;  /* 0x0000020000007824 */ /* 0x010fc800078e0219 */
[----:B------:R-:W-:Y:S02]  /*ee40*/  IMAD R5, R0, UR4, RZ ;  /* 0x0000000400057c24 */ /* 0x000fe4000f8e02ff */
[----:B------:R-:W-:-:S03]  /*ee50*/  IMAD.MOV.U32 R0, RZ, RZ, R4 ;  /* 0x000000ffff007224 */ /* 0x000fc600078e0004 */
[----:B0-----:R-:W-:Y:S02]  /*ee60*/  IADD3 R2, P0, R5, R2, RZ ;  /* 0x0000000205027210 */ /* 0x001fe40007f1e0ff */
[----:B------:R-:W-:-:S03]  /*ee70*/  ISETP.GT.AND P1, PT, R0, 0x9, PT ;  /* 0x000000090000780c */ /* 0x000fc60003f24270 */
[----:B------:R-:W-:-:S10]  /*ee80*/  IMAD.X R3, RZ, RZ, R3, P0 ;  /* 0x000000ffff037224 */ /* 0x000fd400000e0603 */
        /* <DEDUP_REMOVED lines=12> */
.L_x_5058:
[----:B------:R-:W0:Y:S02]  /*ef50*/  F2I.S64.F64.TRUNC R32, R32 ;  /* 0x0000002000207311 */ /* 0x000e24000030d900 */
[----:B0-----:R-:W-:-:S05]  /*ef60*/  IMAD.MOV.U32 R5, RZ, RZ, R32 ;  /* 0x000000ffff057224 */ /* 0x001fca00078e0020 */
[----:B------:R0:W-:Y:S01]  /*ef70*/  STG.E.U8 desc[UR36][R2.64], R5 ;  /* 0x0000000502007986 */ /* 0x0001e2000c101124 */
[----:B------:R-:W-:Y:S05]  /*ef80*/  BRA `(.L_x_5060) ;  /* 0x0000001000087947 */ /* 0x000fea0003800000 */
.L_x_5057:
        /* <DEDUP_REMOVED lines=9> */
.L_x_5062:
[----:B------:R-:W0:Y:S02]  /*f020*/  F2I.F64.TRUNC R33, R32 ;  /* 0x0000002000217311 */ /* 0x000e24000030d100 */
[----:B0-----:R0:W-:Y:S01]  /*f030*/  STG.E desc[UR36][R2.64], R33 ;  /* 0x0000002102007986 */ /* 0x0011e2000c101924 */
[----:B------:R-:W-:Y:S05]  /*f040*/  BRA `(.L_x_5060) ;  /* 0x0000000c00d87947 */ /* 0x000fea0003800000 */
.L_x_5061:
[----:B------:R-:W0:Y:S02]  /*f050*/  F2I.F64.TRUNC R33, R32 ;  /* 0x0000002000217311 */ /* 0x000e24000030d100 */
[----:B0-----:R0:W-:Y:S01]  /*f060*/  STG.E.U16 desc[UR36][R2.64], R33 ;  /* 0x0000002102007986 */ /* 0x0011e2000c101524 */
[----:B------:R-:W-:Y:S05]  /*f070*/  BRA `(.L_x_5060) ;  /* 0x0000000c00cc7947 */ /* 0x000fea0003800000 */
.L_x_5056:
        /* <DEDUP_REMOVED lines=13> */
.L_x_5064:
        /* <DEDUP_REMOVED lines=8> */
.L_x_5063:
        /* <DEDUP_REMOVED lines=16> */
.L_x_5066:
        /* <DEDUP_REMOVED lines=11> */
.L_x_5065:
[----:B------:R2:W-:Y:S01]  /*f380*/  STG.E.64 desc[UR36][R2.64], R32 ;  /* 0x0000002002007986 */ /* 0x0005e2000c101b24 */
[----:B------:R-:W-:Y:S05]  /*f390*/  BRA `(.L_x_5060) ;  /* 0x0000000c00047947 */ /* 0x000fea0003800000 */
.L_x_5055:
        /* <DEDUP_REMOVED lines=13> */
.L_x_5069:
[----:B------:R0:W-:Y:S01]  /*f470*/  STG.E.128 desc[UR36][R2.64], R32 ;  /* 0x0000002002007986 */ /* 0x0001e2000c101d24 */
[----:B------:R-:W-:Y:S05]  /*f480*/  BRA `(.L_x_5060) ;  /* 0x0000000800c87947 */ /* 0x000fea0003800000 */
.L_x_5068:
        /* <DEDUP_REMOVED lines=25> */
.L_x_5073:
[----:B------:R-:W-:Y:S05]  /*f620*/  BSYNC B0 ;  /* 0x0000000000007941 */ /* 0x000fea0003800000 */
.L_x_5072:
[----:B------:R-:W-:-:S05]  /*f630*/  LOP3.LUT R5, R0, R5, RZ, 0xfc, !PT ;  /* 0x0000000500057212 */ /* 0x000fca00078efcff */
[----:B------:R0:W-:Y:S01]  /*f640*/  STG.E.U8 desc[UR36][R2.64], R5 ;  /* 0x0000000502007986 */ /* 0x0001e2000c101124 */
[----:B------:R-:W-:Y:S05]  /*f650*/  BRA `(.L_x_5060) ;  /* 0x0000000800547947 */ /* 0x000fea0003800000 */
.L_x_5071:
        /* <DEDUP_REMOVED lines=17> */
.L_x_5075:
[----:B------:R-:W-:Y:S01]  /*f770*/  IMAD.MOV.U32 R0, RZ, RZ, 0x7f ;  /* 0x0000007fff007424 */ /* 0x000fe200078e00ff */
[----:B------:R-:W-:-:S04]  /*f780*/  ISETP.GT.U32.AND P0, PT, R4, 0x7f800000, PT ;  /* 0x7f8000000400780c */ /* 0x000fc80003f04070 */
[----:B------:R-:W-:-:S09]  /*f790*/  SEL R0, R0, 0x7c, P0 ;  /* 0x0000007c00007807 */ /* 0x000fd20000000000 */
.L_x_5076:
[----:B------:R-:W-:Y:S05]  /*f7a0*/  BSYNC B0 ;  /* 0x0000000000007941 */ /* 0x000fea0003800000 */
.L_x_5074:
[----:B------:R-:W-:-:S04]  /*f7b0*/  LOP3.LUT R4, R5, 0x80000000, RZ, 0xc0, !PT ;  /* 0x8000000005047812 */ /* 0x000fc800078ec0ff */
[----:B------:R-:W-:-:S04]  /*f7c0*/  SHF.R.U32.HI R5, RZ, 0x18, R4 ;  /* 0x00000018ff057819 */ /* 0x000fc80000011604 */
[----:B------:R-:W-:-:S05]  /*f7d0*/  LOP3.LUT R5, R0, R5, RZ, 0xfc, !PT ;  /* 0x0000000500057212 */ /* 0x000fca00078efcff */
[----:B------:R0:W-:Y:S01]  /*f7e0*/  STG.E.U8 desc[UR36][R2.64], R5 ;  /* 0x0000000502007986 */ /* 0x0001e2000c101124 */
[----:B------:R-:W-:Y:S05]  /*f7f0*/  BRA `(.L_x_5060) ;  /* 0x0000000400ec7947 */ /* 0x000fea0003800000 */
.L_x_5070:
        /* <DEDUP_REMOVED lines=8> */
.L_x_5067:
        /* <DEDUP_REMOVED lines=11> */
.L_x_5079:
        /* <DEDUP_REMOVED lines=21> */
.L_x_5082:
[----:B------:R-:W-:-:S04]  /*fa80*/  LOP3.LUT R0, R7, 0x80000000, RZ, 0xc0, !PT ;  /* 0x8000000007007812 */ /* 0x000fc800078ec0ff */
[----:B------:R-:W-:-:S04]  /*fa90*/  SHF.R.U32.HI R5, RZ, 0x18, R0 ;  /* 0x00000018ff057819 */ /* 0x000fc80000011600 */
[----:B------:R-:W-:-:S04]  /*faa0*/  LOP3.LUT R4, R4, R5, RZ, 0xfc, !PT ;  /* 0x0000000504047212 */ /* 0x000fc800078efcff */
[----:B------:R-:W-:-:S07]  /*fab0*/  PRMT R0, R4, 0x7610, R0 ;  /* 0x0000761004007816 */ /* 0x000fce0000000000 */
.L_x_5081:
[----:B------:R-:W-:Y:S05]  /*fac0*/  BSYNC B0 ;  /* 0x0000000000007941 */ /* 0x000fea0003800000 */
.L_x_5080:
[----:B------:R0:W-:Y:S01]  /*fad0*/  STG.E.U8 desc[UR36][R2.64], R0 ;  /* 0x0000000002007986 */ /* 0x0001e2000c101124 */
[----:B------:R-:W-:Y:S05]  /*fae0*/  BRA `(.L_x_5060) ;  /* 0x0000000400307947 */ /* 0x000fea0003800000 */
.L_x_5078:
        /* <DEDUP_REMOVED lines=21> */
.L_x_5085:
[----:B------:R-:W-:-:S04]  /*fc40*/  LOP3.LUT R0, R7, 0x80000000, RZ, 0xc0, !PT ;  /* 0x8000000007007812 */ /* 0x000fc800078ec0ff */
[----:B------:R-:W-:-:S04]  /*fc50*/  SHF.R.U32.HI R5, RZ, 0x18, R0 ;  /* 0x00000018ff057819 */ /* 0x000fc80000011600 */
[----:B------:R-:W-:-:S04]  /*fc60*/  LOP3.LUT R4, R4, R5, RZ, 0xfc, !PT ;  /* 0x0000000504047212 */ /* 0x000fc800078efcff */
[----:B------:R-:W-:-:S07]  /*fc70*/  PRMT R0, R4, 0x7610, R0 ;  /* 0x0000761004007816 */ /* 0x000fce0000000000 */
.L_x_5084:
[----:B------:R-:W-:Y:S05]  /*fc80*/  BSYNC B0 ;  /* 0x0000000000007941 */ /* 0x000fea0003800000 */
.L_x_5083:
[----:B------:R0:W-:Y:S01]  /*fc90*/  STG.E.U8 desc[UR36][R2.64], R0 ;  /* 0x0000000002007986 */ /* 0x0001e2000c101124 */
[----:B------:R-:W-:Y:S05]  /*fca0*/  BRA `(.L_x_5060) ;  /* 0x0000000000c07947 */ /* 0x000fea0003800000 */
.L_x_5077:
        /* <DEDUP_REMOVED lines=26> */
.L_x_5059:
        /* <DEDUP_REMOVED lines=16> */
.L_x_5088:
[----:B------:R-:W-:Y:S05]  /*ff50*/  BRA `(.L_x_5060) ;  /* 0x0000000000147947 */ /* 0x000fea0003800000 */
.L_x_5087:
[----:B------:R-:W0:Y:S02]  /*ff60*/  F2I.U64.F64.TRUNC R32, R32 ;  /* 0x0000002000207311 */ /* 0x000e24000030d800 */
[----:B0-----:R0:W-:Y:S01]  /*ff70*/  STG.E.64 desc[UR36][R2.64], R32 ;  /* 0x0000002002007986 */ /* 0x0011e2000c101b24 */
[----:B------:R-:W-:Y:S05]  /*ff80*/  BRA `(.L_x_5060) ;  /* 0x0000000000087947 */ /* 0x000fea0003800000 */
.L_x_5086:
[----:B------:R-:W0:Y:S02]  /*ff90*/  F2I.U32.F64.TRUNC R33, R32 ;  /* 0x0000002000217311 */ /* 0x000e24000030d000 */
[----:B0-----:R0:W-:Y:S02]  /*ffa0*/  STG.E desc[UR36][R2.64], R33 ;  /* 0x0000002102007986 */ /* 0x0011e4000c101924 */
.L_x_5060:
[----:B------:R-:W-:-:S05]  /*ffb0*/  VIADD R25, R25, 0x80 ;  /* 0x0000008019197836 */ /* 0x000fca0000000000 */
[----:B------:R-:W-:-:S13]  /*ffc0*/  ISETP.GE.AND P0, PT, R25, R22, PT ;  /* 0x000000161900720c */ /* 0x000fda0003f06270 */
[----:B------:R-:W-:Y:S05]  /*ffd0*/  @P0 BRA `(.L_x_5054) ;  /* 0x0000001000740947 */ /* 0x000fea0003800000 */
[----:B01----:R-:W0:Y:S01]  /*ffe0*/  S2R R0, SR_CTAID.X ;  /* 0x0000000000007919 */ /* 0x003e220000002500 */
[----:B--234-:R-:W1:Y:S01]  /*fff0*/  LDC.64 R2, c[0x0][0x218] ;  /* 0x00008600ff027b82 */ /* 0x01ce620000000a00 */
[----:B------:R-:W-:Y:S01]  /*10000*/  PRMT R4, R23, 0x9910, RZ ;  /* 0x0000991017047816 */ /* 0x000fe200000000ff */
[----:B------:R-:W-:Y:S01]  /*10010*/  ULDC UR4, c[0x0][0x238] ;  /* 0x00008e0000047ab9 */ /* 0x000fe20000000800 */
[----:B0-----:R-:W-:-:S04]  /*10020*/  IMAD R0, R0, 0x200, R25 ;  /* 0x0000020000007824 */ /* 0x001fc800078e0219 */
[----:B------:R-:W-:Y:S02]  /*10030*/  IMAD R5, R0, UR4, RZ ;  /* 0x0000000400057c24 */ /* 0x000fe4000f8e02ff */
[----:B------:R-:W-:-:S03]  /*10040*/  IMAD.MOV.U32 R0, RZ, RZ, R4 ;  /* 0x000000ffff007224 */ /* 0x000fc600078e0004 */
[----:B-1----:R-:W-:Y:S02]  /*10050*/  IADD3 R2, P0, R5, R2, RZ ;  /* 0x0000000205027210 */ /* 0x002fe40007f1e0ff */
        /* <DEDUP_REMOVED lines=14> */
.L_x_5092:
[----:B------:R-:W0:Y:S02]  /*10140*/  F2I.S64.F64.TRUNC R28, R28 ;  /* 0x0000001c001c7311 */ /* 0x000e24000030d900 */
[----:B0-----:R-:W-:-:S05]  /*10150*/  IMAD.MOV.U32 R5, RZ, RZ, R28 ;  /* 0x000000ffff057224 */ /* 0x001fca00078e001c */
[----:B------:R0:W-:Y:S01]  /*10160*/  STG.E.U8 desc[UR36][R2.64], R5 ;  /* 0x0000000502007986 */ /* 0x0001e2000c101124 */
[----:B------:R-:W-:Y:S05]  /*10170*/  BRA `(.L_x_5094) ;  /* 0x0000001000087947 */ /* 0x000fea0003800000 */
.L_x_5091:
        /* <DEDUP_REMOVED lines=9> */
.L_x_5096:
[----:B------:R-:W0:Y:S02]  /*10210*/  F2I.F64.TRUNC R29, R28 ;  /* 0x0000001c001d7311 */ /* 0x000e24000030d100 */
[----:B0-----:R0:W-:Y:S01]  /*10220*/  STG.E desc[UR36][R2.64], R29 ;  /* 0x0000001d02007986 */ /* 0x0011e2000c101924 */
[----:B------:R-:W-:Y:S05]  /*10230*/  BRA `(.L_x_5094) ;  /* 0x0000000c00d87947 */ /* 0x000fea0003800000 */
.L_x_5095:
[----:B------:R-:W0:Y:S02]  /*10240*/  F2I.F64.TRUNC R29, R28 ;  /* 0x0000001c001d7311 */ /* 0x000e24000030d100 */
[----:B0-----:R0:W-:Y:S01]  /*10250*/  STG.E.U16 desc[UR36][R2.64], R29 ;  /* 0x0000001d02007986 */ /* 0x0011e2000c101524 */
[----:B------:R-:W-:Y:S05]  /*10260*/  BRA `(.L_x_5094) ;  /* 0x0000000c00cc7947 */ /* 0x000fea0003800000 */
.L_x_5090:
        /* <DEDUP_REMOVED lines=13> */
.L_x_5098:
        /* <DEDUP_REMOVED lines=8> */
.L_x_5097:
        /* <DEDUP_REMOVED lines=16> */
.L_x_5100:
        /* <DEDUP_REMOVED lines=11> */
.L_x_5099:
[----:B------:R0:W-:Y:S01]  /*10570*/  STG.E.64 desc[UR36][R2.64], R28 ;  /* 0x0000001c02007986 */ /* 0x0001e2000c101b24 */
[----:B------:R-:W-:Y:S05]  /*10580*/  BRA `(.L_x_5094) ;  /* 0x0000000c00047947 */ /* 0x000fea0003800000 */
.L_x_5089:
        /* <DEDUP_REMOVED lines=13> */
.L_x_5103:
[----:B------:R0:W-:Y:S01]  /*10660*/  STG.E.128 desc[UR36][R2.64], R28 ;  /* 0x0000001c02007986 */ /* 0x0001e2000c101d24 */
[----:B------:R-:W-:Y:S05]  /*10670*/  BRA `(.L_x_5094) ;  /* 0x0000000800c87947 */ /* 0x000fea0003800000 */
.L_x_5102:
        /* <DEDUP_REMOVED lines=25> */
.L_x_5107:
[----:B------:R-:W-:Y:S05]  /*10810*/  BSYNC B0 ;  /* 0x0000000000007941 */ /* 0x000fea0003800000 */
.L_x_5106:
[----:B------:R-:W-:-:S05]  /*10820*/  LOP3.LUT R5, R0, R5, RZ, 0xfc, !PT ;  /* 0x0000000500057212 */ /* 0x000fca00078efcff */
[----:B------:R0:W-:Y:S01]  /*10830*/  STG.E.U8 desc[UR36][R2.64], R5 ;  /* 0x0000000502007986 */ /* 0x0001e2000c101124 */
[----:B------:R-:W-:Y:S05]  /*10840*/  BRA `(.L_x_5094) ;  /* 0x0000000800547947 */ /* 0x000fea0003800000 */
.L_x_5105:
        /* <DEDUP_REMOVED lines=17> */
.L_x_5109:
[----:B------:R-:W-:Y:S01]  /*10960*/  IMAD.MOV.U32 R0, RZ, RZ, 0x7f ;  /* 0x0000007fff007424 */ /* 0x000fe200078e00ff */
[----:B------:R-:W-:-:S04]  /*10970*/  ISETP.GT.U32.AND P0, PT, R4, 0x7f800000, PT ;  /* 0x7f8000000400780c */ /* 0x000fc80003f04070 */
[----:B------:R-:W-:-:S09]  /*10980*/  SEL R0, R0, 0x7c, P0 ;  /* 0x0000007c00007807 */ /* 0x000fd20000000000 */
.L_x_5110:
[----:B------:R-:W-:Y:S05]  /*10990*/  BSYNC B0 ;  /* 0x0000000000007941 */ /* 0x000fea0003800000 */
.L_x_5108:
[----:B------:R-:W-:-:S04]  /*109a0*/  LOP3.LUT R4, R5, 0x80000000, RZ, 0xc0, !PT ;  /* 0x8000000005047812 */ /* 0x000fc800078ec0ff */
[----:B------:R-:W-:-:S04]  /*109b0*/  SHF.R.U32.HI R5, RZ, 0x18, R4 ;  /* 0x00000018ff057819 */ /* 0x000fc80000011604 */
[----:B------:R-:W-:-:S05]  /*109c0*/  LOP3.LUT R5, R0, R5, RZ, 0xfc, !PT ;  /* 0x0000000500057212 */ /* 0x000fca00078efcff */
[----:B------:R0:W-:Y:S01]  /*109d0*/  STG.E.U8 desc[UR36][R2.64], R5 ;  /* 0x0000000502007986 */ /* 0x0001e2000c101124 */
[----:B------:R-:W-:Y:S05]  /*109e0*/  BRA `(.L_x_5094) ;  /* 0x0000000400ec7947 */ /* 0x000fea0003800000 */
.L_x_5104:
        /* <DEDUP_REMOVED lines=8> */
.L_x_5101:
        /* <DEDUP_REMOVED lines=11> */
.L_x_5113:
        /* <DEDUP_REMOVED lines=21> */
.L_x_5116:
[----:B------:R-:W-:-:S04]  /*10c70*/  LOP3.LUT R0, R7, 0x80000000, RZ, 0xc0, !PT ;  /* 0x8000000007007812 */ /* 0x000fc800078ec0ff */
[----:B------:R-:W-:-:S04]  /*10c80*/  SHF.R.U32.HI R5, RZ, 0x18, R0 ;  /* 0x00000018ff057819 */ /* 0x000fc80000011600 */
[----:B------:R-:W-:-:S04]  /*10c90*/  LOP3.LUT R4, R4, R5, RZ, 0xfc, !PT ;  /* 0x0000000504047212 */ /* 0x000fc800078efcff */
[----:B------:R-:W-:-:S07]  /*10ca0*/  PRMT R0, R4, 0x7610, R0 ;  /* 0x0000761004007816 */ /* 0x000fce0000000000 */
.L_x_5115:
[----:B------:R-:W-:Y:S05]  /*10cb0*/  BSYNC B0 ;  /* 0x0000000000007941 */ /* 0x000fea0003800000 */
.L_x_5114:
[----:B------:R0:W-:Y:S01]  /*10cc0*/  STG.E.U8 desc[UR36][R2.64], R0 ;  /* 0x0000000002007986 */ /* 0x0001e2000c101124 */
[----:B------:R-:W-:Y:S05]  /*10cd0*/  BRA `(.L_x_5094) ;  /* 0x0000000400307947 */ /* 0x000fea0003800000 */
.L_x_5112:
        /* <DEDUP_REMOVED lines=21> */
.L_x_5119:
[----:B------:R-:W-:-:S04]  /*10e30*/  LOP3.LUT R0, R7, 0x80000000, RZ, 0xc0, !PT ;  /* 0x8000000007007812 */ /* 0x000fc800078ec0ff */
[----:B------:R-:W-:-:S04]  /*10e40*/  SHF.R.U32.HI R5, RZ, 0x18, R0 ;  /* 0x00000018ff057819 */ /* 0x000fc80000011600 */
[----:B------:R-:W-:-:S04]  /*10e50*/  LOP3.LUT R4, R4, R5, RZ, 0xfc, !PT ;  /* 0x0000000504047212 */ /* 0x000fc800078efcff */
[----:B------:R-:W-:-:S07]  /*10e60*/  PRMT R0, R4, 0x7610, R0 ;  /* 0x0000761004007816 */ /* 0x000fce0000000000 */
.L_x_5118:
[----:B------:R-:W-:Y:S05]  /*10e70*/  BSYNC B0 ;  /* 0x0000000000007941 */ /* 0x000fea0003800000 */
.L_x_5117:
[----:B------:R3:W-:Y:S01]  /*10e80*/  STG.E.U8 desc[UR36][R2.64], R0 ;  /* 0x0000000002007986 */ /* 0x0007e2000c101124 */
[----:B------:R-:W-:Y:S05]  /*10e90*/  BRA `(.L_x_5094) ;  /* 0x0000000000c07947 */ /* 0x000fea0003800000 */
.L_x_5111:
        /* <DEDUP_REMOVED lines=26> */
.L_x_5093:
        /* <DEDUP_REMOVED lines=16> */
.L_x_5122:
[----:B------:R-:W-:Y:S05]  /*11140*/  BRA `(.L_x_5094) ;  /* 0x0000000000147947 */ /* 0x000fea0003800000 */
.L_x_5121:
[----:B------:R-:W0:Y:S02]  /*11150*/  F2I.U64.F64.TRUNC R28, R28 ;  /* 0x0000001c001c7311 */ /* 0x000e24000030d800 */
[----:B0-----:R2:W-:Y:S01]  /*11160*/  STG.E.64 desc[UR36][R2.64], R28 ;  /* 0x0000001c02007986 */ /* 0x0015e2000c101b24 */
[----:B------:R-:W-:Y:S05]  /*11170*/  BRA `(.L_x_5094) ;  /* 0x0000000000087947 */ /* 0x000fea0003800000 */
.L_x_5120:
[----:B------:R-:W0:Y:S02]  /*11180*/  F2I.U32.F64.TRUNC R29, R28 ;  /* 0x0000001c001d7311 */ /* 0x000e24000030d000 */
[----:B0-----:R0:W-:Y:S02]  /*11190*/  STG.E desc[UR36][R2.64], R29 ;  /* 0x0000001d02007986 */ /* 0x0011e4000c101924 */
.L_x_5094:
[----:B------:R-:W-:-:S07]  /*111a0*/  VIADD R25, R25, 0x80 ;  /* 0x0000008019197836 */ /* 0x000fce0000000000 */
.L_x_5054:
[----:B------:R-:W-:Y:S05]  /*111b0*/  BSYNC B6 ;  /* 0x0000000000067941 */ /* 0x000fea0003800000 */
.L_x_5053:
[----:B------:R-:W-:-:S13]  /*111c0*/  ISETP.GE.AND P0, PT, R25, R22, PT ;  /* 0x000000161900720c */ /* 0x000fda0003f06270 */
[----:B------:R-:W-:Y:S05]  /*111d0*/  @P0 EXIT ;  /* 0x000000000000094d */ /* 0x000fea0003800000 */
[----:B01-3--:R-:W0:Y:S01]  /*111e0*/  S2R R0, SR_CTAID.X ;  /* 0x0000000000007919 */ /* 0x00be220000002500 */
[----:B--2-4-:R-:W1:Y:S01]  /*111f0*/  LDC.64 R2, c[0x0][0x218] ;  /* 0x00008600ff027b82 */ /* 0x014e620000000a00 */
        /* <DEDUP_REMOVED lines=19> */
.L_x_5126:
[----:B------:R-:W0:Y:S02]  /*11330*/  F2I.S64.F64.TRUNC R16, R16 ;  /* 0x0000001000107311 */ /* 0x000e24000030d900 */
[----:B0-----:R-:W-:-:S05]  /*11340*/  IMAD.MOV.U32 R5, RZ, RZ, R16 ;  /* 0x000000ffff057224 */ /* 0x001fca00078e0010 */
[----:B------:R-:W-:Y:S01]  /*11350*/  STG.E.U8 desc[UR36][R2.64], R5 ;  /* 0x0000000502007986 */ /* 0x000fe2000c101124 */
[----:B------:R-:W-:Y:S05]  /*11360*/  EXIT ;  /* 0x000000000000794d */ /* 0x000fea0003800000 */
.L_x_5125:
        /* <DEDUP_REMOVED lines=9> */
.L_x_5129:
[----:B------:R-:W0:Y:S02]  /*11400*/  F2I.F64.TRUNC R17, R16 ;  /* 0x0000001000117311 */ /* 0x000e24000030d100 */
[----:B0-----:R-:W-:Y:S01]  /*11410*/  STG.E desc[UR36][R2.64], R17 ;  /* 0x0000001102007986 */ /* 0x001fe2000c101924 */
[----:B------:R-:W-:Y:S05]  /*11420*/  EXIT ;  /* 0x000000000000794d */ /* 0x000fea0003800000 */
.L_x_5128:
[----:B------:R-:W0:Y:S02]  /*11430*/  F2I.F64.TRUNC R17, R16 ;  /* 0x0000001000117311 */ /* 0x000e24000030d100 */
[----:B0-----:R-:W-:Y:S01]  /*11440*/  STG.E.U16 desc[UR36][R2.64], R17 ;  /* 0x0000001102007986 */ /* 0x001fe2000c101524 */
[----:B------:R-:W-:Y:S05]  /*11450*/  EXIT ;  /* 0x000000000000794d */ /* 0x000fea0003800000 */
.L_x_5124:
        /* <DEDUP_REMOVED lines=13> */
.L_x_5131:
        /* <DEDUP_REMOVED lines=8> */
.L_x_5130:
        /* <DEDUP_REMOVED lines=16> */
.L_x_5133:
        /* <DEDUP_REMOVED lines=11> */
.L_x_5132:
[----:B------:R-:W-:Y:S01]  /*11760*/  STG.E.64 desc[UR36][R2.64], R16 ;  /* 0x0000001002007986 */ /* 0x000fe2000c101b24 */
[----:B------:R-:W-:Y:S05]  /*11770*/  EXIT ;  /* 0x000000000000794d */ /* 0x000fea0003800000 */
.L_x_5123:
        /* <DEDUP_REMOVED lines=13> */
.L_x_5136:
[----:B------:R-:W-:Y:S01]  /*11850*/  STG.E.128 desc[UR36][R2.64], R16 ;  /* 0x0000001002007986 */ /* 0x000fe2000c101d24 */
[----:B------:R-:W-:Y:S05]  /*11860*/  EXIT ;  /* 0x000000000000794d */ /* 0x000fea0003800000 */
.L_x_5135:
        /* <DEDUP_REMOVED lines=25> */
.L_x_5140:
[----:B------:R-:W-:Y:S05]  /*11a00*/  BSYNC B0 ;  /* 0x0000000000007941 */ /* 0x000fea0003800000 */
.L_x_5139:
[----:B------:R-:W-:-:S05]  /*11a10*/  LOP3.LUT R5, R0, R5, RZ, 0xfc, !PT ;  /* 0x0000000500057212 */ /* 0x000fca00078efcff */
[----:B------:R-:W-:Y:S01]  /*11a20*/  STG.E.U8 desc[UR36][R2.64], R5 ;  /* 0x0000000502007986 */ /* 0x000fe2000c101124 */
[----:B------:R-:W-:Y:S05]  /*11a30*/  EXIT ;  /* 0x000000000000794d */ /* 0x000fea0003800000 */
.L_x_5138:
        /* <DEDUP_REMOVED lines=17> */
.L_x_5142:
[----:B------:R-:W-:Y:S01]  /*11b50*/  IMAD.MOV.U32 R0, RZ, RZ, 0x7f ;  /* 0x0000007fff007424 */ /* 0x000fe200078e00ff */
[----:B------:R-:W-:-:S04]  /*11b60*/  ISETP.GT.U32.AND P0, PT, R4, 0x7f800000, PT ;  /* 0x7f8000000400780c */ /* 0x000fc80003f04070 */
[----:B------:R-:W-:-:S09]  /*11b70*/  SEL R0, R0, 0x7c, P0 ;  /* 0x0000007c00007807 */ /* 0x000fd20000000000 */
.L_x_5143:
[----:B------:R-:W-:Y:S05]  /*11b80*/  BSYNC B0 ;  /* 0x0000000000007941 */ /* 0x000fea0003800000 */
.L_x_5141:
[----:B------:R-:W-:-:S04]  /*11b90*/  LOP3.LUT R4, R5, 0x80000000, RZ, 0xc0, !PT ;  /* 0x8000000005047812 */ /* 0x000fc800078ec0ff */
[----:B------:R-:W-:-:S04]  /*11ba0*/  SHF.R.U32.HI R5, RZ, 0x18, R4 ;  /* 0x00000018ff057819 */ /* 0x000fc80000011604 */
[----:B------:R-:W-:-:S05]  /*11bb0*/  LOP3.LUT R5, R0, R5, RZ, 0xfc, !PT ;  /* 0x0000000500057212 */ /* 0x000fca00078efcff */
[----:B------:R-:W-:Y:S01]  /*11bc0*/  STG.E.U8 desc[UR36][R2.64], R5 ;  /* 0x0000000502007986 */ /* 0x000fe2000c101124 */
[----:B------:R-:W-:Y:S05]  /*11bd0*/  EXIT ;  /* 0x000000000000794d */ /* 0x000fea0003800000 */
.L_x_5137:
        /* <DEDUP_REMOVED lines=8> */
.L_x_5134:
        /* <DEDUP_REMOVED lines=11> */
.L_x_5146:
        /* <DEDUP_REMOVED lines=21> */
.L_x_5149:
[----:B------:R-:W-:-:S04]  /*11e60*/  LOP3.LUT R0, R7, 0x80000000, RZ, 0xc0, !PT ;  /* 0x8000000007007812 */ /* 0x000fc800078ec0ff */
[----:B------:R-:W-:-:S04]  /*11e70*/  SHF.R.U32.HI R5, RZ, 0x18, R0 ;  /* 0x00000018ff057819 */ /* 0x000fc80000011600 */
[----:B------:R-:W-:-:S04]  /*11e80*/  LOP3.LUT R4, R4, R5, RZ, 0xfc, !PT ;  /* 0x0000000504047212 */ /* 0x000fc800078efcff */
[----:B------:R-:W-:-:S07]  /*11e90*/  PRMT R0, R4, 0x7610, R0 ;  /* 0x0000761004007816 */ /* 0x000fce0000000000 */
.L_x_5148:
[----:B------:R-:W-:Y:S05]  /*11ea0*/  BSYNC B0 ;  /* 0x0000000000007941 */ /* 0x000fea0003800000 */
.L_x_5147:
[----:B------:R-:W-:Y:S01]  /*11eb0*/  STG.E.U8 desc[UR36][R2.64], R0 ;  /* 0x0000000002007986 */ /* 0x000fe2000c101124 */
[----:B------:R-:W-:Y:S05]  /*11ec0*/  EXIT ;  /* 0x000000000000794d */ /* 0x000fea0003800000 */
.L_x_5145:
        /* <DEDUP_REMOVED lines=21> */
.L_x_5152:
[----:B------:R-:W-:-:S04]  /*12020*/  LOP3.LUT R0, R7, 0x80000000, RZ, 0xc0, !PT ;  /* 0x8000000007007812 */ /* 0x000fc800078ec0ff */
[----:B------:R-:W-:-:S04]  /*12030*/  SHF.R.U32.HI R5, RZ, 0x18, R0 ;  /* 0x00000018ff057819 */ /* 0x000fc80000011600 */
[----:B------:R-:W-:-:S04]  /*12040*/  LOP3.LUT R4, R4, R5, RZ, 0xfc, !PT ;  /* 0x0000000504047212 */ /* 0x000fc800078efcff */
[----:B------:R-:W-:-:S07]  /*12050*/  PRMT R0, R4, 0x7610, R0 ;  /* 0x0000761004007816 */ /* 0x000fce0000000000 */
.L_x_5151:
[----:B------:R-:W-:Y:S05]  /*12060*/  BSYNC B0 ;  /* 0x0000000000007941 */ /* 0x000fea0003800000 */
.L_x_5150:
[----:B------:R-:W-:Y:S01]  /*12070*/  STG.E.U8 desc[UR36][R2.64], R0 ;  /* 0x0000000002007986 */ /* 0x000fe2000c101124 */
[----:B------:R-:W-:Y:S05]  /*12080*/  EXIT ;  /* 0x000000000000794d */ /* 0x000fea0003800000 */
.L_x_5144:
        /* <DEDUP_REMOVED lines=26> */
.L_x_5127:
        /* <DEDUP_REMOVED lines=16> */
.L_x_5155:
[----:B------:R-:W-:Y:S05]  /*12330*/  EXIT ;  /* 0x000000000000794d */ /* 0x000fea0003800000 */
.L_x_5154:
[----:B------:R-:W0:Y:S02]  /*12340*/  F2I.U64.F64.TRUNC R16, R16 ;  /* 0x0000001000107311 */ /* 0x000e24000030d800 */
[----:B0-----:R-:W-:Y:S01]  /*12350*/  STG.E.64 desc[UR36][R2.64], R16 ;  /* 0x0000001002007986 */ /* 0x001fe2000c101b24 */
[----:B------:R-:W-:Y:S05]  /*12360*/  EXIT ;  /* 0x000000000000794d */ /* 0x000fea0003800000 */
.L_x_5153:
[----:B------:R-:W0:Y:S02]  /*12370*/  F2I.U32.F64.TRUNC R17, R16 ;  /* 0x0000001000117311 */ /* 0x000e24000030d000 */
[----:B0-----:R-:W-:Y:S01]  /*12380*/  STG.E desc[UR36][R2.64], R17 ;  /* 0x0000001102007986 */ /* 0x001fe2000c101924 */
[----:B------:R-:W-:Y:S05]  /*12390*/  EXIT ;  /* 0x000000000000794d */ /* 0x000fea0003800000 */
        .weak           $__internal_2_$__cuda_sm20_div_rn_f64_full
        .type           $__internal_2_$__cuda_sm20_div_rn_f64_full,@function
        .size           $__internal_2_$__cuda_sm20_div_rn_f64_full,($__internal_3_$__cuda_sm20_dsqrt_rn_f64_mediumpath_v1 - $__internal_2_$__cuda_sm20_div_rn_f64_full)
$__internal_2_$__cuda_sm20_div_rn_f64_full:
[----:B------:R-:W-:Y:S01]  /*123a0*/  IMAD.MOV.U32 R11, RZ, RZ, R8 ;  /* 0x000000ffff0b7224 */ /* 0x000fe200078e0008 */
[C---:B------:R-:W-:Y:S01]  /*123b0*/  FSETP.GEU.AND P0, PT, |R0|.reuse, 1.469367938527859385e-39, PT ;  /* 0x001000000000780b */ /* 0x040fe20003f0e200 */
[----:B------:R-:W-:Y:S01]  /*123c0*/  IMAD.MOV.U32 R10, RZ, RZ, R3 ;  /* 0x000000ffff0a7224 */ /* 0x000fe200078e0003 */
[----:B------:R-:W-:Y:S01]  /*123d0*/  LOP3.LUT R8, R0, 0x800fffff, RZ, 0xc0, !PT ;  /* 0x800fffff00087812 */ /* 0x000fe200078ec0ff */
[----:B------:R-:W-:Y:S01]  /*123e0*/  IMAD.MOV.U32 R3, RZ, RZ, R0 ;  /* 0x000000ffff037224 */ /* 0x000fe200078e0000 */
[C---:B------:R-:W-:Y:S01]  /*123f0*/  FSETP.GEU.AND P2, PT, |R11|.reuse, 1.469367938527859385e-39, PT ;  /* 0x001000000b00780b */ /* 0x040fe20003f4e200 */
[----:B------:R-:W-:Y:S01]  /*12400*/  IMAD.MOV.U32 R36, RZ, RZ, 0x1ca00000 ;  /* 0x1ca00000ff247424 */ /* 0x000fe200078e00ff */
[----:B------:R-:W-:Y:S01]  /*12410*/  LOP3.LUT R9, R8, 0x3ff00000, RZ, 0xfc, !PT ;  /* 0x3ff0000008097812 */ /* 0x000fe200078efcff */
[----:B------:R-:W-:Y:S01]  /*12420*/  IMAD.MOV.U32 R8, RZ, RZ, R2 ;  /* 0x000000ffff087224 */ /* 0x000fe200078e0002 */
[----:B------:R-:W-:Y:S01]  /*12430*/  LOP3.LUT R44, R11, 0x7ff00000, RZ, 0xc0, !PT ;  /* 0x7ff000000b2c7812 */ /* 0x000fe200078ec0ff */
[----:B------:R-:W-:Y:S01]  /*12440*/  BSSY B1, `(.L_x_5156) ;  /* 0x0000056000017945 */ /* 0x000fe20003800000 */
[----:B------:R-:W-:-:S03]  /*12450*/  LOP3.LUT R39, R0, 0x7ff00000, RZ, 0xc0, !PT ;  /* 0x7ff0000000277812 */ /* 0x000fc600078ec0ff */
[----:B------:R-:W-:Y:S01]  /*12460*/  @!P0 DMUL R8, R2, 8.98846567431157953865e+307 ;  /* 0x7fe0000002088828 */ /* 0x000fe20000000000 */
[----:B------:R-:W-:-:S03]  /*12470*/  ISETP.GE.U32.AND P1, PT, R44, R39, PT ;  /* 0x000000272c00720c */ /* 0x000fc60003f26070 */
[----:B------:R-:W-:Y:S01]  /*12480*/  @!P2 LOP3.LUT R12, R3, 0x7ff00000, RZ, 0xc0, !PT ;  /* 0x7ff00000030ca812 */ /* 0x000fe200078ec0ff */
[----:B------:R-:W-:Y:S01]  /*12490*/  @!P2 IMAD.MOV.U32 R40, RZ, RZ, RZ ;  /* 0x000000ffff28a224 */ /* 0x000fe200078e00ff */
[----:B------:R-:W0:Y:S02]  /*124a0*/  MUFU.RCP64H R13, R9 ;  /* 0x00000009000d7308 */ /* 0x000e240000001800 */
[----:B------:R-:W-:Y:S01]  /*124b0*/  @!P2 ISETP.GE.U32.AND P3, PT, R44, R12, PT ;  /* 0x0000000c2c00a20c */ /* 0x000fe20003f66070 */
[----:B------:R-:W-:Y:S01]  /*124c0*/  IMAD.MOV.U32 R12, RZ, RZ, 0x1 ;  /* 0x00000001ff0c7424 */ /* 0x000fe200078e00ff */
[----:B------:R-:W-:Y:S02]  /*124d0*/  @!P0 LOP3.LUT R39, R9, 0x7ff00000, RZ, 0xc0, !PT ;  /* 0x7ff0000009278812 */ /* 0x000fe400078ec0ff */
[C---:B------:R-:W-:Y:S02]  /*124e0*/  @!P2 SEL R0, R36.reuse, 0x63400000, !P3 ;  /* 0x634000002400a807 */ /* 0x040fe40005800000 */
[----:B------:R-:W-:-:S02]  /*124f0*/  SEL R36, R36, 0x63400000, !P1 ;  /* 0x6340000024247807 */ /* 0x000fc40004800000 */
[--C-:B------:R-:W-:Y:S02]  /*12500*/  @!P2 LOP3.LUT R0, R0, 0x80000000, R11.reuse, 0xf8, !PT ;  /* 0x800000000000a812 */ /* 0x100fe400078ef80b */
[----:B------:R-:W-:Y:S01]  /*12510*/  LOP3.LUT R37, R36, 0x800fffff, R11, 0xf8, !PT ;  /* 0x800fffff24257812 */ /* 0x000fe200078ef80b */
[----:B------:R-:W-:Y:S01]  /*12520*/  IMAD.MOV.U32 R36, RZ, RZ, R10 ;  /* 0x000000ffff247224 */ /* 0x000fe200078e000a */
[----:B------:R-:W-:Y:S01]  /*12530*/  @!P2 LOP3.LUT R41, R0, 0x100000, RZ, 0xfc, !PT ;  /* 0x001000000029a812 */ /* 0x000fe200078efcff */
[----:B------:R-:W-:-:S05]  /*12540*/  IMAD.MOV.U32 R0, RZ, RZ, R44 ;  /* 0x000000ffff007224 */ /* 0x000fca00078e002c */
[----:B------:R-:W-:Y:S02]  /*12550*/  @!P2 DFMA R36, R36, 2, -R40 ;  /* 0x400000002424a82b */ /* 0x000fe40000000828 */
[----:B0-----:R-:W-:-:S08]  /*12560*/  DFMA R40, R12, -R8, 1 ;  /* 0x3ff000000c28742b */ /* 0x001fd00000000808 */
[----:B------:R-:W-:Y:S01]  /*12570*/  DFMA R40, R40, R40, R40 ;  /* 0x000000282828722b */ /* 0x000fe20000000028 */
[----:B------:R-:W-:-:S07]  /*12580*/  @!P2 LOP3.LUT R0, R37, 0x7ff00000, RZ, 0xc0, !PT ;  /* 0x7ff000002500a812 */ /* 0x000fce00078ec0ff */
[----:B------:R-:W-:-:S08]  /*12590*/  DFMA R12, R12, R40, R12 ;  /* 0x000000280c0c722b */ /* 0x000fd0000000000c */
[----:B------:R-:W-:-:S08]  /*125a0*/  DFMA R40, R12, -R8, 1 ;  /* 0x3ff000000c28742b */ /* 0x000fd00000000808 */
[----:B------:R-:W-:-:S08]  /*125b0*/  DFMA R12, R12, R40, R12 ;  /* 0x000000280c0c722b */ /* 0x000fd0000000000c */
[----:B------:R-:W-:-:S08]  /*125c0*/  DMUL R40, R12, R36 ;  /* 0x000000240c287228 */ /* 0x000fd00000000000 */
[----:B------:R-:W-:-:S08]  /*125d0*/  DFMA R42, R40, -R8, R36 ;  /* 0x80000008282a722b */ /* 0x000fd00000000024 */
[----:B------:R-:W-:Y:S01]  /*125e0*/  DFMA R40, R12, R42, R40 ;  /* 0x0000002a0c28722b */ /* 0x000fe20000000028 */
[----:B------:R-:W-:-:S05]  /*125f0*/  VIADD R12, R0, 0xffffffff ;  /* 0xffffffff000c7836 */ /* 0x000fca0000000000 */
[----:B------:R-:W-:Y:S01]  /*12600*/  ISETP.GT.U32.AND P0, PT, R12, 0x7feffffe, PT ;  /* 0x7feffffe0c00780c */ /* 0x000fe20003f04070 */
[----:B------:R-:W-:-:S05]  /*12610*/  VIADD R12, R39, 0xffffffff ;  /* 0xffffffff270c7836 */ /* 0x000fca0000000000 */
[----:B------:R-:W-:-:S13]  /*12620*/  ISETP.GT.U32.OR P0, PT, R12, 0x7feffffe, P0 ;  /* 0x7feffffe0c00780c */ /* 0x000fda0000704470 */
[----:B------:R-:W-:Y:S05]  /*12630*/  @P0 BRA `(.L_x_5157) ;  /* 0x0000000000780947 */ /* 0x000fea0003800000 */
[----:B------:R-:W-:Y:S01]  /*12640*/  LOP3.LUT R0, R3, 0x7ff00000, RZ, 0xc0, !PT ;  /* 0x7ff0000003007812 */ /* 0x000fe200078ec0ff */
[----:B------:R-:W-:-:S03]  /*12650*/  IMAD.MOV.U32 R43, RZ, RZ, 0x1ca00000 ;  /* 0x1ca00000ff2b7424 */ /* 0x000fc600078e00ff */
[CC--:B------:R-:W-:Y:S02]  /*12660*/  VIADDMNMX R10, R44.reuse, -R0.reuse, 0xb9600000, !PT ;  /* 0xb96000002c0a7446 */ /* 0x0c0fe40007800900 */
[----:B------:R-:W-:Y:S02]  /*12670*/  ISETP.GE.U32.AND P0, PT, R44, R0, PT ;  /* 0x000000002c00720c */ /* 0x000fe40003f06070 */
[----:B------:R-:W-:Y:S02]  /*12680*/  VIMNMX R10, R10, 0x46a00000, PT ;  /* 0x46a000000a0a7848 */ /* 0x000fe40003fe0100 */
[----:B------:R-:W-:-:S05]  /*12690*/  SEL R0, R43, 0x63400000, !P0 ;  /* 0x634000002b007807 */ /* 0x000fca0004000000 */
[----:B------:R-:W-:Y:S02]  /*126a0*/  IMAD.IADD R0, R10, 0x1, -R0 ;  /* 0x000000010a007824 */ /* 0x000fe400078e0a00 */
[----:B------:R-:W-:Y:S02]  /*126b0*/  IMAD.MOV.U32 R10, RZ, RZ, RZ ;  /* 0x000000ffff0a7224 */ /* 0x000fe400078e00ff */
        /* <DEDUP_REMOVED lines=10> */
[----:B------:R-:W-:Y:S01]  /*12760*/  IMAD.MOV R3, RZ, RZ, -R0 ;  /* 0x000000ffff037224 */ /* 0x000fe200078e0a00 */
[----:B------:R-:W-:Y:S01]  /*12770*/  DMUL.RP R10, R40, R10 ;  /* 0x0000000a280a7228 */ /* 0x000fe20000008000 */
[----:B------:R-:W-:Y:S01]  /*12780*/  IMAD.MOV.U32 R2, RZ, RZ, RZ ;  /* 0x000000ffff027224 */ /* 0x000fe200078e00ff */
[----:B------:R-:W-:-:S05]  /*12790*/  IADD3 R0, -R0, -0x43300000, RZ ;  /* 0xbcd0000000007810 */ /* 0x000fca0007ffe1ff */
[----:B------:R-:W-:-:S03]  /*127a0*/  DFMA R2, R12, -R2, R40 ;  /* 0x800000020c02722b */ /* 0x000fc60000000028 */
[----:B------:R-:W-:-:S07]  /*127b0*/  LOP3.LUT R8, R11, R8, RZ, 0x3c, !PT ;  /* 0x000000080b087212 */ /* 0x000fce00078e3cff */
[----:B------:R-:W-:-:S04]  /*127c0*/  FSETP.NEU.AND P0, PT, |R3|, R0, PT ;  /* 0x000000000300720b */ /* 0x000fc80003f0d200 */
[----:B------:R-:W-:Y:S02]  /*127d0*/  FSEL R10, R10, R12, !P0 ;  /* 0x0000000c0a0a7208 */ /* 0x000fe40004000000 */
[----:B------:R-:W-:-:S05]  /*127e0*/  FSEL R12, R8, R13, !P0 ;  /* 0x0000000d080c7208 */ /* 0x000fca0004000000 */
[----:B------:R-:W-:Y:S02]  /*127f0*/  IMAD.MOV.U32 R13, RZ, RZ, R12 ;  /* 0x000000ffff0d7224 */ /* 0x000fe400078e000c */
[----:B------:R-:W-:Y:S01]  /*12800*/  IMAD.MOV.U32 R12, RZ, RZ, R10 ;  /* 0x000000ffff0c7224 */ /* 0x000fe200078e000a */
[----:B------:R-:W-:Y:S06]  /*12810*/  BRA `(.L_x_5158) ;  /* 0x0000000000607947 */ /* 0x000fec0003800000 */
.L_x_5157:
        /* <DEDUP_REMOVED lines=13> */
[----:B------:R-:W-:Y:S02]  /*128f0*/  @!P0 IMAD.MOV.U32 R13, RZ, RZ, R2 ;  /* 0x000000ffff0d8224 */ /* 0x000fe400078e0002 */
[----:B------:R-:W-:Y:S02]  /*12900*/  @P0 IMAD.MOV.U32 R12, RZ, RZ, RZ ;  /* 0x000000ffff0c0224 */ /* 0x000fe400078e00ff */
[----:B------:R-:W-:Y:S01]  /*12910*/  @P0 IMAD.MOV.U32 R13, RZ, RZ, R0 ;  /* 0x000000ffff0d0224 */ /* 0x000fe200078e0000 */
[----:B------:R-:W-:Y:S06]  /*12920*/  BRA `(.L_x_5158) ;  /* 0x00000000001c7947 */ /* 0x000fec0003800000 */
.L_x_5160:
[----:B------:R-:W-:-:S05]  /*12930*/  LOP3.LUT R12, R3, 0x80000, RZ, 0xfc, !PT ;  /* 0x00080000030c7812 */ /* 0x000fca00078efcff */
[----:B------:R-:W-:Y:S02]  /*12940*/  IMAD.MOV.U32 R13, RZ, RZ, R12 ;  /* 0x000000ffff0d7224 */ /* 0x000fe400078e000c */
[----:B------:R-:W-:Y:S01]  /*12950*/  IMAD.MOV.U32 R12, RZ, RZ, R2 ;  /* 0x000000ffff0c7224 */ /* 0x000fe200078e0002 */
[----:B------:R-:W-:Y:S06]  /*12960*/  BRA `(.L_x_5158) ;  /* 0x00000000000c7947 */ /* 0x000fec0003800000 */
.L_x_5159:
[----:B------:R-:W-:-:S05]  /*12970*/  LOP3.LUT R12, R11, 0x80000, RZ, 0xfc, !PT ;  /* 0x000800000b0c7812 */ /* 0x000fca00078efcff */
[----:B------:R-:W-:Y:S02]  /*12980*/  IMAD.MOV.U32 R13, RZ, RZ, R12 ;  /* 0x000000ffff0d7224 */ /* 0x000fe400078e000c */
[----:B------:R-:W-:-:S07]  /*12990*/  IMAD.MOV.U32 R12, RZ, RZ, R10 ;  /* 0x000000ffff0c7224 */ /* 0x000fce00078e000a */
.L_x_5158:
[----:B------:R-:W-:Y:S05]  /*129a0*/  BSYNC B1 ;  /* 0x0000000000017941 */ /* 0x000fea0003800000 */
.L_x_5156:
[----:B------:R-:W-:Y:S02]  /*129b0*/  IMAD.MOV.U32 R39, RZ, RZ, 0x0 ;  /* 0x00000000ff277424 */ /* 0x000fe400078e00ff */
[----:B------:R-:W-:Y:S02]  /*129c0*/  IMAD.MOV.U32 R0, RZ, RZ, R12 ;  /* 0x000000ffff007224 */ /* 0x000fe400078e000c */
[----:B------:R-:W-:Y:S01]  /*129d0*/  IMAD.MOV.U32 R2, RZ, RZ, R13 ;  /* 0x000000ffff027224 */ /* 0x000fe200078e000d */
[----:B------:R-:W-:Y:S06]  /*129e0*/  RET.REL.NODEC R38 `(_ZN2at6native27unrolled_elementwise_kernelIZZZNS0_16tanh_kernel_cudaERNS_18TensorIteratorBaseEENKUlvE_clEvENKUlvE_clEvEUlN3c107complexIdEEE_St5arrayIPcLm2EELi4E23TrivialOffsetCalculatorILi1EjESE_NS0_6memory12LoadWithCastILi1EEENSF_13StoreWithCastILi1EEEEEviT_T0_T2_T3_T4_T5_) ;  /* 0xfffffed426847950 */ /* 0x000fec0003c3ffff */
        .weak           $__internal_3_$__cuda_sm20_dsqrt_rn_f64_mediumpath_v1
        .type           $__internal_3_$__cuda_sm20_dsqrt_rn_f64_mediumpath_v1,@function
        .size           $__internal_3_$__cuda_sm20_dsqrt_rn_f64_mediumpath_v1,($_ZN2at6native27unrolled_elementwise_kernelIZZZNS0_16tanh_kernel_cudaERNS_18TensorIteratorBaseEENKUlvE_clEvENKUlvE_clEvEUlN3c107complexIdEEE_St5arrayIPcLm2EELi4E23TrivialOffsetCalculatorILi1EjESE_NS0_6memory12LoadWithCastILi1EEENSF_13StoreWithCastILi1EEEEEviT_T0_T2_T3_T4_T5_$__internal_trig_reduction_slowpathd - $__internal_3_$__cuda_sm20_dsqrt_rn_f64_mediumpath_v1)
$__internal_3_$__cuda_sm20_dsqrt_rn_f64_mediumpath_v1:
[----:B------:R-:W-:Y:S01]  /*129f0*/  ISETP.GE.U32.AND P0, PT, R0, -0x3400000, PT ;  /* 0xfcc000000000780c */ /* 0x000fe20003f06070 */
[----:B------:R-:W-:Y:S01]  /*12a00*/  BSSY B2, `(.L_x_5161) ;  /* 0x000002f000027945 */ /* 0x000fe20003800000 */
[----:B------:R-:W-:Y:S02]  /*12a10*/  LOP3.LUT R3, R3, R2, RZ, 0x3c, !PT ;  /* 0x0000000203037212 */ /* 0x000fe400078e3cff */
[----:B------:R-:W-:Y:S02]  /*12a20*/  LOP3.LUT R37, R37, R36, RZ, 0x3c, !PT ;  /* 0x0000002425257212 */ /* 0x000fe400078e3cff */
[----:B------:R-:W-:Y:S02]  /*12a30*/  LOP3.LUT R13, R13, R12, RZ, 0x3c, !PT ;  /* 0x0000000c0d0d7212 */ /* 0x000fe400078e3cff */
[----:B------:R-:W-:Y:S02]  /*12a40*/  LOP3.LUT R9, R9, R8, RZ, 0x3c, !PT ;  /* 0x0000000809097212 */ /* 0x000fe400078e3cff */
[----:B------:R-:W-:-:S02]  /*12a50*/  LOP3.LUT R2, R3, R2, RZ, 0x3c, !PT ;  /* 0x0000000203027212 */ /* 0x000fc400078e3cff */
[----:B------:R-:W-:Y:S02]  /*12a60*/  LOP3.LUT R36, R37, R36, RZ, 0x3c, !PT ;  /* 0x0000002425247212 */ /* 0x000fe400078e3cff */
[----:B------:R-:W-:Y:S02]  /*12a70*/  LOP3.LUT R12, R13, R12, RZ, 0x3c, !PT ;  /* 0x0000000c0d0c7212 */ /* 0x000fe400078e3cff */
[----:B------:R-:W-:Y:S02]  /*12a80*/  LOP3.LUT R8, R9, R8, RZ, 0x3c, !PT ;  /* 0x0000000809087212 */ /* 0x000fe400078e3cff */
[----:B------:R-:W-:Y:S02]  /*12a90*/  LOP3.LUT R3, R3, R2, RZ, 0x3c, !PT ;  /* 0x0000000203037212 */ /* 0x000fe400078e3cff */
[----:B------:R-:W-:Y:S02]  /*12aa0*/  LOP3.LUT R37, R37, R36, RZ, 0x3c, !PT ;  /* 0x0000002425257212 */ /* 0x000fe400078e3cff */
[----:B------:R-:W-:-:S02]  /*12ab0*/  LOP3.LUT R13, R13, R12, RZ, 0x3c, !PT ;  /* 0x0000000c0d0d7212 */ /* 0x000fc400078e3cff */
[----:B------:R-:W-:Y:S01]  /*12ac0*/  LOP3.LUT R9, R9, R8, RZ, 0x3c, !PT ;  /* 0x0000000809097212 */ /* 0x000fe200078e3cff */
        /* <DEDUP_REMOVED lines=9> */
.L_x_5162:
[----:B------:R-:W-:-:S14]  /*12b60*/  DSETP.NE.AND P0, PT, R2, RZ, PT ;  /* 0x000000ff0200722a */ /* 0x000fdc0003f05000 */
[----:B------:R-:W-:Y:S05]  /*12b70*/  @!P0 BRA `(.L_x_5164) ;  /* 0x0000000000588947 */ /* 0x000fea0003800000 */
[----:B------:R-:W-:-:S13]  /*12b80*/  ISETP.GE.AND P0, PT, R3, RZ, PT ;  /* 0x000000ff0300720c */ /* 0x000fda0003f06270 */
[----:B------:R-:W-:Y:S02]  /*12b90*/  @!P0 IMAD.MOV.U32 R8, RZ, RZ, 0x0 ;  /* 0x00000000ff088424 */ /* 0x000fe400078e00ff */
        /* <DEDUP_REMOVED lines=20> */
.L_x_5164:
[----:B------:R-:W-:-:S11]  /*12ce0*/  DADD R8, R2, R2 ;  /* 0x0000000002087229 */ /* 0x000fd60000000002 */
.L_x_5163:
[----:B------:R-:W-:Y:S05]  /*12cf0*/  BSYNC B2 ;  /* 0x0000000000027941 */ /* 0x000fea0003800000 */
.L_x_5161:
[----:B------:R-:W-:Y:S02]  /*12d00*/  IMAD.MOV.U32 R2, RZ, RZ, R38 ;  /* 0x000000ffff027224 */ /* 0x000fe400078e0026 */
[----:B------:R-:W-:Y:S02]  /*12d10*/  IMAD.MOV.U32 R3, RZ, RZ, 0x0 ;  /* 0x00000000ff037424 */ /* 0x000fe400078e00ff */
[----:B------:R-:W-:Y:S02]  /*12d20*/  IMAD.MOV.U32 R0, RZ, RZ, R9 ;  /* 0x000000ffff007224 */ /* 0x000fe400078e0009 */
[----:B------:R-:W-:Y:S05]  /*12d30*/  RET.REL.NODEC R2 `(_ZN2at6native27unrolled_elementwise_kernelIZZZNS0_16tanh_kernel_cudaERNS_18TensorIteratorBaseEENKUlvE_clEvENKUlvE_clEvEUlN3c107complexIdEEE_St5arrayIPcLm2EELi4E23TrivialOffsetCalculatorILi1EjESE_NS0_6memory12LoadWithCastILi1EEENSF_13StoreWithCastILi1EEEEEviT_T0_T2_T3_T4_T5_) ;  /* 0xfffffed002b07950 */ /* 0x000fea0003c3ffff */
        .type           $_ZN2at6native27unrolled_elementwise_kernelIZZZNS0_16tanh_kernel_cudaERNS_18TensorIteratorBaseEENKUlvE_clEvENKUlvE_clEvEUlN3c107complexIdEEE_St5arrayIPcLm2EELi4E23TrivialOffsetCalculatorILi1EjESE_NS0_6memory12LoadWithCastILi1EEENSF_13StoreWithCastILi1EEEEEviT_T0_T2_T3_T4_T5_$__internal_trig_reduction_slowpathd,@function
        .size           $_ZN2at6native27unrolled_elementwise_kernelIZZZNS0_16tanh_kernel_cudaERNS_18TensorIteratorBaseEENKUlvE_clEvENKUlvE_clEvEUlN3c107complexIdEEE_St5arrayIPcLm2EELi4E23TrivialOffsetCalculatorILi1EjESE_NS0_6memory12LoadWithCastILi1EEENSF_13StoreWithCastILi1EEEEEviT_T0_T2_T3_T4_T5_$__internal_trig_reduction_slowpathd,(.L_x_7165 - $_ZN2at6native27unrolled_elementwise_kernelIZZZNS0_16tanh_kernel_cudaERNS_18TensorIteratorBaseEENKUlvE_clEvENKUlvE_clEvEUlN3c107complexIdEEE_St5arrayIPcLm2EELi4E23TrivialOffsetCalculatorILi1EjESE_NS0_6memory12LoadWithCastILi1EEENSF_13StoreWithCastILi1EEEEEviT_T0_T2_T3_T4_T5_$__internal_trig_reduction_slowpathd)
$_ZN2at6native27unrolled_elementwise_kernelIZZZNS0_16tanh_kernel_cudaERNS_18TensorIteratorBaseEENKUlvE_clEvENKUlvE_clEvEUlN3c107complexIdEEE_St5arrayIPcLm2EELi4E23TrivialOffsetCalculatorILi1EjESE_NS0_6memory12LoadWithCastILi1EEENSF_13StoreWithCastILi1EEEEEviT_T0_T2_T3_T4_T5_$__internal_trig_reduction_slowpathd:
[--C-:B------:R-:W-:Y:S01]  /*12d40*/  SHF.R.U32.HI R39, RZ, 0x14, R15.reuse ;  /* 0x00000014ff277819 */ /* 0x100fe2000001160f */
[----:B------:R-:W-:Y:S02]  /*12d50*/  IMAD.MOV.U32 R12, RZ, RZ, R0 ;  /* 0x000000ffff0c7224 */ /* 0x000fe400078e0000 */
[----:B------:R-:W-:Y:S01]  /*12d60*/  IMAD.MOV.U32 R13, RZ, RZ, R15 ;  /* 0x000000ffff0d7224 */ /* 0x000fe200078e000f */
[----:B------:R-:W-:Y:S01]  /*12d70*/  LOP3.LUT R2, R39, 0x7ff, RZ, 0xc0, !PT ;  /* 0x000007ff27027812 */ /* 0x000fe200078ec0ff */
[----:B------:R-:W-:-:S03]  /*12d80*/  IMAD.MOV.U32 R0, RZ, RZ, RZ ;  /* 0x000000ffff007224 */ /* 0x000fc600078e00ff */
[----:B------:R-:W-:-:S13]  /*12d90*/  ISETP.NE.AND P0, PT, R2, 0x7ff, PT ;  /* 0x000007ff0200780c */ /* 0x000fda0003f05270 */
[----:B------:R-:W-:Y:S05]  /*12da0*/  @!P0 BRA `(.L_x_5165) ;  /* 0x0000000800448947 */ /* 0x000fea0003800000 */
[----:B------:R-:W-:Y:S01]  /*12db0*/  VIADD R0, R2, 0xfffffc00 ;  /* 0xfffffc0002007836 */ /* 0x000fe20000000000 */
[----:B------:R-:W-:Y:S01]  /*12dc0*/  BSSY B1, `(.L_x_5166) ;  /* 0x000002f000017945 */ /* 0x000fe20003800000 */
[----:B------:R-:W-:-:S03]  /*12dd0*/  CS2R R10, SRZ ;  /* 0x00000000000a7805 */ /* 0x000fc6000001ff00 */
[----:B------:R-:W-:-:S04]  /*12de0*/  SHF.R.U32.HI R0, RZ, 0x6, R0 ;  /* 0x00000006ff007819 */ /* 0x000fc80000011600 */
[C---:B------:R-:W-:Y:S02]  /*12df0*/  IADD3 R2, -R0.reuse, 0x10, RZ ;  /* 0x0000001000027810 */ /* 0x040fe40007ffe1ff */
[----:B------:R-:W-:Y:S02]  /*12e00*/  IADD3 R38, -R0, 0x13, RZ ;  /* 0x0000001300267810 */ /* 0x000fe40007ffe1ff */
[----:B------:R-:W-:Y:S02]  /*12e10*/  ISETP.GT.AND P0, PT, R2, 0xe, PT ;  /* 0x0000000e0200780c */ /* 0x000fe40003f04270 */
[----:B------:R-:W-:Y:S02]  /*12e20*/  IADD3 R0, -R0, 0xf, RZ ;  /* 0x0000000f00007810 */ /* 0x000fe40007ffe1ff */
[----:B------:R-:W-:-:S04]  /*12e30*/  SEL R38, R38, 0x12, !P0 ;  /* 0x0000001226267807 */ /* 0x000fc80004000000 */
[----:B------:R-:W-:Y:S01]  /*12e40*/  ISETP.GT.AND P0, PT, R2, R38, PT ;  /* 0x000000260200720c */ /* 0x000fe20003f04270 */
[----:B------:R-:W-:-:S12]  /*12e50*/  IMAD.MOV.U32 R2, RZ, RZ, R0 ;  /* 0x000000ffff027224 */ /* 0x000fd800078e0000 */
[----:B------:R-:W-:Y:S05]  /*12e60*/  @P0 BRA `(.L_x_5167) ;  /* 0x0000000000900947 */ /* 0x000fea0003800000 */
[----:B------:R-:W0:Y:S01]  /*12e70*/  LDC.64 R8, c[0x4][0x170] ;  /* 0x01005c00ff087b82 */ /* 0x000e220000000a00 */
[----:B------:R-:W-:Y:S01]  /*12e80*/  SHF.L.U64.HI R13, R12, 0xb, R13 ;  /* 0x0000000b0c0d7819 */ /* 0x000fe2000001020d */
[----:B------:R-:W-:Y:S01]  /*12e90*/  IMAD.MOV.U32 R2, RZ, RZ, R0 ;  /* 0x000000ffff027224 */ /* 0x000fe200078e0000 */
[----:B------:R-:W-:Y:S01]  /*12ea0*/  CS2R R10, SRZ ;  /* 0x00000000000a7805 */ /* 0x000fe2000001ff00 */
[----:B------:R-:W-:-:S04]  /*12eb0*/  IMAD.MOV.U32 R14, RZ, RZ, R1 ;  /* 0x000000ffff0e7224 */ /* 0x000fc800078e0001 */
[----:B------:R-:W1:Y:S01]  /*12ec0*/  LDC.64 R40, c[0x0][0x208] ;  /* 0x00008200ff287b82 */ /* 0x000e620000000a00 */
[----:B0-----:R-:W-:Y:S01]  /*12ed0*/  IMAD.WIDE R8, R0, 0x8, R8 ;  /* 0x0000000800087825 */ /* 0x001fe200078e0208 */
[----:B------:R-:W-:-:S03]  /*12ee0*/  LOP3.LUT R0, R13, 0x80000000, RZ, 0xfc, !PT ;  /* 0x800000000d007812 */ /* 0x000fc600078efcff */
[----:B------:R-:W-:Y:S02]  /*12ef0*/  IMAD.MOV.U32 R3, RZ, RZ, R8 ;  /* 0x000000ffff037224 */ /* 0x000fe400078e0008 */
[----:B------:R-:W-:-:S07]  /*12f00*/  IMAD.SHL.U32 R8, R12, 0x800, RZ ;  /* 0x000008000c087824 */ /* 0x000fce00078e00ff */
.L_x_5168:
[----:B-1----:R-:W-:Y:S01]  /*12f10*/  R2UR UR4, R40 ;  /* 0x00000000280472ca */ /* 0x002fe200000e0000 */
[----:B------:R-:W-:Y:S01]  /*12f20*/  IMAD.MOV.U32 R12, RZ, RZ, R3 ;  /* 0x000000ffff0c7224 */ /* 0x000fe200078e0003 */
[----:B------:R-:W-:Y:S01]  /*12f30*/  R2UR UR5, R41 ;  /* 0x00000000290572ca */ /* 0x000fe200000e0000 */
[----:B------:R-:W-:-:S12]  /*12f40*/  IMAD.MOV.U32 R13, RZ, RZ, R9 ;  /* 0x000000ffff0d7224 */ /* 0x000fd800078e0009 */
[----:B------:R-:W2:Y:S01]  /*12f50*/  LDG.E.64.CONSTANT R12, desc[UR4][R12.64] ;  /* 0x000000040c0c7981 */ /* 0x000ea2000c1e9b00 */
[----:B------:R-:W-:Y:S02]  /*12f60*/  VIADD R2, R2, 0x1 ;  /* 0x0000000102027836 */ /* 0x000fe40000000000 */
[----:B--2---:R-:W-:-:S04]  /*12f70*/  IMAD.WIDE.U32 R10, P0, R12, R8, R10 ;  /* 0x000000080c0a7225 */ /* 0x004fc8000780000a */
[----:B------:R-:W-:-:S05]  /*12f80*/  IMAD R37, R12, R0, RZ ;  /* 0x000000000c257224 */ /* 0x000fca00078e02ff */
[----:B------:R-:W-:Y:S01]  /*12f90*/  IADD3 R11, P1, R37, R11, RZ ;  /* 0x0000000b250b7210 */ /* 0x000fe20007f3e0ff */
[----:B------:R-:W-:-:S05]  /*12fa0*/  IMAD R37, R13, R8, RZ ;  /* 0x000000080d257224 */ /* 0x000fca00078e02ff */
[----:B------:R-:W-:-:S05]  /*12fb0*/  IADD3 R11, P3, R37, R11, RZ ;  /* 0x0000000b250b7210 */ /* 0x000fca0007f7e0ff */
[----:B------:R0:W-:Y:S02]  /*12fc0*/  STL.64 [R14], R10 ;  /* 0x0000000a0e007387 */ /* 0x0001e40000100a00 */
[----:B0-----:R-:W-:-:S04]  /*12fd0*/  IMAD.HI.U32 R10, R12, R0, RZ ;  /* 0x000000000c0a7227 */ /* 0x001fc800078e00ff */
[----:B------:R-:W-:-:S04]  /*12fe0*/  IMAD.HI.U32 R11, R13, R8, RZ ;  /* 0x000000080d0b7227 */ /* 0x000fc800078e00ff */
[----:B------:R-:W-:Y:S02]  /*12ff0*/  IMAD.X R10, RZ, RZ, R10, P0 ;  /* 0x000000ffff0a7224 */ /* 0x000fe400000e060a */
[----:B------:R-:W-:Y:S02]  /*13000*/  IMAD R12, R13, R0, RZ ;  /* 0x000000000d0c7224 */ /* 0x000fe400078e02ff */
[----:B------:R-:W-:Y:S01]  /*13010*/  VIADD R14, R14, 0x8 ;  /* 0x000000080e0e7836 */ /* 0x000fe20000000000 */
[----:B------:R-:W-:Y:S01]  /*13020*/  IADD3.X R10, P0, R11, R10, RZ, P1, !PT ;  /* 0x0000000a0b0a7210 */ /* 0x000fe20000f1e4ff */
[----:B------:R-:W-:Y:S01]  /*13030*/  IMAD.HI.U32 R11, R13, R0, RZ ;  /* 0x000000000d0b7227 */ /* 0x000fe200078e00ff */
[----:B------:R-:W-:Y:S02]  /*13040*/  ISETP.GE.AND P1, PT, R2, R38, PT ;  /* 0x000000260200720c */ /* 0x000fe40003f26270 */
[----:B------:R-:W-:Y:S01]  /*13050*/  IADD3.X R10, P3, R12, R10, RZ, P3, !PT ;  /* 0x0000000a0c0a7210 */ /* 0x000fe20001f7e4ff */
[----:B------:R-:W-:Y:S01]  /*13060*/  IMAD.X R11, RZ, RZ, R11, P0 ;  /* 0x000000ffff0b7224 */ /* 0x000fe200000e060b */
[----:B------:R-:W-:-:S03]  /*13070*/  IADD3 R3, P0, R3, 0x8, RZ ;  /* 0x0000000803037810 */ /* 0x000fc60007f1e0ff */
[----:B------:R-:W-:Y:S02]  /*13080*/  IMAD.X R11, RZ, RZ, R11, P3 ;  /* 0x000000ffff0b7224 */ /* 0x000fe400018e060b */
[----:B------:R-:W-:-:S04]  /*13090*/  IMAD.X R9, RZ, RZ, R9, P0 ;  /* 0x000000ffff097224 */ /* 0x000fc800000e0609 */
[----:B------:R-:W-:Y:S05]  /*130a0*/  @!P1 BRA `(.L_x_5168) ;  /* 0xfffffffc00989947 */ /* 0x000fea000383ffff */
.L_x_5167:
[----:B------:R-:W-:Y:S05]  /*130b0*/  BSYNC B1 ;  /* 0x0000000000017941 */ /* 0x000fea0003800000 */
.L_x_5166:
[C---:B------:R-:W-:Y:S01]  /*130c0*/  LOP3.LUT R3, R39.reuse, 0x7ff, RZ, 0xc0, !PT ;  /* 0x000007ff27037812 */ /* 0x040fe200078ec0ff */
[----:B------:R-:W-:-:S04]  /*130d0*/  VIADD R0, R39, 0xfffffc00 ;  /* 0xfffffc0027007836 */ /* 0x000fc80000000000 */
[----:B------:R-:W-:Y:S01]  /*130e0*/  VIADD R3, R3, 0xfffffc00 ;  /* 0xfffffc0003037836 */ /* 0x000fe20000000000 */
[----:B------:R-:W-:-:S04]  /*130f0*/  LOP3.LUT P0, R0, R0, 0x3f, RZ, 0xc0, !PT ;  /* 0x0000003f00007812 */ /* 0x000fc8000780c0ff */
[----:B------:R-:W-:-:S04]  /*13100*/  SHF.R.U32.HI R3, RZ, 0x6, R3 ;  /* 0x00000006ff037819 */ /* 0x000fc80000011603 */
[----:B------:R-:W-:-:S05]  /*13110*/  IADD3 R3, -R3, 0xf, RZ ;  /* 0x0000000f03037810 */ /* 0x000fca0007ffe1ff */
[----:B------:R-:W-:-:S04]  /*13120*/  IMAD.IADD R2, R2, 0x1, -R3 ;  /* 0x0000000102027824 */ /* 0x000fc800078e0a03 */
[----:B------:R-:W-:-:S05]  /*13130*/  IMAD R2, R2, 0x8, R1 ;  /* 0x0000000802027824 */ /* 0x000fca00078e0201 */
[----:B------:R0:W-:Y:S04]  /*13140*/  STL.64 [R2], R10 ;  /* 0x0000000a02007387 */ /* 0x0001e80000100a00 */
[----:B------:R-:W2:Y:S04]  /*13150*/  LDL.64 R8, [R1+0x18] ;  /* 0x0000180001087983 */ /* 0x000ea80000100a00 */
[----:B0-----:R-:W3:Y:S04]  /*13160*/  LDL.64 R2, [R1+0x10] ;  /* 0x0000100001027983 */ /* 0x001ee80000100a00 */
[----:B------:R-:W4:Y:S01]  /*13170*/  @P0 LDL.64 R10, [R1+0x8] ;  /* 0x00000800010a0983 */ /* 0x000f220000100a00 */
[----:B------:R-:W-:Y:S01]  /*13180*/  @P0 IADD3 R14, -R0, 0x40, RZ ;  /* 0x00000040000e0810 */ /* 0x000fe20007ffe1ff */
[----:B------:R-:W-:Y:S01]  /*13190*/  UMOV UR4, URZ ;  /* 0x0000003f00047c82 */ /* 0x000fe20008000000 */
[----:B---3--:R-:W-:-:S02]  /*131a0*/  @P0 SHF.L.U32 R13, R2, R0, RZ ;  /* 0x00000000020d0219 */ /* 0x008fc400000006ff */
[-CC-:B----4-:R-:W-:Y:S02]  /*131b0*/  @P0 SHF.R.U64 R10, R10, R14.reuse, R11.reuse ;  /* 0x0000000e0a0a0219 */ /* 0x190fe4000000120b */
[-C--:B------:R-:W-:Y:S02]  /*131c0*/  @P0 SHF.R.U32.HI R37, RZ, R14.reuse, R11 ;  /* 0x0000000eff250219 */ /* 0x080fe4000001160b */
[C-C-:B------:R-:W-:Y:S02]  /*131d0*/  @P0 SHF.R.U64 R11, R2.reuse, R14, R3.reuse ;  /* 0x0000000e020b0219 */ /* 0x140fe40000001203 */
[-C--:B------:R-:W-:Y:S02]  /*131e0*/  @P0 SHF.L.U64.HI R12, R2, R0.reuse, R3 ;  /* 0x00000000020c0219 */ /* 0x080fe40000010203 */
[----:B------:R-:W-:Y:S02]  /*131f0*/  @P0 LOP3.LUT R2, R10, R13, RZ, 0xfc, !PT ;  /* 0x0000000d0a020212 */ /* 0x000fe400078efcff */
[----:B--2---:R-:W-:-:S02]  /*13200*/  @P0 SHF.L.U32 R10, R8, R0, RZ ;  /* 0x00000000080a0219 */ /* 0x004fc400000006ff */
[----:B------:R-:W-:Y:S02]  /*13210*/  @P0 SHF.R.U32.HI R13, RZ, R14, R3 ;  /* 0x0000000eff0d0219 */ /* 0x000fe40000011603 */
[----:B------:R-:W-:Y:S02]  /*13220*/  @P0 LOP3.LUT R3, R37, R12, RZ, 0xfc, !PT ;  /* 0x0000000c25030212 */ /* 0x000fe400078efcff */
[----:B------:R-:W-:Y:S02]  /*13230*/  @P0 SHF.L.U64.HI R12, R8, R0, R9 ;  /* 0x00000000080c0219 */ /* 0x000fe40000010209 */
[----:B------:R-:W-:Y:S01]  /*13240*/  @P0 LOP3.LUT R8, R10, R11, RZ, 0xfc, !PT ;  /* 0x0000000b0a080212 */ /* 0x000fe200078efcff */
[C---:B------:R-:W-:Y:S01]  /*13250*/  IMAD.SHL.U32 R10, R2.reuse, 0x4, RZ ;  /* 0x00000004020a7824 */ /* 0x040fe200078e00ff */
[--C-:B------:R-:W-:Y:S02]  /*13260*/  SHF.L.U64.HI R11, R2, 0x2, R3.reuse ;  /* 0x00000002020b7819 */ /* 0x100fe40000010203 */
        /* <DEDUP_REMOVED lines=17> */
[----:B------:R-:W-:-:S06]  /*13380*/  SEL R2, R3, R0, !P1 ;  /* 0x0000000003027207 */ /* 0x000fcc0004800000 */
[----:B------:R-:W0:Y:S02]  /*13390*/  FLO.U32 R2, R2 ;  /* 0x0000000200027300 */ /* 0x000e2400000e0000 */
[C---:B0-----:R-:W-:Y:S02]  /*133a0*/  IADD3 R8, -R2.reuse, 0x1f, RZ ;  /* 0x0000001f02087810 */ /* 0x041fe40007ffe1ff */
[----:B------:R-:W-:-:S03]  /*133b0*/  IADD3 R2, -R2, 0x3f, RZ ;  /* 0x0000003f02027810 */ /* 0x000fc60007ffe1ff */
[----:B------:R-:W-:-:S05]  /*133c0*/  @P1 IMAD.MOV R2, RZ, RZ, R8 ;  /* 0x000000ffff021224 */ /* 0x000fca00078e0208 */
[----:B------:R-:W-:-:S04]  /*133d0*/  ISETP.NE.U32.AND P1, PT, R2, RZ, PT ;  /* 0x000000ff0200720c */ /* 0x000fc80003f25070 */
[----:B------:R-:W-:Y:S01]  /*133e0*/  ISETP.NE.AND.EX P1, PT, RZ, RZ, PT, P1 ;  /* 0x000000ffff00720c */ /* 0x000fe20003f25310 */
[----:B------:R-:W-:Y:S01]  /*133f0*/  @P0 IMAD.MOV R10, RZ, RZ, -R10 ;  /* 0x000000ffff0a0224 */ /* 0x000fe200078e0a0a */
[----:B------:R-:W-:Y:S02]  /*13400*/  SEL R8, R11, R12, !P0 ;  /* 0x0000000c0b087207 */ /* 0x000fe40004000000 */
[----:B------:R-:W-:Y:S02]  /*13410*/  IADD3 R11, -R2, 0x40, RZ ;  /* 0x00000040020b7810 */ /* 0x000fe40007ffe1ff */
[CC--:B------:R-:W-:Y:S02]  /*13420*/  SHF.L.U32 R12, R3.reuse, R2.reuse, RZ ;  /* 0x00000002030c7219 */ /* 0x0c0fe400000006ff */
[----:B------:R-:W-:Y:S02]  /*13430*/  SHF.R.U64 R10, R10, R11, R8 ;  /* 0x0000000b0a0a7219 */ /* 0x000fe40000001208 */
[----:B------:R-:W-:-:S03]  /*13440*/  SHF.L.U64.HI R37, R3, R2, R0 ;  /* 0x0000000203257219 */ /* 0x000fc60000010200 */
[----:B------:R-:W-:Y:S02]  /*13450*/  @P1 LOP3.LUT R3, R10, R12, RZ, 0xfc, !PT ;  /* 0x0000000c0a031212 */ /* 0x000fe400078efcff */
[----:B------:R-:W-:-:S03]  /*13460*/  SHF.R.U32.HI R8, RZ, R11, R8 ;  /* 0x0000000bff087219 */ /* 0x000fc60000011608 */
[----:B------:R-:W-:-:S04]  /*13470*/  IMAD.WIDE.U32 R12, R3, 0x2168c235, RZ ;  /* 0x2168c235030c7825 */ /* 0x000fc800078e00ff */
[----:B------:R-:W-:Y:S02]  /*13480*/  IMAD.MOV.U32 R10, RZ, RZ, R13 ;  /* 0x000000ffff0a7224 */ /* 0x000fe400078e000d */
[----:B------:R-:W-:Y:S01]  /*13490*/  IMAD.MOV.U32 R11, RZ, RZ, RZ ;  /* 0x000000ffff0b7224 */ /* 0x000fe200078e00ff */
[----:B------:R-:W-:Y:S01]  /*134a0*/  @P1 LOP3.LUT R0, R8, R37, RZ, 0xfc, !PT ;  /* 0x0000002508001212 */ /* 0x000fe200078efcff */
[----:B------:R-:W-:-:S04]  /*134b0*/  IMAD.WIDE.U32 R10, R3, -0x36f0255e, R10 ;  /* 0xc90fdaa2030a7825 */ /* 0x000fc800078e000a */
[----:B------:R-:W-:-:S04]  /*134c0*/  IMAD.HI.U32 R3, R0, -0x36f0255e, RZ ;  /* 0xc90fdaa200037827 */ /* 0x000fc800078e00ff */
[----:B------:R-:W-:-:S04]  /*134d0*/  IMAD.WIDE.U32 R10, P3, R0, 0x2168c235, R10 ;  /* 0x2168c235000a7825 */ /* 0x000fc8000786000a */
[----:B------:R-:W-:Y:S01]  /*134e0*/  IMAD R0, R0, -0x36f0255e, RZ ;  /* 0xc90fdaa200007824 */ /* 0x000fe200078e02ff */
[----:B------:R-:W-:Y:S01]  /*134f0*/  IADD3 RZ, P1, R12, R12, RZ ;  /* 0x0000000c0cff7210 */ /* 0x000fe20007f3e0ff */
[----:B------:R-:W-:-:S03]  /*13500*/  IMAD.X R3, RZ, RZ, R3, P3 ;  /* 0x000000ffff037224 */ /* 0x000fc600018e0603 */
[----:B------:R-:W-:Y:S02]  /*13510*/  IADD3 R0, P3, R0, R11, RZ ;  /* 0x0000000b00007210 */ /* 0x000fe40007f7e0ff */
[----:B------:R-:W-:-:S03]  /*13520*/  IADD3.X RZ, P1, R10, R10, RZ, P1, !PT ;  /* 0x0000000a0aff7210 */ /* 0x000fc60000f3e4ff */
[----:B------:R-:W-:Y:S01]  /*13530*/  IMAD.X R8, RZ, RZ, R3, P3 ;  /* 0x000000ffff087224 */ /* 0x000fe200018e0603 */
[C---:B------:R-:W-:Y:S02]  /*13540*/  ISETP.GT.U32.AND P3, PT, R0.reuse, RZ, PT ;  /* 0x000000ff0000720c */ /* 0x040fe40003f64070 */
[----:B------:R-:W-:Y:S02]  /*13550*/  IADD3.X R3, P1, R0, R0, RZ, P1, !PT ;  /* 0x0000000000037210 */ /* 0x000fe40000f3e4ff */
[----:B------:R-:W-:-:S03]  /*13560*/  ISETP.GT.AND.EX P3, PT, R8, RZ, PT, P3 ;  /* 0x000000ff0800720c */ /* 0x000fc60003f64330 */
[----:B------:R-:W-:Y:S01]  /*13570*/  IMAD.X R10, R8, 0x1, R8, P1 ;  /* 0x00000001080a7824 */ /* 0x000fe200008e0608 */
[----:B------:R-:W-:-:S04]  /*13580*/  SEL R3, R3, R0, P3 ;  /* 0x0000000003037207 */ /* 0x000fc80001800000 */
[----:B------:R-:W-:Y:S02]  /*13590*/  SEL R0, R10, R8, P3 ;  /* 0x000000080a007207 */ /* 0x000fe40001800000 */
[----:B------:R-:W-:-:S05]  /*135a0*/  IADD3 R3, P1, R3, 0x1, RZ ;  /* 0x0000000103037810 */ /* 0x000fca0007f3e0ff */
[----:B------:R-:W-:-:S05]  /*135b0*/  IMAD.X R0, RZ, RZ, R0, P1 ;  /* 0x000000ffff007224 */ /* 0x000fca00008e0600 */
[----:B------:R-:W-:Y:S02]  /*135c0*/  SHF.R.U64 R3, R3, 0xa, R0 ;  /* 0x0000000a03037819 */ /* 0x000fe40000001200 */
[----:B------:R-:W-:Y:S02]  /*135d0*/  SEL R8, RZ, 0x1, !P3 ;  /* 0x00000001ff087807 */ /* 0x000fe40005800000 */
[----:B------:R-:W-:-:S04]  /*135e0*/  IADD3 R12, P1, R3, 0x1, RZ ;  /* 0x00000001030c7810 */ /* 0x000fc80007f3e0ff */
[----:B------:R-:W-:Y:S01]  /*135f0*/  LEA.HI.X R0, R0, RZ, RZ, 0x16, P1 ;  /* 0x000000ff00007211 */ /* 0x000fe200008fb4ff */
[----:B------:R-:W-:Y:S01]  /*13600*/  IMAD.IADD R2, R8, 0x1, R2 ;  /* 0x0000000108027824 */ /* 0x000fe200078e0202 */
[----:B------:R-:W-:Y:S02]  /*13610*/  LOP3.LUT P1, R3, R15, 0x80000000, RZ, 0xc0, !PT ;  /* 0x800000000f037812 */ /* 0x000fe4000782c0ff */
[--C-:B------:R-:W-:Y:S01]  /*13620*/  SHF.R.U64 R12, R12, 0x1, R0.reuse ;  /* 0x000000010c0c7819 */ /* 0x100fe20000001200 */
[----:B------:R-:W-:Y:S01]  /*13630*/  IMAD.SHL.U32 R2, R2, 0x100000, RZ ;  /* 0x0010000002027824 */ /* 0x000fe200078e00ff */
[----:B------:R-:W-:Y:S02]  /*13640*/  LOP3.LUT R14, R14, 0x1, RZ, 0xc0, !PT ;  /* 0x000000010e0e7812 */ /* 0x000fe400078ec0ff */
[----:B------:R-:W-:Y:S02]  /*13650*/  SHF.R.U32.HI R13, RZ, 0x1, R0 ;  /* 0x00000001ff0d7819 */ /* 0x000fe40000011600 */
[----:B------:R-:W-:-:S02]  /*13660*/  IADD3 R12, P3, P4, R12, -UR4, RZ ;  /* 0x800000040c0c7c10 */ /* 0x000fc4000fc7e0ff */
[----:B------:R-:W-:Y:S02]  /*13670*/  LEA.HI R0, R9, R14, RZ, 0x2 ;  /* 0x0000000e09007211 */ /* 0x000fe400078f10ff */
[----:B------:R-:W-:Y:S02]  /*13680*/  @P0 LOP3.LUT R3, R3, 0x80000000, RZ, 0x3c, !PT ;  /* 0x8000000003030812 */ /* 0x000fe400078e3cff */
[----:B------:R-:W-:Y:S01]  /*13690*/  IADD3.X R13, R13, 0x3fe00000, ~R2, P3, P4 ;  /* 0x3fe000000d0d7810 */ /* 0x000fe20001fe8c02 */
[----:B------:R-:W-:-:S03]  /*136a0*/  @P1 IMAD.MOV R0, RZ, RZ, -R0 ;  /* 0x000000ffff001224 */ /* 0x000fc600078e0a00 */
[----:B------:R-:W-:-:S07]  /*136b0*/  LOP3.LUT R13, R13, R3, RZ, 0xfc, !PT ;  /* 0x000000030d0d7212 */ /* 0x000fce00078efcff */
.L_x_5165:
[----:B------:R-:W-:Y:S02]  /*136c0*/  IMAD.MOV.U32 R37, RZ, RZ, 0x0 ;  /* 0x00000000ff257424 */ /* 0x000fe400078e00ff */
[----:B------:R-:W-:Y:S02]  /*136d0*/  IMAD.MOV.U32 R2, RZ, RZ, R12 ;  /* 0x000000ffff027224 */ /* 0x000fe400078e000c */
[----:B------:R-:W-:Y:S01]  /*136e0*/  IMAD.MOV.U32 R3, RZ, RZ, R13 ;  /* 0x000000ffff037224 */ /* 0x000fe200078e000d */
[----:B------:R-:W-:Y:S06]  /*136f0*/  RET.REL.NODEC R36 `(_ZN2at6native27unrolled_elementwise_kernelIZZZNS0_16tanh_kernel_cudaERNS_18TensorIteratorBaseEENKUlvE_clEvENKUlvE_clEvEUlN3c107complexIdEEE_St5arrayIPcLm2EELi4E23TrivialOffsetCalculatorILi1EjESE_NS0_6memory12LoadWithCastILi1EEENSF_13StoreWithCastILi1EEEEEviT_T0_T2_T3_T4_T5_) ;  /* 0xfffffec824407950 */ /* 0x000fec0003c3ffff */
.L_x_5169:
        /* <DEDUP_REMOVED lines=16> */
.L_x_7165:


//--------------------- .text._ZN2at6native18elementwise_kernelILi128ELi2EZNS0_22gpu_kernel_impl_nocastIZZZNS0_16tanh_kernel_cudaERNS_18TensorIteratorBaseEENKUlvE_clEvENKUlvE_clEvEUlN3c107complexIdEEE_EEvS4_RKT_EUliE_EEviT1_ --------------------------
	.section	.text._ZN2at6native18elementwise_kernelILi128ELi2EZNS0_22gpu_kernel_impl_nocastIZZZNS0_16tanh_kernel_cudaERNS_18TensorIteratorBaseEENKUlvE_clEvENKUlvE_clEvEUlN3c107complexIdEEE_EEvS4_RKT_EUliE_EEviT1_,"ax",@progbits
	.align	128
        .global         _ZN2at6native18elementwise_kernelILi128ELi2EZNS0_22gpu_kernel_impl_nocastIZZZNS0_16tanh_kernel_cudaERNS_18TensorIteratorBaseEENKUlvE_clEvENKUlvE_clEvEUlN3c107complexIdEEE_EEvS4_RKT_EUliE_EEviT1_
        .type           _ZN2at6native18elementwise_kernelILi128ELi2EZNS0_22gpu_kernel_impl_nocastIZZZNS0_16tanh_kernel_cudaERNS_18TensorIteratorBaseEENKUlvE_clEvENKUlvE_clEvEUlN3c107complexIdEEE_EEvS4_RKT_EUliE_EEviT1_,@function
        .size           _ZN2at6native18elementwise_kernelILi128ELi2EZNS0_22gpu_kernel_impl_nocastIZZZNS0_16tanh_kernel_cudaERNS_18TensorIteratorBaseEENKUlvE_clEvENKUlvE_clEvEUlN3c107complexIdEEE_EEvS4_RKT_EUliE_EEviT1_,(.L_x_7168 - _ZN2at6native18elementwise_kernelILi128ELi2EZNS0_22gpu_kernel_impl_nocastIZZZNS0_16tanh_kernel_cudaERNS_18TensorIteratorBaseEENKUlvE_clEvENKUlvE_clEvEUlN3c107complexIdEEE_EEvS4_RKT_EUliE_EEviT1_)
        .other          _ZN2at6native18elementwise_kernelILi128ELi2EZNS0_22gpu_kernel_impl_nocastIZZZNS0_16tanh_kernel_cudaERNS_18TensorIteratorBaseEENKUlvE_clEvENKUlvE_clEvEUlN3c107complexIdEEE_EEvS4_RKT_EUliE_EEviT1_,@"STO_CUDA_ENTRY STV_DEFAULT"
_ZN2at6native18elementwise_kernelILi128ELi2EZNS0_22gpu_kernel_impl_nocastIZZZNS0_16tanh_kernel_cudaERNS_18TensorIteratorBaseEENKUlvE_clEvENKUlvE_clEvEUlN3c107complexIdEEE_EEvS4_RKT_EUliE_EEviT1_:
.text._ZN2at6native18elementwise_kernelILi128ELi2EZNS0_22gpu_kernel_impl_nocastIZZZNS0_16tanh_kernel_cudaERNS_18TensorIteratorBaseEENKUlvE_clEvENKUlvE_clEvEUlN3c107complexIdEEE_EEvS4_RKT_EUliE_EEviT1_:
        /* <DEDUP_REMOVED lines=11> */
[----:B------:R-:W-:Y:S01]  /*00b0*/  HFMA2.MMA R17, -RZ, RZ, 0, 0 ;  /* 0x00000000ff117435 */ /* 0x000fe200000001ff */
        /* <DEDUP_REMOVED lines=285> */
[----:B------:R-:W-:Y:S01]  /*1290*/  SHF.R.U32.HI R5, RZ, UR4, R4 ;  /* 0x00000004ff057c19 */ /* 0x000fe20008011604 */
[----:B------:R-:W-:Y:S02]  /*12a0*/  ULDC.64 UR4, c[0x0][0x400] ;  /* 0x0001000000047ab9 */ /* 0x000fe40000000a00 */
[----:B------:R-:W0:Y:S01]  /*12b0*/  @P0 LDC.64 R8, c[0x0][0x340] ;  /* 0x0000d000ff080b82 */ /* 0x000e220000000a00 */
[----:B------:R-:W-:Y:S01]  /*12c0*/  @P0 IMAD.MOV.U32 R4, RZ, RZ, RZ ;  /* 0x000000ffff040224 */ /* 0x000fe200078e00ff */
[----:B------:R-:W-:-:S06]  /*12d0*/  IADD3 R7, -R5, RZ, RZ ;  /* 0x000000ff05077210 */ /* 0x000fcc0007ffe1ff */
[----:B------:R-:W1:Y:S08]  /*12e0*/  @P0 LDC R11, c[0x0][0x33c] ;  /* 0x0000cf00ff0b0b82 */ /* 0x000e700000000800 */
[----:B------:R-:W2:Y:S01]  /*12f0*/  @P0 LDC.64 R12, c[0x0][0x408] ;  /* 0x00010200ff0c0b82 */ /* 0x000ea20000000a00 */
[----:B0-----:R-:W-:-:S05]  /*1300*/  @P0 IMAD.HI.U32 R2, R5, R8, R4 ;  /* 0x0000000805020227 */ /* 0x001fca00078e0004 */
[----:B------:R-:W-:Y:S01]  /*1310*/  @P0 SHF.R.U32.HI R4, RZ, R9, R2 ;  /* 0x00000009ff040219 */ /* 0x000fe20000011602 */
[----:B------:R-:W-:-:S04]  /*1320*/  IMAD R2, R7, UR8, R3 ;  /* 0x0000000807027c24 */ /* 0x000fc8000f8e0203 */
[----:B------:R-:W-:Y:S02]  /*1330*/  @P0 IMAD.MOV R4, RZ, RZ, -R4 ;  /* 0x000000ffff040224 */ /* 0x000fe400078e0a04 */
[----:B------:R-:W-:Y:S02]  /*1340*/  IMAD R17, R2, UR4, R17 ;  /* 0x0000000402117c24 */ /* 0x000fe4000f8e0211 */
[----:B-1----:R-:W-:Y:S02]  /*1350*/  @P0 IMAD R4, R4, R11, R5 ;  /* 0x0000000b04040224 */ /* 0x002fe400078e0205 */
[----:B------:R-:W-:Y:S02]  /*1360*/  IMAD R0, R2, UR5, R0 ;  /* 0x0000000502007c24 */ /* 0x000fe4000f8e0200 */
[C---:B--2---:R-:W-:Y:S02]  /*1370*/  @P0 IMAD R17, R4.reuse, R12, R17 ;  /* 0x0000000c04110224 */ /* 0x044fe400078e0211 */
[----:B------:R-:W-:-:S07]  /*1380*/  @P0 IMAD R0, R4, R13, R0 ;  /* 0x0000000d04000224 */ /* 0x000fce00078e0200 */
.L_x_5172:
[----:B------:R-:W-:Y:S02]  /*1390*/  ULDC.64 UR4, c[0x0][0x418] ;  /* 0x0001060000047ab9 */ /* 0x000fe40000000a00 */
[----:B------:R-:W-:-:S05]  /*13a0*/  IADD3 R12, P0, R0, UR4, RZ ;  /* 0x00000004000c7c10 */ /* 0x000fca000ff1e0ff */
[----:B------:R-:W-:-:S06]  /*13b0*/  IMAD.X R13, RZ, RZ, UR5, P0 ;  /* 0x00000005ff0d7e24 */ /* 0x000fcc00080e06ff */
[----:B------:R-:W2:Y:S01]  /*13c0*/  LDG.E.128 R12, desc[UR6][R12.64] ;  /* 0x000000060c0c7981 */ /* 0x000ea2000c1e1d00 */
[----:B------:R-:W-:Y:S01]  /*13d0*/  BSSY B0, `(.L_x_5173) ;  /* 0x000023c000007945 */ /* 0x000fe20003800000 */
[----:B--2---:R-:W-:Y:S01]  /*13e0*/  LOP3.LUT R0, R13, 0x7fffffff, RZ, 0xc0, !PT ;  /* 0x7fffffff0d007812 */ /* 0x004fe200078ec0ff */
[----:B------:R-:W-:Y:S01]  /*13f0*/  IMAD.MOV.U32 R9, RZ, RZ, R13 ;  /* 0x000000ffff097224 */ /* 0x000fe200078e000d */
[----:B------:R-:W-:Y:S02]  /*1400*/  MOV R8, R12 ;  /* 0x0000000c00087202 */ /* 0x000fe40000000f00 */
        /* <DEDUP_REMOVED lines=26> */
[----:B------:R-:W-:Y:S02]  /*15b0*/  MOV R7, R15 ;  /* 0x0000000f00077202 */ /* 0x000fe40000000f00 */
[----:B------:R-:W-:-:S07]  /*15c0*/  MOV R6, 0x15e0 ;  /* 0x000015e000067802 */ /* 0x000fce0000000f00 */
[----:B------:R-:W-:Y:S05]  /*15d0*/  CALL.REL.NOINC `($_ZN2at6native18elementwise_kernelILi128ELi2EZNS0_22gpu_kernel_impl_nocastIZZZNS0_16tanh_kernel_cudaERNS_18TensorIteratorBaseEENKUlvE_clEvENKUlvE_clEvEUlN3c107complexIdEEE_EEvS4_RKT_EUliE_EEviT1_$__internal_trig_reduction_slowpathd) ;  /* 0x0000006000787944 */ /* 0x000fea0003c00000 */
[----:B------:R-:W-:Y:S05]  /*15e0*/  BRA `(.L_x_5179) ;  /* 0x0000000000087947 */ /* 0x000fea0003800000 */
.L_x_5178:
[----:B------:R-:W-:Y:S01]  /*15f0*/  DMUL R22, RZ, R14 ;  /* 0x0000000eff167228 */ /* 0x000fe20000000000 */
[----:B------:R-:W-:-:S10]  /*1600*/  IMAD.MOV.U32 R2, RZ, RZ, RZ ;  /* 0x000000ffff027224 */ /* 0x000fd400078e00ff */
.L_x_5179:
[----:B------:R-:W-:Y:S05]  /*1610*/  BSYNC B3 ;  /* 0x0000000000037941 */ /* 0x000fea0003800000 */
.L_x_5177:
[----:B------:R-:W-:Y:S01]  /*1620*/  DMUL R4, R22, R22 ;  /* 0x0000001616047228 */ /* 0x000fe20000000000 */
[----:B------:R-:W-:Y:S01]  /*1630*/  IMAD.MOV.U32 R6, RZ, RZ, 0x5b27ebb1 ;  /* 0x5b27ebb1ff067424 */ /* 0x000fe200078e00ff */
[----:B------:R-:W-:Y:S01]  /*1640*/  MOV R7, 0x3ef9757c ;  /* 0x3ef9757c00077802 */ /* 0x000fe20000000f00 */
        /* <DEDUP_REMOVED lines=60> */
.L_x_5181:
[----:B------:R-:W-:Y:S05]  /*1a10*/  BSYNC B2 ;  /* 0x0000000000027941 */ /* 0x000fea0003800000 */
.L_x_5180:
[----:B------:R-:W-:Y:S01]  /*1a20*/  BSSY B2, `(.L_x_5182) ;  /* 0x0000075000027945 */ /* 0x000fe20003800000 */
[----:B------:R-:W-:-:S03]  /*1a30*/  IMAD.MOV.U32 R26, RZ, RZ, R8 ;  /* 0x000000ffff1a7224 */ /* 0x000fc600078e0008 */
[----:B------:R-:W-:Y:S05]  /*1a40*/  @!P1 BRA `(.L_x_5183) ;  /* 0x00000004006c9947 */ /* 0x000fea0003800000 */
[----:B------:R-:W-:Y:S01]  /*1a50*/  MOV R2, 0x652b82fe ;  /* 0x652b82fe00027802 */ /* 0x000fe20000000f00 */
[----:B------:R-:W-:Y:S01]  /*1a60*/  IMAD.MOV.U32 R3, RZ, RZ, 0x3ff71547 ;  /* 0x3ff71547ff037424 */ /* 0x000fe200078e00ff */
[----:B------:R-:W-:Y:S01]  /*1a70*/  UMOV UR4, 0xfefa39ef ;  /* 0xfefa39ef00047882 */ /* 0x000fe20000000000 */
[----:B------:R-:W-:Y:S01]  /*1a80*/  UMOV UR5, 0x3fe62e42 ;  /* 0x3fe62e4200057882 */ /* 0x000fe20000000000 */
[----:B------:R-:W-:Y:S01]  /*1a90*/  IMAD.SHL.U32 R0, R27, 0x2, RZ ;  /* 0x000000021b007824 */ /* 0x000fe200078e00ff */
[----:B------:R-:W-:Y:S01]  /*1aa0*/  MOV R10, 0x0 ;  /* 0x00000000000a7802 */ /* 0x000fe20000000f00 */
[----:B------:R-:W-:Y:S01]  /*1ab0*/  IMAD.MOV.U32 R11, RZ, RZ, 0x3ff00000 ;  /* 0x3ff00000ff0b7424 */ /* 0x000fe200078e00ff */
[----:B------:R-:W-:Y:S01]  /*1ac0*/  DFMA R2, R26, R2, 6.75539944105574400000e+15 ;  /* 0x433800001a02742b */ /* 0x000fe20000000002 */
[----:B------:R-:W-:Y:S01]  /*1ad0*/  BSSY B3, `(.L_x_5184) ;  /* 0x000004b000037945 */ /* 0x000fe20003800000 */
[C---:B------:R-:W-:Y:S02]  /*1ae0*/  ISETP.GE.U32.AND P0, PT, R0.reuse, 0x7fb3e647, PT ;  /* 0x7fb3e6470000780c */ /* 0x040fe40003f06070 */
[----:B------:R-:W-:-:S04]  /*1af0*/  ISETP.NE.AND P1, PT, R0, RZ, PT ;  /* 0x000000ff0000720c */ /* 0x000fc80003f25270 */
[----:B------:R-:W-:Y:S02]  /*1b00*/  DADD R4, R2, -6.75539944105574400000e+15 ;  /* 0xc338000002047429 */ /* 0x000fe40000000000 */
[----:B------:R-:W-:-:S05]  /*1b10*/  VIADD R2, R2, 0xffffffff ;  /* 0xffffffff02027836 */ /* 0x000fca0000000000 */
[----:B------:R-:W-:Y:S01]  /*1b20*/  SEL R2, R2, RZ, P0 ;  /* 0x000000ff02027207 */ /* 0x000fe20000000000 */
[----:B------:R-:W-:Y:S01]  /*1b30*/  DFMA R6, R4, -UR4, R26 ;  /* 0x8000000404067c2b */ /* 0x000fe2000800001a */
[----:B------:R-:W-:Y:S01]  /*1b40*/  UMOV UR4, 0x3b39803f ;  /* 0x3b39803f00047882 */ /* 0x000fe20000000000 */
[----:B------:R-:W-:Y:S01]  /*1b50*/  UMOV UR5, 0x3c7abc9e ;  /* 0x3c7abc9e00057882 */ /* 0x000fe20000000000 */
[----:B------:R-:W-:-:S05]  /*1b60*/  IADD3 R3, R2, -0x1, RZ ;  /* 0xffffffff02037810 */ /* 0x000fca0007ffe0ff */
[----:B------:R-:W-:Y:S01]  /*1b70*/  DFMA R6, R4, -UR4, R6 ;  /* 0x8000000404067c2b */ /* 0x000fe20008000006 */
[----:B------:R-:W-:Y:S01]  /*1b80*/  UMOV UR4, 0x6acd15b6 ;  /* 0x6acd15b600047882 */ /* 0x000fe20000000000 */
[----:B------:R-:W-:Y:S01]  /*1b90*/  MOV R4, 0x8ebd13cd ;  /* 0x8ebd13cd00047802 */ /* 0x000fe20000000f00 */
[----:B------:R-:W-:Y:S01]  /*1ba0*/  IMAD.MOV.U32 R5, RZ, RZ, 0x3e5af86d ;  /* 0x3e5af86dff057424 */ /* 0x000fe200078e00ff */
[----:B------:R-:W-:-:S06]  /*1bb0*/  UMOV UR5, 0x3e21f407 ;  /* 0x3e21f40700057882 */ /* 0x000fcc0000000000 */
        /* <DEDUP_REMOVED lines=56> */
[----:B------:R-:W-:-:S07]  /*1f40*/  MOV R0, 0x1f60 ;  /* 0x00001f6000007802 */ /* 0x000fce0000000f00 */
[----:B------:R-:W-:Y:S05]  /*1f50*/  CALL.REL.NOINC `($__internal_4_$__cuda_sm20_div_rn_f64_full) ;  /* 0x0000004c00fc7944 */ /* 0x000fea0003c00000 */
[----:B------:R-:W-:Y:S01]  /*1f60*/  IMAD.MOV.U32 R2, RZ, RZ, R10 ;  /* 0x000000ffff027224 */ /* 0x000fe200078e000a */
[----:B------:R-:W-:-:S07]  /*1f70*/  MOV R3, R11 ;  /* 0x0000000b00037202 */ /* 0x000fce0000000f00 */
.L_x_5185:
[----:B------:R-:W-:Y:S05]  /*1f80*/  BSYNC B3 ;  /* 0x0000000000037941 */ /* 0x000fea0003800000 */
.L_x_5184:
[----:B------:R-:W-:Y:S01]  /*1f90*/  DADD R2, R24, R2 ;  /* 0x0000000018027229 */ /* 0x000fe20000000002 */
[----:B------:R-:W-:Y:S01]  /*1fa0*/  UMOV UR4, 0x8fb9f87e ;  /* 0x8fb9f87e00047882 */ /* 0x000fe20000000000 */
[----:B------:R-:W-:Y:S02]  /*1fb0*/  UMOV UR5, 0x408633ce ;  /* 0x408633ce00057882 */ /* 0x000fe40000000000 */
[----:B------:R-:W-:-:S06]  /*1fc0*/  DSETP.GE.AND P0, PT, R26, UR4, PT ;  /* 0x000000041a007e2a */ /* 0x000fcc000bf06000 */
[----:B------:R-:W-:Y:S02]  /*1fd0*/  FSEL R4, R2, RZ, !P0 ;  /* 0x000000ff02047208 */ /* 0x000fe40004000000 */
[----:B------:R-:W-:Y:S01]  /*1fe0*/  FSEL R5, R3, +QNAN , !P0 ;  /* 0x7ff0000003057808 */ /* 0x000fe20004000000 */
[----:B------:R-:W-:Y:S06]  /*1ff0*/  BRA `(.L_x_5186) ;  /* 0x00000000005c7947 */ /* 0x000fec0003800000 */
.L_x_5183:
        /* <DEDUP_REMOVED lines=23> */
.L_x_5186:
[----:B------:R-:W-:Y:S05]  /*2170*/  BSYNC B2 ;  /* 0x0000000000027941 */ /* 0x000fea0003800000 */
.L_x_5182:
[----:B------:R-:W-:Y:S01]  /*2180*/  LOP3.LUT R9, R5, 0x80000000, R9, 0xb8, !PT ;  /* 0x8000000005097812 */ /* 0x000fe200078eb809 */
[----:B------:R-:W-:Y:S01]  /*2190*/  IMAD.MOV.U32 R6, RZ, RZ, 0x0 ;  /* 0x00000000ff067424 */ /* 0x000fe200078e00ff */
[----:B------:R-:W-:Y:S01]  /*21a0*/  MOV R8, R4 ;  /* 0x0000000400087202 */ /* 0x000fe20000000f00 */
[----:B------:R-:W-:Y:S01]  /*21b0*/  BSSY B2, `(.L_x_5187) ;  /* 0x000001d000027945 */ /* 0x000fe20003800000 */
[----:B------:R-:W-:-:S04]  /*21c0*/  MOV R7, 0x3fd80000 ;  /* 0x3fd8000000077802 */ /* 0x000fc80000000f00 */
        /* <DEDUP_REMOVED lines=16> */
[----:B------:R-:W-:Y:S01]  /*22d0*/  MOV R6, R14 ;  /* 0x0000000e00067202 */ /* 0x000fe20000000f00 */
[----:B------:R-:W-:Y:S01]  /*22e0*/  IMAD.MOV.U32 R10, RZ, RZ, R12 ;  /* 0x000000ffff0a7224 */ /* 0x000fe200078e000c */
[----:B------:R-:W-:Y:S01]  /*22f0*/  MOV R12, R20 ;  /* 0x00000014000c7202 */ /* 0x000fe20000000f00 */
[----:B------:R-:W-:Y:S01]  /*2300*/  IMAD.MOV.U32 R11, RZ, RZ, R13 ;  /* 0x000000ffff0b7224 */ /* 0x000fe200078e000d */
[----:B------:R-:W-:Y:S01]  /*2310*/  MOV R15, R19 ;  /* 0x00000013000f7202 */ /* 0x000fe20000000f00 */
[----:B------:R-:W-:Y:S01]  /*2320*/  IMAD.MOV.U32 R13, RZ, RZ, R21 ;  /* 0x000000ffff0d7224 */ /* 0x000fe200078e0015 */
[----:B------:R-:W-:Y:S01]  /*2330*/  MOV R0, 0x2360 ;  /* 0x0000236000007802 */ /* 0x000fe20000000f00 */
[----:B------:R-:W-:-:S07]  /*2340*/  IMAD.MOV.U32 R14, RZ, RZ, R18 ;  /* 0x000000ffff0e7224 */ /* 0x000fce00078e0012 */
[----:B------:R-:W-:Y:S05]  /*2350*/  CALL.REL.NOINC `($__internal_5_$__cuda_sm20_dsqrt_rn_f64_mediumpath_v1) ;  /* 0x0000005000707944 */ /* 0x000fea0003c00000 */
[----:B------:R-:W-:Y:S02]  /*2360*/  IMAD.MOV.U32 R10, RZ, RZ, R6 ;  /* 0x000000ffff0a7224 */ /* 0x000fe400078e0006 */
[----:B------:R-:W-:-:S07]  /*2370*/  IMAD.MOV.U32 R11, RZ, RZ, R7 ;  /* 0x000000ffff0b7224 */ /* 0x000fce00078e0007 */
.L_x_5188:
[----:B------:R-:W-:Y:S05]  /*2380*/  BSYNC B2 ;  /* 0x0000000000027941 */ /* 0x000fea0003800000 */
.L_x_5187:
[C---:B------:R-:W-:Y:S01]  /*2390*/  DMUL R24, R2.reuse, R8 ;  /* 0x0000000802187228 */ /* 0x040fe20000000000 */
[----:B------:R-:W-:Y:S01]  /*23a0*/  MOV R4, 0x1 ;  /* 0x0000000100047802 */ /* 0x000fe20000000f00 */
        /* <DEDUP_REMOVED lines=20> */
[----:B------:R-:W-:Y:S05]  /*24f0*/  CALL.REL.NOINC `($__internal_4_$__cuda_sm20_div_rn_f64_full) ;  /* 0x0000004800947944 */ /* 0x000fea0003c00000 */
[----:B------:R-:W-:Y:S01]  /*2500*/  MOV R8, R10 ;  /* 0x0000000a00087202 */ /* 0x000fe20000000f00 */
[----:B------:R-:W-:-:S07]  /*2510*/  IMAD.MOV.U32 R9, RZ, RZ, R11 ;  /* 0x000000ffff097224 */ /* 0x000fce00078e000b */
.L_x_5190:
[----:B------:R-:W-:Y:S05]  /*2520*/  BSYNC B2 ;  /* 0x0000000000027941 */ /* 0x000fea0003800000 */
.L_x_5189:
        /* <DEDUP_REMOVED lines=17> */
[----:B------:R-:W-:Y:S01]  /*2640*/  MOV R11, R25 ;  /* 0x00000019000b7202 */ /* 0x000fe20000000f00 */
[----:B------:R-:W-:Y:S01]  /*2650*/  IMAD.MOV.U32 R10, RZ, RZ, R24 ;  /* 0x000000ffff0a7224 */ /* 0x000fe200078e0018 */
[----:B------:R-:W-:-:S07]  /*2660*/  MOV R0, 0x2680 ;  /* 0x0000268000007802 */ /* 0x000fce0000000f00 */
[----:B------:R-:W-:Y:S05]  /*2670*/  CALL.REL.NOINC `($__internal_4_$__cuda_sm20_div_rn_f64_full) ;  /* 0x0000004800347944 */ /* 0x000fea0003c00000 */
.L_x_5192:
[----:B------:R-:W-:Y:S05]  /*2680*/  BSYNC B2 ;  /* 0x0000000000027941 */ /* 0x000fea0003800000 */
.L_x_5191:
[----:B------:R-:W-:Y:S05]  /*2690*/  BRA `(.L_x_5193) ;  /* 0x00000010003c7947 */ /* 0x000fea0003800000 */
.L_x_5176:
        /* <DEDUP_REMOVED lines=15> */
[----:B------:R-:W-:Y:S01]  /*2790*/  MOV R4, 0xfca213ea ;  /* 0xfca213ea00047802 */ /* 0x000fe20000000f00 */
        /* <DEDUP_REMOVED lines=29> */
[----:B------:R-:W-:Y:S01]  /*2970*/  IMAD R21, R2, 0x100000, R5 ;  /* 0x0010000002157824 */ /* 0x000fe200078e0205 */
[----:B------:R-:W-:Y:S01]  /*2980*/  MOV R20, R4 ;  /* 0x0000000400147202 */ /* 0x000fe20000000f00 */
        /* <DEDUP_REMOVED lines=11> */
[----:B------:R-:W-:Y:S01]  /*2a40*/  @!P1 MOV R2, R4 ;  /* 0x0000000400029202 */ /* 0x000fe20000000f00 */
[----:B------:R-:W-:-:S06]  /*2a50*/  @!P1 IMAD.MOV.U32 R4, RZ, RZ, RZ ;  /* 0x000000ffff049224 */ /* 0x000fcc00078e00ff */
[----:B------:R-:W-:-:S11]  /*2a60*/  @!P1 DMUL R20, R2, R4 ;  /* 0x0000000402149228 */ /* 0x000fd60000000000 */
.L_x_5195:
[----:B------:R-:W-:Y:S05]  /*2a70*/  BSYNC B2 ;  /* 0x0000000000027941 */ /* 0x000fea0003800000 */
.L_x_5194:
[----:B------:R-:W-:Y:S04]  /*2a80*/  BSSY B3, `(.L_x_5196) ;  /* 0x000001b000037945 */ /* 0x000fe80003800000 */
        /* <DEDUP_REMOVED lines=21> */
[----:B------:R-:W-:Y:S02]  /*2be0*/  IMAD.MOV.U32 R12, RZ, RZ, R22 ;  /* 0x000000ffff0c7224 */ /* 0x000fe400078e0016 */
[----:B------:R-:W-:Y:S01]  /*2bf0*/  IMAD.MOV.U32 R13, RZ, RZ, R23 ;  /* 0x000000ffff0d7224 */ /* 0x000fe200078e0017 */
[----:B------:R-:W-:Y:S06]  /*2c00*/  BRA `(.L_x_5198) ;  /* 0x0000000000087947 */ /* 0x000fec0003800000 */
.L_x_5197:
[----:B------:R-:W-:Y:S01]  /*2c10*/  DMUL R12, RZ, R14 ;  /* 0x0000000eff0c7228 */ /* 0x000fe20000000000 */
[----:B------:R-:W-:-:S10]  /*2c20*/  MOV R2, RZ ;  /* 0x000000ff00027202 */ /* 0x000fd40000000f00 */
.L_x_5198:
[----:B------:R-:W-:Y:S05]  /*2c30*/  BSYNC B3 ;  /* 0x0000000000037941 */ /* 0x000fea0003800000 */
.L_x_5196:
[----:B------:R-:W0:Y:S01]  /*2c40*/  LDC.64 R10, c[0x4][0x168] ;  /* 0x01005a00ff0a7b82 */ /* 0x000e220000000a00 */
[----:B------:R-:W-:-:S05]  /*2c50*/  IMAD.SHL.U32 R0, R2, 0x8, RZ ;  /* 0x0000000802007824 */ /* 0x000fca00078e00ff */
[----:B------:R-:W-:-:S05]  /*2c60*/  LOP3.LUT R3, R0, 0x8, RZ, 0xc0, !PT ;  /* 0x0000000800037812 */ /* 0x000fca00078ec0ff */
[----:B0-----:R-:W-:-:S05]  /*2c70*/  IMAD.WIDE.U32 R10, R3, 0x8, R10 ;  /* 0x00000008030a7825 */ /* 0x001fca00078e000a */
[----:B------:R-:W2:Y:S04]  /*2c80*/  LDG.E.128.CONSTANT R28, desc[UR6][R10.64] ;  /* 0x000000060a1c7981 */ /* 0x000ea8000c1e9d00 */
[----:B------:R-:W3:Y:S04]  /*2c90*/  LDG.E.128.CONSTANT R24, desc[UR6][R10.64+0x10] ;  /* 0x000010060a187981 */ /* 0x000ee8000c1e9d00 */
[----:B------:R-:W4:Y:S01]  /*2ca0*/  LDG.E.128.CONSTANT R4, desc[UR6][R10.64+0x20] ;  /* 0x000020060a047981 */ /* 0x000f22000c1e9d00 */
[----:B------:R-:W-:Y:S01]  /*2cb0*/  HFMA2.MMA R0, -RZ, RZ, 1.4736328125, -236.625 ;  /* 0x3de5db65ff007435 */ /* 0x000fe200000001ff */
[----:B------:R-:W-:Y:S01]  /*2cc0*/  R2P PR, R2, 0x3 ;  /* 0x0000000302007804 */ /* 0x000fe20000000000 */
[----:B------:R-:W-:Y:S01]  /*2cd0*/  IMAD.MOV.U32 R18, RZ, RZ, 0x79785eba ;  /* 0x79785ebaff127424 */ /* 0x000fe200078e00ff */
[----:B------:R-:W-:Y:S01]  /*2ce0*/  DMUL R2, R12, R12 ;  /* 0x0000000c0c027228 */ /* 0x000fe20000000000 */
[----:B------:R-:W-:Y:S03]  /*2cf0*/  BSSY B3, `(.L_x_5199) ;  /* 0x0000024000037945 */ /* 0x000fe60003800000 */
[----:B------:R-:W-:-:S03]  /*2d00*/  FSEL R18, -R18, 4.2945490664224492434e-19, !P0 ;  /* 0x20fd816412127808 */ /* 0x000fc60004000100 */
        /* <DEDUP_REMOVED lines=30> */
[----:B------:R-:W-:Y:S05]  /*2ef0*/  CALL.REL.NOINC `($_ZN2at6native18elementwise_kernelILi128ELi2EZNS0_22gpu_kernel_impl_nocastIZZZNS0_16tanh_kernel_cudaERNS_18TensorIteratorBaseEENKUlvE_clEvENKUlvE_clEvEUlN3c107complexIdEEE_EEvS4_RKT_EUliE_EEviT1_$__internal_trig_reduction_slowpathd) ;  /* 0x0000004800307944 */ /* 0x000fea0003c00000 */
[----:B------:R-:W-:Y:S05]  /*2f00*/  BRA `(.L_x_5201) ;  /* 0x0000000000087947 */ /* 0x000fea0003800000 */
.L_x_5200:
[----:B------:R-:W-:Y:S01]  /*2f10*/  DMUL R22, RZ, R14 ;  /* 0x0000000eff167228 */ /* 0x000fe20000000000 */
[----:B------:R-:W-:-:S10]  /*2f20*/  MOV R2, RZ ;  /* 0x000000ff00027202 */ /* 0x000fd40000000f00 */
.L_x_5201:
[----:B------:R-:W-:Y:S05]  /*2f30*/  BSYNC B3 ;  /* 0x0000000000037941 */ /* 0x000fea0003800000 */
.L_x_5199:
        /* <DEDUP_REMOVED lines=12> */
[----:B------:R-:W-:Y:S01]  /*3000*/  MOV R8, RZ ;  /* 0x000000ff00087202 */ /* 0x000fe20000000f00 */
        /* <DEDUP_REMOVED lines=10> */
[----:B------:R-:W-:Y:S01]  /*30b0*/  @P0 DFMA R22, R2, R4, 1 ;  /* 0x3ff000000216042b */ /* 0x000fe20000000004 */
[----:B------:R-:W-:-:S05]  /*30c0*/  IMAD.MOV.U32 R3, RZ, RZ, 0x3ff00000 ;  /* 0x3ff00000ff037424 */ /* 0x000fca00078e00ff */
[----:B------:R-:W-:Y:S02]  /*30d0*/  LOP3.LUT R9, R3, 0x80000000, R9, 0xb8, !PT ;  /* 0x8000000003097812 */ /* 0x000fe400078eb809 */
[----:B------:R-:W-:-:S08]  /*30e0*/  @P1 DFMA R22, R22, -1, RZ ;  /* 0xbff000001616182b */ /* 0x000fd000000000ff */
[----:B------:R-:W-:-:S08]  /*30f0*/  DMUL R12, R12, R22 ;  /* 0x000000160c0c7228 */ /* 0x000fd00000000000 */
[----:B------:R-:W-:-:S08]  /*3100*/  DMUL R12, R12, R20 ;  /* 0x000000140c0c7228 */ /* 0x000fd00000000000 */
[----:B------:R-:W-:Y:S01]  /*3110*/  DMUL R10, R12, R20 ;  /* 0x000000140c0a7228 */ /* 0x000fe20000000000 */
[----:B------:R-:W-:Y:S10]  /*3120*/  BRA `(.L_x_5193) ;  /* 0x0000000400987947 */ /* 0x000ff40003800000 */
.L_x_5175:
[----:B------:R-:W-:-:S10]  /*3130*/  DADD R8, R14, -R14 ;  /* 0x000000000e087229 */ /* 0x000fd4000000080e */
[----:B------:R-:W-:Y:S02]  /*3140*/  IMAD.MOV.U32 R10, RZ, RZ, R8 ;  /* 0x000000ffff0a7224 */ /* 0x000fe400078e0008 */
[----:B------:R-:W-:Y:S01]  /*3150*/  IMAD.MOV.U32 R11, RZ, RZ, R9 ;  /* 0x000000ffff0b7224 */ /* 0x000fe200078e0009 */
[----:B------:R-:W-:Y:S06]  /*3160*/  BRA `(.L_x_5193) ;  /* 0x0000000400887947 */ /* 0x000fec0003800000 */
.L_x_5174:
        /* <DEDUP_REMOVED lines=8> */
[----:B------:R-:W-:-:S12]  /*31f0*/  IADD3 R9, R13, -0x40000000, RZ ;  /* 0xc00000000d097810 */ /* 0x000fd80007ffe0ff */
        /* <DEDUP_REMOVED lines=24> */
[----:B------:R-:W-:Y:S05]  /*3380*/  CALL.REL.NOINC `($_ZN2at6native18elementwise_kernelILi128ELi2EZNS0_22gpu_kernel_impl_nocastIZZZNS0_16tanh_kernel_cudaERNS_18TensorIteratorBaseEENKUlvE_clEvENKUlvE_clEvEUlN3c107complexIdEEE_EEvS4_RKT_EUliE_EEviT1_$__internal_trig_reduction_slowpathd) ;  /* 0x00000044000c7944 */ /* 0x000fea0003c00000 */
[----:B------:R-:W-:Y:S01]  /*3390*/  MOV R0, R2 ;  /* 0x0000000200007202 */ /* 0x000fe20000000f00 */
[----:B------:R-:W-:Y:S02]  /*33a0*/  IMAD.MOV.U32 R2, RZ, RZ, R22 ;  /* 0x000000ffff027224 */ /* 0x000fe400078e0016 */
[----:B------:R-:W-:-:S07]  /*33b0*/  IMAD.MOV.U32 R3, RZ, RZ, R23 ;  /* 0x000000ffff037224 */ /* 0x000fce00078e0017 */
.L_x_5205:
[----:B------:R-:W-:Y:S05]  /*33c0*/  BSYNC B4 ;  /* 0x0000000000047941 */ /* 0x000fea0003800000 */
.L_x_5204:
        /* <DEDUP_REMOVED lines=24> */
[----:B------:R-:W-:Y:S01]  /*3550*/  MOV R22, R14 ;  /* 0x0000000e00167202 */ /* 0x000fe20000000f00 */
[----:B------:R-:W-:Y:S01]  /*3560*/  IMAD.MOV.U32 R7, RZ, RZ, R15 ;  /* 0x000000ffff077224 */ /* 0x000fe200078e000f */
[----:B------:R-:W-:-:S07]  /*3570*/  MOV R6, 0x3590 ;  /* 0x0000359000067802 */ /* 0x000fce0000000f00 */
[----:B------:R-:W-:Y:S05]  /*3580*/  CALL.REL.NOINC `($_ZN2at6native18elementwise_kernelILi128ELi2EZNS0_22gpu_kernel_impl_nocastIZZZNS0_16tanh_kernel_cudaERNS_18TensorIteratorBaseEENKUlvE_clEvENKUlvE_clEvEUlN3c107complexIdEEE_EEvS4_RKT_EUliE_EEviT1_$__internal_trig_reduction_slowpathd) ;  /* 0x00000040008c7944 */ /* 0x000fea0003c00000 */
[----:B------:R-:W-:Y:S01]  /*3590*/  IMAD.MOV.U32 R8, RZ, RZ, R2 ;  /* 0x000000ffff087224 */ /* 0x000fe200078e0002 */
[----:B------:R-:W-:Y:S01]  /*35a0*/  MOV R28, R22 ;  /* 0x00000016001c7202 */ /* 0x000fe20000000f00 */
[----:B------:R-:W-:-:S07]  /*35b0*/  IMAD.MOV.U32 R29, RZ, RZ, R23 ;  /* 0x000000ffff1d7224 */ /* 0x000fce00078e0017 */
.L_x_5207:
[----:B------:R-:W-:Y:S05]  /*35c0*/  BSYNC B4 ;  /* 0x0000000000047941 */ /* 0x000fea0003800000 */
.L_x_5206:
[----:B------:R-:W0:Y:S01]  /*35d0*/  LDC.64 R10, c[0x4][0x168] ;  /* 0x01005a00ff0a7b82 */ /* 0x000e220000000a00 */
[----:B------:R-:W-:-:S05]  /*35e0*/  VIADD R8, R8, 0x1 ;  /* 0x0000000108087836 */ /* 0x000fca0000000000 */
        /* <DEDUP_REMOVED lines=22> */
.L_x_5203:
[----:B------:R-:W-:Y:S05]  /*3750*/  BSYNC B3 ;  /* 0x0000000000037941 */ /* 0x000fea0003800000 */
.L_x_5202:
[----:B------:R-:W-:Y:S01]  /*3760*/  LOP3.LUT R11, RZ, 0x80000000, R15, 0xb8, !PT ;  /* 0x80000000ff0b7812 */ /* 0x000fe200078eb80f */
[----:B------:R-:W-:Y:S01]  /*3770*/  IMAD.MOV.U32 R10, RZ, RZ, RZ ;  /* 0x000000ffff0a7224 */ /* 0x000fe200078e00ff */
[----:B------:R-:W-:-:S07]  /*3780*/  MOV R8, R12 ;  /* 0x0000000c00087202 */ /* 0x000fce0000000f00 */
.L_x_5193:
[----:B------:R-:W-:Y:S05]  /*3790*/  BSYNC B0 ;  /* 0x0000000000007941 */ /* 0x000fea0003800000 */
.L_x_5173:
[----:B------:R-:W0:Y:S01]  /*37a0*/  S2R R0, SR_TID.X ;  /* 0x0000000000007919 */ /* 0x000e220000002100 */
[----:B------:R-:W-:Y:S02]  /*37b0*/  ULDC.64 UR4, c[0x0][0x410] ;  /* 0x0001040000047ab9 */ /* 0x000fe40000000a00 */
[----:B------:R-:W-:Y:S01]  /*37c0*/  IADD3 R2, P0, R17, UR4, RZ ;  /* 0x0000000411027c10 */ /* 0x000fe2000ff1e0ff */
[----:B------:R-:W0:Y:S04]  /*37d0*/  S2R R5, SR_CTAID.X ;  /* 0x0000000000057919 */ /* 0x000e280000002500 */
[----:B------:R-:W-:-:S05]  /*37e0*/  IMAD.X R3, RZ, RZ, UR5, P0 ;  /* 0x00000005ff037e24 */ /* 0x000fca00080e06ff */
[----:B------:R1:W-:Y:S01]  /*37f0*/  STG.E.128 desc[UR6][R2.64], R8 ;  /* 0x0000000802007986 */ /* 0x0003e2000c101d06 */
[----:B0-----:R-:W-:-:S05]  /*3800*/  LEA R5, R5, R0, 0x8 ;  /* 0x0000000005057211 */ /* 0x001fca00078e40ff */
[----:B-1----:R-:W-:-:S07]  /*3810*/  VIADD R5, R5, 0x80 ;  /* 0x0000008005057836 */ /* 0x002fce0000000000 */
.L_x_5171:
[----:B------:R-:W-:Y:S05]  /*3820*/  BSYNC B1 ;  /* 0x0000000000017941 */ /* 0x000fea0003800000 */
.L_x_5170:
[----:B------:R-:W-:Y:S02]  /*3830*/  ULDC UR4, c[0x0][0x210] ;  /* 0x0000840000047ab9 */ /* 0x000fe40000000800 */
[----:B------:R-:W-:-:S13]  /*3840*/  ISETP.GE.AND P0, PT, R5, UR4, PT ;  /* 0x0000000405007c0c */ /* 0x000fda000bf06270 */
[----:B------:R-:W-:Y:S05]  /*3850*/  @P0 EXIT ;  /* 0x000000000000094d */ /* 0x000fea0003800000 */
        /* <DEDUP_REMOVED lines=289> */
[----:B------:R-:W-:Y:S01]  /*4a70*/  @P0 IMAD.MOV.U32 R4, RZ, RZ, RZ ;  /* 0x000000ffff040224 */ /* 0x000fe200078e00ff */
[----:B------:R-:W-:-:S03]  /*4a80*/  ULDC.64 UR4, c[0x0][0x400] ;  /* 0x0001000000047ab9 */ /* 0x000fc60000000a00 */
[----:B------:R-:W1:Y:S01]  /*4a90*/  @P0 LDC R11, c[0x0][0x33c] ;  /* 0x0000cf00ff0b0b82 */ /* 0x000e620000000800 */
[----:B------:R-:W-:-:S07]  /*4aa0*/  IMAD.MOV R7, RZ, RZ, -R5 ;  /* 0x000000ffff077224 */ /* 0x000fce00078e0a05 */
        /* <DEDUP_REMOVED lines=10> */
.L_x_5208:
[----:B------:R-:W-:Y:S02]  /*4b50*/  ULDC.64 UR4, c[0x0][0x418] ;  /* 0x0001060000047ab9 */ /* 0x000fe40000000a00 */
[----:B------:R-:W-:-:S05]  /*4b60*/  IADD3 R12, P0, R0, UR4, RZ ;  /* 0x00000004000c7c10 */ /* 0x000fca000ff1e0ff */
[----:B------:R-:W-:Y:S01]  /*4b70*/  IMAD.X R13, RZ, RZ, UR5, P0 ;  /* 0x00000005ff0d7e24 */ /* 0x000fe200080e06ff */
[----:B------:R-:W-:-:S05]  /*4b80*/  ULDC.64 UR4, c[0x0][0x410] ;  /* 0x0001040000047ab9 */ /* 0x000fca0000000a00 */
[----:B------:R-:W2:Y:S01]  /*4b90*/  LDG.E.128 R12, desc[UR6][R12.64] ;  /* 0x000000060c0c7981 */ /* 0x000ea2000c1e1d00 */
[----:B------:R-:W-:Y:S01]  /*4ba0*/  IADD3 R16, P1, R17, UR4, RZ ;  /* 0x0000000411107c10 */ /* 0x000fe2000ff3e0ff */
[----:B------:R-:W-:Y:S04]  /*4bb0*/  BSSY B0, `(.L_x_5209) ;  /* 0x0000237000007945 */ /* 0x000fe80003800000 */
[----:B------:R-:W-:Y:S01]  /*4bc0*/  IMAD.X R17, RZ, RZ, UR5, P1 ;  /* 0x00000005ff117e24 */ /* 0x000fe200088e06ff */
        /* <DEDUP_REMOVED lines=33> */
.L_x_5214:
[----:B------:R-:W-:Y:S01]  /*4de0*/  DMUL R22, RZ, R14 ;  /* 0x0000000eff167228 */ /* 0x000fe20000000000 */
[----:B------:R-:W-:-:S10]  /*4df0*/  IMAD.MOV.U32 R2, RZ, RZ, RZ ;  /* 0x000000ffff027224 */ /* 0x000fd400078e00ff */
.L_x_5215:
[----:B------:R-:W-:Y:S05]  /*4e00*/  BSYNC B1 ;  /* 0x0000000000017941 */ /* 0x000fea0003800000 */
.L_x_5213:
        /* <DEDUP_REMOVED lines=63> */
.L_x_5217:
[----:B------:R-:W-:Y:S05]  /*5200*/  BSYNC B1 ;  /* 0x0000000000017941 */ /* 0x000fea0003800000 */
.L_x_5216:
[----:B------:R-:W-:Y:S01]  /*5210*/  BSSY B1, `(.L_x_5218) ;  /* 0x0000076000017945 */ /* 0x000fe20003800000 */
[----:B------:R-:W-:Y:S01]  /*5220*/  DFMA R28, R26, R26, 1 ;  /* 0x3ff000001a1c742b */ /* 0x000fe2000000001a */
[----:B------:R-:W-:Y:S02]  /*5230*/  IMAD.MOV.U32 R24, RZ, RZ, R8 ;  /* 0x000000ffff187224 */ /* 0x000fe400078e0008 */
[----:B------:R-:W-:Y:S08]  /*5240*/  @!P1 BRA `(.L_x_5219) ;  /* 0x00000004006c9947 */ /* 0x000ff00003800000 */
        /* <DEDUP_REMOVED lines=83> */
.L_x_5221:
[----:B------:R-:W-:Y:S05]  /*5780*/  BSYNC B2 ;  /* 0x0000000000027941 */ /* 0x000fea0003800000 */
.L_x_5220:
[----:B------:R-:W-:Y:S01]  /*5790*/  DADD R2, R30, R2 ;  /* 0x000000001e027229 */ /* 0x000fe20000000002 */
[----:B------:R-:W-:Y:S01]  /*57a0*/  UMOV UR4, 0x8fb9f87e ;  /* 0x8fb9f87e00047882 */ /* 0x000fe20000000000 */
[----:B------:R-:W-:Y:S02]  /*57b0*/  UMOV UR5, 0x408633ce ;  /* 0x408633ce00057882 */ /* 0x000fe40000000000 */
[----:B------:R-:W-:-:S06]  /*57c0*/  DSETP.GE.AND P0, PT, R24, UR4, PT ;  /* 0x0000000418007e2a */ /* 0x000fcc000bf06000 */
[----:B------:R-:W-:Y:S02]  /*57d0*/  FSEL R4, R2, RZ, !P0 ;  /* 0x000000ff02047208 */ /* 0x000fe40004000000 */
[----:B------:R-:W-:Y:S01]  /*57e0*/  FSEL R5, R3, +QNAN , !P0 ;  /* 0x7ff0000003057808 */ /* 0x000fe20004000000 */
[----:B------:R-:W-:Y:S06]  /*57f0*/  BRA `(.L_x_5222) ;  /* 0x00000000005c7947 */ /* 0x000fec0003800000 */
.L_x_5219:
        /* <DEDUP_REMOVED lines=23> */
.L_x_5222:
[----:B------:R-:W-:Y:S05]  /*5970*/  BSYNC B1 ;  /* 0x0000000000017941 */ /* 0x000fea0003800000 */
.L_x_5218:
        /* <DEDUP_REMOVED lines=24> */
[----:B------:R-:W-:Y:S01]  /*5b00*/  MOV R0, 0x5b30 ;  /* 0x00005b3000007802 */ /* 0x000fe20000000f00 */
[----:B------:R-:W-:-:S07]  /*5b10*/  IMAD.MOV.U32 R7, RZ, RZ, R5 ;  /* 0x000000ffff077224 */ /* 0x000fce00078e0005 */
[----:B------:R-:W-:Y:S05]  /*5b20*/  CALL.REL.NOINC `($__internal_5_$__cuda_sm20_dsqrt_rn_f64_mediumpath_v1) ;  /* 0x00000018007c7944 */ /* 0x000fea0003c00000 */
.L_x_5224:
[----:B------:R-:W-:Y:S05]  /*5b30*/  BSYNC B1 ;  /* 0x0000000000017941 */ /* 0x000fea0003800000 */
.L_x_5223:
        /* <DEDUP_REMOVED lines=25> */
.L_x_5226:
[----:B------:R-:W-:Y:S05]  /*5cd0*/  BSYNC B1 ;  /* 0x0000000000017941 */ /* 0x000fea0003800000 */
.L_x_5225:
        /* <DEDUP_REMOVED lines=20> */
[----:B------:R-:W-:Y:S05]  /*5e20*/  CALL.REL.NOINC `($__internal_4_$__cuda_sm20_div_rn_f64_full) ;  /* 0x0000001000487944 */ /* 0x000fea0003c00000 */
.L_x_5228:
[----:B------:R-:W-:Y:S05]  /*5e30*/  BSYNC B1 ;  /* 0x0000000000017941 */ /* 0x000fea0003800000 */
.L_x_5227:
[----:B------:R-:W-:Y:S05]  /*5e40*/  BRA `(.L_x_5229) ;  /* 0x0000001000347947 */ /* 0x000fea0003800000 */
.L_x_5212:
        /* <DEDUP_REMOVED lines=54> */
[----:B------:R-:W-:-:S04]  /*61b0*/  @!P1 SHF.R.S32.HI R3, RZ, 0x1, R0 ;  /* 0x00000001ff039819 */ /* 0x000fc80000011400 */
[----:B------:R-:W-:Y:S01]  /*61c0*/  @!P1 IADD3 R2, R2, -R3, RZ ;  /* 0x8000000302029210 */ /* 0x000fe20007ffe0ff */
[----:B------:R-:W-:-:S03]  /*61d0*/  @!P1 IMAD R3, R3, 0x100000, R5 ;  /* 0x0010000003039824 */ /* 0x000fc600078e0205 */
[----:B------:R-:W-:Y:S01]  /*61e0*/  @!P1 LEA R5, R2, 0x3ff00000, 0x14 ;  /* 0x3ff0000002059811 */ /* 0x000fe200078ea0ff */
[----:B------:R-:W-:Y:S01]  /*61f0*/  @!P1 IMAD.MOV.U32 R2, RZ, RZ, R4 ;  /* 0x000000ffff029224 */ /* 0x000fe200078e0004 */
[----:B------:R-:W-:-:S06]  /*6200*/  @!P1 MOV R4, RZ ;  /* 0x000000ff00049202 */ /* 0x000fcc0000000f00 */
[----:B------:R-:W-:-:S11]  /*6210*/  @!P1 DMUL R20, R2, R4 ;  /* 0x0000000402149228 */ /* 0x000fd60000000000 */
.L_x_5231:
[----:B------:R-:W-:Y:S05]  /*6220*/  BSYNC B1 ;  /* 0x0000000000017941 */ /* 0x000fea0003800000 */
.L_x_5230:
        /* <DEDUP_REMOVED lines=22> */
[----:B------:R-:W-:Y:S01]  /*6390*/  MOV R12, R22 ;  /* 0x00000016000c7202 */ /* 0x000fe20000000f00 */
[----:B------:R-:W-:Y:S01]  /*63a0*/  IMAD.MOV.U32 R13, RZ, RZ, R23 ;  /* 0x000000ffff0d7224 */ /* 0x000fe200078e0017 */
[----:B------:R-:W-:Y:S06]  /*63b0*/  BRA `(.L_x_5234) ;  /* 0x0000000000087947 */ /* 0x000fec0003800000 */
.L_x_5233:
[----:B------:R-:W-:Y:S01]  /*63c0*/  DMUL R12, RZ, R14 ;  /* 0x0000000eff0c7228 */ /* 0x000fe20000000000 */
[----:B------:R-:W-:-:S10]  /*63d0*/  IMAD.MOV.U32 R2, RZ, RZ, RZ ;  /* 0x000000ffff027224 */ /* 0x000fd400078e00ff */
.L_x_5234:
[----:B------:R-:W-:Y:S05]  /*63e0*/  BSYNC B1 ;  /* 0x0000000000017941 */ /* 0x000fea0003800000 */
.L_x_5232:
        /* <DEDUP_REMOVED lines=40> */
[----:B------:R-:W-:Y:S01]  /*6670*/  MOV R22, R14 ;  /* 0x0000000e00167202 */ /* 0x000fe20000000f00 */
[----:B------:R-:W-:Y:S01]  /*6680*/  IMAD.MOV.U32 R7, RZ, RZ, R15 ;  /* 0x000000ffff077224 */ /* 0x000fe200078e000f */
[----:B------:R-:W-:-:S07]  /*6690*/  MOV R6, 0x66b0 ;  /* 0x000066b000067802 */ /* 0x000fce0000000f00 */
[----:B------:R-:W-:Y:S05]  /*66a0*/  CALL.REL.NOINC `($_ZN2at6native18elementwise_kernelILi128ELi2EZNS0_22gpu_kernel_impl_nocastIZZZNS0_16tanh_kernel_cudaERNS_18TensorIteratorBaseEENKUlvE_clEvENKUlvE_clEvEUlN3c107complexIdEEE_EEvS4_RKT_EUliE_EEviT1_$__internal_trig_reduction_slowpathd) ;  /* 0x0000001000447944 */ /* 0x000fea0003c00000 */
[----:B------:R-:W-:Y:S05]  /*66b0*/  BRA `(.L_x_5237) ;  /* 0x0000000000087947 */ /* 0x000fea0003800000 */
.L_x_5236:
[----:B------:R-:W-:Y:S01]  /*66c0*/  DMUL R22, RZ, R14 ;  /* 0x0000000eff167228 */ /* 0x000fe20000000000 */
[----:B------:R-:W-:-:S10]  /*66d0*/  IMAD.MOV.U32 R2, RZ, RZ, RZ ;  /* 0x000000ffff027224 */ /* 0x000fd400078e00ff */
.L_x_5237:
[----:B------:R-:W-:Y:S05]  /*66e0*/  BSYNC B1 ;  /* 0x0000000000017941 */ /* 0x000fea0003800000 */
.L_x_5235:
        /* <DEDUP_REMOVED lines=31> */
.L_x_5211:
[----:B------:R-:W-:-:S10]  /*68e0*/  DADD R8, R14, -R14 ;  /* 0x000000000e087229 */ /* 0x000fd4000000080e */
[----:B------:R-:W-:Y:S01]  /*68f0*/  MOV R10, R8 ;  /* 0x00000008000a7202 */ /* 0x000fe20000000f00 */
[----:B------:R-:W-:Y:S01]  /*6900*/  IMAD.MOV.U32 R11, RZ, RZ, R9 ;  /* 0x000000ffff0b7224 */ /* 0x000fe200078e0009 */
[----:B------:R-:W-:Y:S06]  /*6910*/  BRA `(.L_x_5229) ;  /* 0x0000000400807947 */ /* 0x000fec0003800000 */
.L_x_5210:
        /* <DEDUP_REMOVED lines=16> */
[----:B------:R-:W-:-:S08]  /*6a20*/  UMOV UR5, 0x3ff921fb ;  /* 0x3ff921fb00057882 */ /* 0x000fd00000000000 */
[----:B------:R-:W0:Y:S08]  /*6a30*/  F2I.F64 R2, R2 ;  /* 0x0000000200027311 */ /* 0x000e300000301100 */
[----:B0-----:R-:W0:Y:S01]  /*6a40*/  I2F.F64 R20, R2 ;  /* 0x0000000200147312 */ /* 0x001e220000201c00 */
[----:B------:R-:W-:Y:S01]  /*6a50*/  MOV R28, R2 ;  /* 0x00000002001c7202 */ /* 0x000fe20000000f00 */
        /* <DEDUP_REMOVED lines=10> */
[----:B------:R-:W-:Y:S01]  /*6b00*/  MOV R22, R14 ;  /* 0x0000000e00167202 */ /* 0x000fe20000000f00 */
[----:B------:R-:W-:Y:S01]  /*6b10*/  IMAD.MOV.U32 R7, RZ, RZ, R15 ;  /* 0x000000ffff077224 */ /* 0x000fe200078e000f */
[----:B------:R-:W-:-:S07]  /*6b20*/  MOV R6, 0x6b40 ;  /* 0x00006b4000067802 */ /* 0x000fce0000000f00 */
[----:B------:R-:W-:Y:S05]  /*6b30*/  CALL.REL.NOINC `($_ZN2at6native18elementwise_kernelILi128ELi2EZNS0_22gpu_kernel_impl_nocastIZZZNS0_16tanh_kernel_cudaERNS_18TensorIteratorBaseEENKUlvE_clEvENKUlvE_clEvEUlN3c107complexIdEEE_EEvS4_RKT_EUliE_EEviT1_$__internal_trig_reduction_slowpathd) ;  /* 0x0000000c00207944 */ /* 0x000fea0003c00000 */
.L_x_5241:
[----:B------:R-:W-:Y:S05]  /*6b40*/  BSYNC B3 ;  /* 0x0000000000037941 */ /* 0x000fea0003800000 */
.L_x_5240:
        /* <DEDUP_REMOVED lines=25> */
[----:B------:R-:W-:Y:S02]  /*6ce0*/  MOV R7, R15 ;  /* 0x0000000f00077202 */ /* 0x000fe40000000f00 */
[----:B------:R-:W-:-:S07]  /*6cf0*/  MOV R6, 0x6d10 ;  /* 0x00006d1000067802 */ /* 0x000fce0000000f00 */
[----:B------:R-:W-:Y:S05]  /*6d00*/  CALL.REL.NOINC `($_ZN2at6native18elementwise_kernelILi128ELi2EZNS0_22gpu_kernel_impl_nocastIZZZNS0_16tanh_kernel_cudaERNS_18TensorIteratorBaseEENKUlvE_clEvENKUlvE_clEvEUlN3c107complexIdEEE_EEvS4_RKT_EUliE_EEviT1_$__internal_trig_reduction_slowpathd) ;  /* 0x0000000800ac7944 */ /* 0x000fea0003c00000 */
[----:B------:R-:W-:Y:S01]  /*6d10*/  IMAD.MOV.U32 R28, RZ, RZ, R2 ;  /* 0x000000ffff1c7224 */ /* 0x000fe200078e0002 */
[----:B------:R-:W-:Y:S01]  /*6d20*/  MOV R21, R23 ;  /* 0x0000001700157202 */ /* 0x000fe20000000f00 */
[----:B------:R-:W-:-:S07]  /*6d30*/  IMAD.MOV.U32 R20, RZ, RZ, R22 ;  /* 0x000000ffff147224 */ /* 0x000fce00078e0016 */
.L_x_5243:
[----:B------:R-:W-:Y:S05]  /*6d40*/  BSYNC B3 ;  /* 0x0000000000037941 */ /* 0x000fea0003800000 */
.L_x_5242:
        /* <DEDUP_REMOVED lines=8> */
[----:B------:R-:W-:Y:S01]  /*6dd0*/  HFMA2.MMA R14, -RZ, RZ, 44800, 430.5 ;  /* 0x79785ebaff0e7435 */ /* 0x000fe200000001ff */
[----:B------:R-:W-:Y:S01]  /*6de0*/  R2P PR, R28, 0x3 ;  /* 0x000000031c007804 */ /* 0x000fe20000000000 */
[----:B------:R-:W-:Y:S01]  /*6df0*/  IMAD.MOV.U32 R0, RZ, RZ, 0x3de5db65 ;  /* 0x3de5db65ff007424 */ /* 0x000fe200078e00ff */
[----:B------:R-:W-:-:S04]  /*6e00*/  DMUL R2, R20, R20 ;  /* 0x0000001414027228 */ /* 0x000fc80000000000 */
[----:B------:R-:W-:-:S03]  /*6e10*/  FSEL R15, R0, -0.082518599927425384521, !P0 ;  /* 0xbda8ff83000f7808 */ /* 0x000fc60004000000 */
[----:B------:R-:W-:-:S06]  /*6e20*/  FSEL R14, -R14, 4.2945490664224492434e-19, !P0 ;  /* 0x20fd81640e0e7808 */ /* 0x000fcc0004000100 */
        /* <DEDUP_REMOVED lines=10> */
.L_x_5239:
[----:B------:R-:W-:Y:S05]  /*6ed0*/  BSYNC B1 ;  /* 0x0000000000017941 */ /* 0x000fea0003800000 */
.L_x_5238:
[----:B------:R-:W-:Y:S01]  /*6ee0*/  LOP3.LUT R11, RZ, 0x80000000, R15, 0xb8, !PT ;  /* 0x80000000ff0b7812 */ /* 0x000fe200078eb80f */
[----:B------:R-:W-:Y:S01]  /*6ef0*/  IMAD.MOV.U32 R8, RZ, RZ, R12 ;  /* 0x000000ffff087224 */ /* 0x000fe200078e000c */
[----:B------:R-:W-:Y:S01]  /*6f00*/  MOV R9, R29 ;  /* 0x0000001d00097202 */ /* 0x000fe20000000f00 */
[----:B------:R-:W-:-:S07]  /*6f10*/  IMAD.MOV.U32 R10, RZ, RZ, RZ ;  /* 0x000000ffff0a7224 */ /* 0x000fce00078e00ff */
.L_x_5229:
[----:B------:R-:W-:Y:S05]  /*6f20*/  BSYNC B0 ;  /* 0x0000000000007941 */ /* 0x000fea0003800000 */
.L_x_5209:
[----:B------:R-:W-:Y:S01]  /*6f30*/  STG.E.128 desc[UR6][R16.64], R8 ;  /* 0x0000000810007986 */ /* 0x000fe2000c101d06 */
[----:B------:R-:W-:Y:S05]  /*6f40*/  EXIT ;  /* 0x000000000000794d */ /* 0x000fea0003800000 */
        .weak           $__internal_4_$__cuda_sm20_div_rn_f64_full
        .type           $__internal_4_$__cuda_sm20_div_rn_f64_full,@function
        .size           $__internal_4_$__cuda_sm20_div_rn_f64_full,($__internal_5_$__cuda_sm20_dsqrt_rn_f64_mediumpath_v1 - $__internal_4_$__cuda_sm20_div_rn_f64_full)
$__internal_4_$__cuda_sm20_div_rn_f64_full:
[C---:B------:R-:W-:Y:S01]  /*6f50*/  FSETP.GEU.AND P0, PT, |R11|.reuse, 1.469367938527859385e-39, PT ;  /* 0x001000000b00780b */ /* 0x040fe20003f0e200 */
[----:B------:R-:W-:Y:S01]  /*6f60*/  BSSY B4, `(.L_x_5244) ;  /* 0x0000056000047945 */ /* 0x000fe20003800000 */
[----:B------:R-:W-:Y:S02]  /*6f70*/  LOP3.LUT R6, R11, 0x800fffff, RZ, 0xc0, !PT ;  /* 0x800fffff0b067812 */ /* 0x000fe400078ec0ff */
[C---:B------:R-:W-:Y:S02]  /*6f80*/  FSETP.GEU.AND P2, PT, |R13|.reuse, 1.469367938527859385e-39, PT ;  /* 0x001000000d00780b */ /* 0x040fe40003f4e200 */
[----:B------:R-:W-:Y:S01]  /*6f90*/  LOP3.LUT R7, R6, 0x3ff00000, RZ, 0xfc, !PT ;  /* 0x3ff0000006077812 */ /* 0x000fe200078efcff */
[----:B------:R-:W-:Y:S01]  /*6fa0*/  IMAD.MOV.U32 R6, RZ, RZ, R10 ;  /* 0x000000ffff067224 */ /* 0x000fe200078e000a */
[----:B------:R-:W-:Y:S02]  /*6fb0*/  MOV R14, 0x1 ;  /* 0x00000001000e7802 */ /* 0x000fe40000000f00 */
[----:B------:R-:W-:-:S02]  /*6fc0*/  LOP3.LUT R2, R13, 0x7ff00000, RZ, 0xc0, !PT ;  /* 0x7ff000000d027812 */ /* 0x000fc400078ec0ff */
[----:B------:R-:W-:Y:S01]  /*6fd0*/  LOP3.LUT R5, R11, 0x7ff00000, RZ, 0xc0, !PT ;  /* 0x7ff000000b057812 */ /* 0x000fe200078ec0ff */
[----:B------:R-:W-:-:S03]  /*6fe0*/  @!P0 DMUL R6, R10, 8.98846567431157953865e+307 ;  /* 0x7fe000000a068828 */ /* 0x000fc60000000000 */
[C---:B------:R-:W-:Y:S02]  /*6ff0*/  ISETP.GE.U32.AND P1, PT, R2.reuse, R5, PT ;  /* 0x000000050200720c */ /* 0x040fe40003f26070 */
[----:B------:R-:W-:Y:S01]  /*7000*/  @!P2 LOP3.LUT R3, R11, 0x7ff00000, RZ, 0xc0, !PT ;  /* 0x7ff000000b03a812 */ /* 0x000fe200078ec0ff */
[----:B------:R-:W0:Y:S01]  /*7010*/  MUFU.RCP64H R15, R7 ;  /* 0x00000007000f7308 */ /* 0x000e220000001800 */
[----:B------:R-:W-:Y:S02]  /*7020*/  @!P2 MOV R22, RZ ;  /* 0x000000ff0016a202 */ /* 0x000fe40000000f00 */
[----:B------:R-:W-:Y:S01]  /*7030*/  @!P2 ISETP.GE.U32.AND P3, PT, R2, R3, PT ;  /* 0x000000030200a20c */ /* 0x000fe20003f66070 */
[----:B------:R-:W-:Y:S01]  /*7040*/  IMAD.MOV.U32 R3, RZ, RZ, 0x1ca00000 ;  /* 0x1ca00000ff037424 */ /* 0x000fe200078e00ff */
[----:B------:R-:W-:-:S04]  /*7050*/  @!P0 LOP3.LUT R5, R7, 0x7ff00000, RZ, 0xc0, !PT ;  /* 0x7ff0000007058812 */ /* 0x000fc800078ec0ff */
[----:B------:R-:W-:Y:S02]  /*7060*/  @!P2 SEL R19, R3, 0x63400000, !P3 ;  /* 0x634000000313a807 */ /* 0x000fe40005800000 */
[----:B------:R-:W-:Y:S02]  /*7070*/  IADD3 R33, R5, -0x1, RZ ;  /* 0xffffffff05217810 */ /* 0x000fe40007ffe0ff */
[----:B------:R-:W-:Y:S01]  /*7080*/  @!P2 LOP3.LUT R4, R19, 0x80000000, R13, 0xf8, !PT ;  /* 0x800000001304a812 */ /* 0x000fe200078ef80d */
[----:B0-----:R-:W-:-:S03]  /*7090*/  DFMA R20, R14, -R6, 1 ;  /* 0x3ff000000e14742b */ /* 0x001fc60000000806 */
[----:B------:R-:W-:Y:S01]  /*70a0*/  @!P2 LOP3.LUT R23, R4, 0x100000, RZ, 0xfc, !PT ;  /* 0x001000000417a812 */ /* 0x000fe200078efcff */
[----:B------:R-:W-:-:S04]  /*70b0*/  IMAD.MOV.U32 R4, RZ, RZ, R2 ;  /* 0x000000ffff047224 */ /* 0x000fc800078e0002 */
[----:B------:R-:W-:-:S08]  /*70c0*/  DFMA R20, R20, R20, R20 ;  /* 0x000000141414722b */ /* 0x000fd00000000014 */
[----:B------:R-:W-:Y:S01]  /*70d0*/  DFMA R20, R14, R20, R14 ;  /* 0x000000140e14722b */ /* 0x000fe2000000000e */
[----:B------:R-:W-:Y:S01]  /*70e0*/  SEL R15, R3, 0x63400000, !P1 ;  /* 0x63400000030f7807 */ /* 0x000fe20004800000 */
[----:B------:R-:W-:-:S03]  /*70f0*/  IMAD.MOV.U32 R14, RZ, RZ, R12 ;  /* 0x000000ffff0e7224 */ /* 0x000fc600078e000c */
[----:B------:R-:W-:-:S03]  /*7100*/  LOP3.LUT R15, R15, 0x800fffff, R13, 0xf8, !PT ;  /* 0x800fffff0f0f7812 */ /* 0x000fc600078ef80d */
[----:B------:R-:W-:-:S03]  /*7110*/  DFMA R18, R20, -R6, 1 ;  /* 0x3ff000001412742b */ /* 0x000fc60000000806 */
[----:B------:R-:W-:-:S05]  /*7120*/  @!P2 DFMA R14, R14, 2, -R22 ;  /* 0x400000000e0ea82b */ /* 0x000fca0000000816 */
[----:B------:R-:W-:-:S05]  /*7130*/  DFMA R18, R20, R18, R20 ;  /* 0x000000121412722b */ /* 0x000fca0000000014 */
[----:B------:R-:W-:-:S03]  /*7140*/  @!P2 LOP3.LUT R4, R15, 0x7ff00000, RZ, 0xc0, !PT ;  /* 0x7ff000000f04a812 */ /* 0x000fc600078ec0ff */
[----:B------:R-:W-:Y:S02]  /*7150*/  DMUL R20, R18, R14 ;  /* 0x0000000e12147228 */ /* 0x000fe40000000000 */
[----:B------:R-:W-:-:S05]  /*7160*/  VIADD R32, R4, 0xffffffff ;  /* 0xffffffff04207836 */ /* 0x000fca0000000000 */
[----:B------:R-:W-:Y:S01]  /*7170*/  ISETP.GT.U32.AND P0, PT, R32, 0x7feffffe, PT ;  /* 0x7feffffe2000780c */ /* 0x000fe20003f04070 */
[----:B------:R-:W-:-:S03]  /*7180*/  DFMA R22, R20, -R6, R14 ;  /* 0x800000061416722b */ /* 0x000fc6000000000e */
[----:B------:R-:W-:-:S05]  /*7190*/  ISETP.GT.U32.OR P0, PT, R33, 0x7feffffe, P0 ;  /* 0x7feffffe2100780c */ /* 0x000fca0000704470 */
[----:B------:R-:W-:-:S08]  /*71a0*/  DFMA R22, R18, R22, R20 ;  /* 0x000000161216722b */ /* 0x000fd00000000014 */
[----:B------:R-:W-:Y:S05]  /*71b0*/  @P0 BRA `(.L_x_5245) ;  /* 0x00000000006c0947 */ /* 0x000fea0003800000 */
[----:B------:R-:W-:Y:S02]  /*71c0*/  LOP3.LUT R5, R11, 0x7ff00000, RZ, 0xc0, !PT ;  /* 0x7ff000000b057812 */ /* 0x000fe400078ec0ff */
[----:B------:R-:W-:Y:S02]  /*71d0*/  MOV R12, RZ ;  /* 0x000000ff000c7202 */ /* 0x000fe40000000f00 */
[CC--:B------:R-:W-:Y:S02]  /*71e0*/  VIADDMNMX R4, R2.reuse, -R5.reuse, 0xb9600000, !PT ;  /* 0xb960000002047446 */ /* 0x0c0fe40007800905 */
[----:B------:R-:W-:Y:S02]  /*71f0*/  ISETP.GE.U32.AND P0, PT, R2, R5, PT ;  /* 0x000000050200720c */ /* 0x000fe40003f06070 */
[----:B------:R-:W-:Y:S02]  /*7200*/  VIMNMX R4, R4, 0x46a00000, PT ;  /* 0x46a0000004047848 */ /* 0x000fe40003fe0100 */
[----:B------:R-:W-:-:S05]  /*7210*/  SEL R3, R3, 0x63400000, !P0 ;  /* 0x6340000003037807 */ /* 0x000fca0004000000 */
[----:B------:R-:W-:-:S04]  /*7220*/  IMAD.IADD R4, R4, 0x1, -R3 ;  /* 0x0000000104047824 */ /* 0x000fc800078e0a03 */
        /* <DEDUP_REMOVED lines=11> */
[----:B------:R-:W-:Y:S01]  /*72e0*/  MOV R6, RZ ;  /* 0x000000ff00067202 */ /* 0x000fe20000000f00 */
[----:B------:R-:W-:Y:S01]  /*72f0*/  DMUL.RP R12, R22, R12 ;  /* 0x0000000c160c7228 */ /* 0x000fe20000008000 */
[----:B------:R-:W-:-:S04]  /*7300*/  IADD3 R5, -R4, -0x43300000, RZ ;  /* 0xbcd0000004057810 */ /* 0x000fc80007ffe1ff */
[----:B------:R-:W-:-:S05]  /*7310*/  DFMA R6, R2, -R6, R22 ;  /* 0x800000060206722b */ /* 0x000fca0000000016 */
[----:B------:R-:W-:-:S05]  /*7320*/  LOP3.LUT R11, R13, R11, RZ, 0x3c, !PT ;  /* 0x0000000b0d0b7212 */ /* 0x000fca00078e3cff */
[----:B------:R-:W-:-:S04]  /*7330*/  FSETP.NEU.AND P0, PT, |R7|, R5, PT ;  /* 0x000000050700720b */ /* 0x000fc80003f0d200 */
[----:B------:R-:W-:Y:S02]  /*7340*/  FSEL R2, R12, R2, !P0 ;  /* 0x000000020c027208 */ /* 0x000fe40004000000 */
[----:B------:R-:W-:Y:S01]  /*7350*/  FSEL R3, R11, R3, !P0 ;  /* 0x000000030b037208 */ /* 0x000fe20004000000 */
[----:B------:R-:W-:Y:S06]  /*7360*/  BRA `(.L_x_5246) ;  /* 0x0000000000547947 */ /* 0x000fec0003800000 */
.L_x_5245:
        /* <DEDUP_REMOVED lines=11> */
[----:B------:R-:W-:Y:S02]  /*7420*/  @P0 LOP3.LUT R4, R3, 0x7ff00000, RZ, 0xfc, !PT ;  /* 0x7ff0000003040812 */ /* 0x000fe400078efcff */
[----:B------:R-:W-:Y:S01]  /*7430*/  @!P0 MOV R2, RZ ;  /* 0x000000ff00028202 */ /* 0x000fe20000000f00 */
[----:B------:R-:W-:Y:S02]  /*7440*/  @P0 IMAD.MOV.U32 R2, RZ, RZ, RZ ;  /* 0x000000ffff020224 */ /* 0x000fe400078e00ff */
[----:B------:R-:W-:Y:S01]  /*7450*/  @P0 IMAD.MOV.U32 R3, RZ, RZ, R4 ;  /* 0x000000ffff030224 */ /* 0x000fe200078e0004 */
[----:B------:R-:W-:Y:S06]  /*7460*/  BRA `(.L_x_5246) ;  /* 0x0000000000147947 */ /* 0x000fec0003800000 */
.L_x_5248:
[----:B------:R-:W-:Y:S02]  /*7470*/  LOP3.LUT R3, R11, 0x80000, RZ, 0xfc, !PT ;  /* 0x000800000b037812 */ /* 0x000fe400078efcff */
[----:B------:R-:W-:Y:S01]  /*7480*/  MOV R2, R10 ;  /* 0x0000000a00027202 */ /* 0x000fe20000000f00 */
[----:B------:R-:W-:Y:S06]  /*7490*/  BRA `(.L_x_5246) ;  /* 0x0000000000087947 */ /* 0x000fec0003800000 */
.L_x_5247:
[----:B------:R-:W-:Y:S01]  /*74a0*/  LOP3.LUT R3, R13, 0x80000, RZ, 0xfc, !PT ;  /* 0x000800000d037812 */ /* 0x000fe200078efcff */
[----:B------:R-:W-:-:S07]  /*74b0*/  IMAD.MOV.U32 R2, RZ, RZ, R12 ;  /* 0x000000ffff027224 */ /* 0x000fce00078e000c */
.L_x_5246:
[----:B------:R-:W-:Y:S05]  /*74c0*/  BSYNC B4 ;  /* 0x0000000000047941 */ /* 0x000fea0003800000 */
.L_x_5244:
[----:B------:R-:W-:Y:S01]  /*74d0*/  IMAD.MOV.U32 R10, RZ, RZ, R2 ;  /* 0x000000ffff0a7224 */ /* 0x000fe200078e0002 */
[----:B------:R-:W-:Y:S01]  /*74e0*/  MOV R11, R3 ;  /* 0x00000003000b7202 */ /* 0x000fe20000000f00 */
[----:B------:R-:W-:Y:S02]  /*74f0*/  IMAD.MOV.U32 R2, RZ, RZ, R0 ;  /* 0x000000ffff027224 */ /* 0x000fe400078e0000 */
[----:B------:R-:W-:-:S04]  /*7500*/  IMAD.MOV.U32 R3, RZ, RZ, 0x0 ;  /* 0x00000000ff037424 */ /* 0x000fc800078e00ff */
[----:B------:R-:W-:Y:S05]  /*7510*/  RET.REL.NODEC R2 `(_ZN2at6native18elementwise_kernelILi128ELi2EZNS0_22gpu_kernel_impl_nocastIZZZNS0_16tanh_kernel_cudaERNS_18TensorIteratorBaseEENKUlvE_clEvENKUlvE_clEvEUlN3c107complexIdEEE_EEvS4_RKT_EUliE_EEviT1_) ;  /* 0xffffff8802b87950 */ /* 0x000fea0003c3ffff */
        .weak           $__internal_5_$__cuda_sm20_dsqrt_rn_f64_mediumpath_v1
        .type           $__internal_5_$__cuda_sm20_dsqrt_rn_f64_mediumpath_v1,@function
        .size           $__internal_5_$__cuda_sm20_dsqrt_rn_f64_mediumpath_v1,($_ZN2at6native18elementwise_kernelILi128ELi2EZNS0_22gpu_kernel_impl_nocastIZZZNS0_16tanh_kernel_cudaERNS_18TensorIteratorBaseEENKUlvE_clEvENKUlvE_clEvEUlN3c107complexIdEEE_EEvS4_RKT_EUliE_EEviT1_$__internal_trig_reduction_slowpathd - $__internal_5_$__cuda_sm20_dsqrt_rn_f64_mediumpath_v1)
$__internal_5_$__cuda_sm20_dsqrt_rn_f64_mediumpath_v1:
[----:B------:R-:W-:Y:S01]  /*7520*/  ISETP.GE.U32.AND P0, PT, R4, -0x3400000, PT ;  /* 0xfcc000000400780c */ /* 0x000fe20003f06070 */
[----:B------:R-:W-:-:S12]  /*7530*/  BSSY B3, `(.L_x_5249) ;  /* 0x0000023000037945 */ /* 0x000fd80003800000 */
[----:B------:R-:W-:Y:S05]  /*7540*/  @!P0 BRA `(.L_x_5250) ;  /* 0x0000000000208947 */ /* 0x000fea0003800000 */
[----:B------:R-:W-:-:S10]  /*7550*/  DFMA.RM R4, R12, R6, R14 ;  /* 0x000000060c04722b */ /* 0x000fd4000000400e */
[----:B------:R-:W-:-:S04]  /*7560*/  IADD3 R6, P0, R4, 0x1, RZ ;  /* 0x0000000104067810 */ /* 0x000fc80007f1e0ff */
[----:B------:R-:W-:-:S06]  /*7570*/  IADD3.X R7, RZ, R5, RZ, P0, !PT ;  /* 0x00000005ff077210 */ /* 0x000fcc00007fe4ff */
[----:B------:R-:W-:-:S08]  /*7580*/  DFMA.RP R10, -R4, R6, R10 ;  /* 0x00000006040a722b */ /* 0x000fd0000000810a */
[----:B------:R-:W-:-:S06]  /*7590*/  DSETP.GT.AND P0, PT, R10, RZ, PT ;  /* 0x000000ff0a00722a */ /* 0x000fcc0003f04000 */
[----:B------:R-:W-:Y:S02]  /*75a0*/  FSEL R4, R6, R4, P0 ;  /* 0x0000000406047208 */ /* 0x000fe40000000000 */
[----:B------:R-:W-:Y:S01]  /*75b0*/  FSEL R5, R7, R5, P0 ;  /* 0x0000000507057208 */ /* 0x000fe20000000000 */
[----:B------:R-:W-:Y:S06]  /*75c0*/  BRA `(.L_x_5251) ;  /* 0x0000000000647947 */ /* 0x000fec0003800000 */
.L_x_5250:
        /* <DEDUP_REMOVED lines=9> */
[----:B------:R-:W-:Y:S01]  /*7660*/  MOV R4, RZ ;  /* 0x000000ff00047202 */ /* 0x000fe20000000f00 */
[----:B------:R-:W-:Y:S02]  /*7670*/  IMAD.MOV.U32 R12, RZ, RZ, 0x0 ;  /* 0x00000000ff0c7424 */ /* 0x000fe400078e00ff */
[----:B------:R-:W-:Y:S02]  /*7680*/  IMAD.MOV.U32 R13, RZ, RZ, 0x3fd80000 ;  /* 0x3fd80000ff0d7424 */ /* 0x000fe400078e00ff */
[----:B------:R-:W0:Y:S02]  /*7690*/  MUFU.RSQ64H R5, R11 ;  /* 0x0000000b00057308 */ /* 0x000e240000001c00 */
[----:B0-----:R-:W-:-:S08]  /*76a0*/  DMUL R6, R4, R4 ;  /* 0x0000000404067228 */ /* 0x001fd00000000000 */
[----:B------:R-:W-:-:S08]  /*76b0*/  DFMA R6, R10, -R6, 1 ;  /* 0x3ff000000a06742b */ /* 0x000fd00000000806 */
[----:B------:R-:W-:Y:S02]  /*76c0*/  DFMA R12, R6, R12, 0.5 ;  /* 0x3fe00000060c742b */ /* 0x000fe4000000000c */
[----:B------:R-:W-:-:S08]  /*76d0*/  DMUL R6, R4, R6 ;  /* 0x0000000604067228 */ /* 0x000fd00000000000 */
[----:B------:R-:W-:-:S08]  /*76e0*/  DFMA R6, R12, R6, R4 ;  /* 0x000000060c06722b */ /* 0x000fd00000000004 */
[----:B------:R-:W-:Y:S02]  /*76f0*/  DMUL R4, R10, R6 ;  /* 0x000000060a047228 */ /* 0x000fe40000000000 */
[----:B------:R-:W-:-:S06]  /*7700*/  IADD3 R7, R7, -0x100000, RZ ;  /* 0xfff0000007077810 */ /* 0x000fcc0007ffe0ff */
[----:B------:R-:W-:-:S08]  /*7710*/  DFMA R12, R4, -R4, R10 ;  /* 0x80000004040c722b */ /* 0x000fd0000000000a */
[----:B------:R-:W-:-:S10]  /*7720*/  DFMA R4, R6, R12, R4 ;  /* 0x0000000c0604722b */ /* 0x000fd40000000004 */
[----:B------:R-:W-:Y:S01]  /*7730*/  VIADD R5, R5, 0xfcb00000 ;  /* 0xfcb0000005057836 */ /* 0x000fe20000000000 */
[----:B------:R-:W-:Y:S06]  /*7740*/  BRA `(.L_x_5251) ;  /* 0x0000000000047947 */ /* 0x000fec0003800000 */
.L_x_5252:
[----:B------:R-:W-:-:S11]  /*7750*/  DADD R4, R10, R10 ;  /* 0x000000000a047229 */ /* 0x000fd6000000000a */
.L_x_5251:
[----:B------:R-:W-:Y:S05]  /*7760*/  BSYNC B3 ;  /* 0x0000000000037941 */ /* 0x000fea0003800000 */
.L_x_5249:
[----:B------:R-:W-:Y:S01]  /*7770*/  IMAD.MOV.U32 R6, RZ, RZ, R4 ;  /* 0x000000ffff067224 */ /* 0x000fe200078e0004 */
[----:B------:R-:W-:Y:S01]  /*7780*/  MOV R7, R5 ;  /* 0x0000000500077202 */ /* 0x000fe20000000f00 */
[----:B------:R-:W-:Y:S02]  /*7790*/  IMAD.MOV.U32 R4, RZ, RZ, R0 ;  /* 0x000000ffff047224 */ /* 0x000fe400078e0000 */
[----:B------:R-:W-:-:S04]  /*77a0*/  IMAD.MOV.U32 R5, RZ, RZ, 0x0 ;  /* 0x00000000ff057424 */ /* 0x000fc800078e00ff */
[----:B------:R-:W-:Y:S05]  /*77b0*/  RET.REL.NODEC R4 `(_ZN2at6native18elementwise_kernelILi128ELi2EZNS0_22gpu_kernel_impl_nocastIZZZNS0_16tanh_kernel_cudaERNS_18TensorIteratorBaseEENKUlvE_clEvENKUlvE_clEvEUlN3c107complexIdEEE_EEvS4_RKT_EUliE_EEviT1_) ;  /* 0xffffff8804107950 */ /* 0x000fea0003c3ffff */
        .type           $_ZN2at6native18elementwise_kernelILi128ELi2EZNS0_22gpu_kernel_impl_nocastIZZZNS0_16tanh_kernel_cudaERNS_18TensorIteratorBaseEENKUlvE_clEvENKUlvE_clEvEUlN3c107complexIdEEE_EEvS4_RKT_EUliE_EEviT1_$__internal_trig_reduction_slowpathd,@function
        .size           $_ZN2at6native18elementwise_kernelILi128ELi2EZNS0_22gpu_kernel_impl_nocastIZZZNS0_16tanh_kernel_cudaERNS_18TensorIteratorBaseEENKUlvE_clEvENKUlvE_clEvEUlN3c107complexIdEEE_EEvS4_RKT_EUliE_EEviT1_$__internal_trig_reduction_slowpathd,(.L_x_7168 - $_ZN2at6native18elementwise_kernelILi128ELi2EZNS0_22gpu_kernel_impl_nocastIZZZNS0_16tanh_kernel_cudaERNS_18TensorIteratorBaseEENKUlvE_clEvENKUlvE_clEvEUlN3c107complexIdEEE_EEvS4_RKT_EUliE_EEviT1_$__internal_trig_reduction_slowpathd)
$_ZN2at6native18elementwise_kernelILi128ELi2EZNS0_22gpu_kernel_impl_nocastIZZZNS0_16tanh_kernel_cudaERNS_18TensorIteratorBaseEENKUlvE_clEvENKUlvE_clEvEUlN3c107complexIdEEE_EEvS4_RKT_EUliE_EEviT1_$__internal_trig_reduction_slowpathd:
[----:B------:R-:W-:Y:S01]  /*77c0*/  SHF.R.U32.HI R0, RZ, 0x14, R7 ;  /* 0x00000014ff007819 */ /* 0x000fe20000011607 */
[----:B------:R-:W-:-:S03]  /*77d0*/  HFMA2.MMA R2, -RZ, RZ, 0, 0 ;  /* 0x00000000ff027435 */ /* 0x000fc600000001ff */
[----:B------:R-:W-:-:S04]  /*77e0*/  LOP3.LUT R3, R0, 0x7ff, RZ, 0xc0, !PT ;  /* 0x000007ff00037812 */ /* 0x000fc800078ec0ff */
[----:B------:R-:W-:-:S13]  /*77f0*/  ISETP.NE.AND P0, PT, R3, 0x7ff, PT ;  /* 0x000007ff0300780c */ /* 0x000fda0003f05270 */
[----:B------:R-:W-:Y:S05]  /*7800*/  @!P0 BRA `(.L_x_5253) ;  /* 0x0000000800448947 */ /* 0x000fea0003800000 */
[----:B------:R-:W-:Y:S01]  /*7810*/  VIADD R3, R3, 0xfffffc00 ;  /* 0xfffffc0003037836 */ /* 0x000fe20000000000 */
[----:B------:R-:W-:Y:S01]  /*7820*/  BSSY B2, `(.L_x_5254) ;  /* 0x0000035000027945 */ /* 0x000fe20003800000 */
[----:B------:R-:W-:Y:S01]  /*7830*/  VIADD R11, R0, 0xfffffc00 ;  /* 0xfffffc00000b7836 */ /* 0x000fe20000000000 */
[----:B------:R-:W-:Y:S02]  /*7840*/  CS2R R26, SRZ ;  /* 0x00000000001a7805 */ /* 0x000fe4000001ff00 */
[----:B------:R-:W-:Y:S02]  /*7850*/  SHF.R.U32.HI R3, RZ, 0x6, R3 ;  /* 0x00000006ff037819 */ /* 0x000fe40000011603 */
[----:B------:R-:W-:Y:S02]  /*7860*/  LOP3.LUT P1, R11, R11, 0x3f, RZ, 0xc0, !PT ;  /* 0x0000003f0b0b7812 */ /* 0x000fe4000782c0ff */
[C---:B------:R-:W-:Y:S02]  /*7870*/  IADD3 R5, -R3.reuse, 0x10, RZ ;  /* 0x0000001003057810 */ /* 0x040fe40007ffe1ff */
[----:B------:R-:W-:-:S02]  /*7880*/  IADD3 R2, -R3, 0x13, RZ ;  /* 0x0000001303027810 */ /* 0x000fc40007ffe1ff */
[----:B------:R-:W-:Y:S02]  /*7890*/  ISETP.GT.AND P0, PT, R5, 0xe, PT ;  /* 0x0000000e0500780c */ /* 0x000fe40003f04270 */
[----:B------:R-:W-:Y:S02]  /*78a0*/  IADD3 R3, -R3, 0xf, RZ ;  /* 0x0000000f03037810 */ /* 0x000fe40007ffe1ff */
[----:B------:R-:W-:Y:S02]  /*78b0*/  SEL R2, R2, 0x12, !P0 ;  /* 0x0000001202027807 */ /* 0x000fe40004000000 */
[----:B------:R-:W-:Y:S02]  /*78c0*/  MOV R4, R3 ;  /* 0x0000000300047202 */ /* 0x000fe40000000f00 */
[----:B------:R-:W-:-:S13]  /*78d0*/  ISETP.GT.AND P0, PT, R5, R2, PT ;  /* 0x000000020500720c */ /* 0x000fda0003f04270 */
[----:B------:R-:W-:Y:S05]  /*78e0*/  @P0 BRA `(.L_x_5255) ;  /* 0x0000000000a00947 */ /* 0x000fea0003800000 */
[----:B------:R-:W0:Y:S01]  /*78f0*/  LDC.64 R4, c[0x4][0x170] ;  /* 0x01005c00ff047b82 */ /* 0x000e220000000a00 */
[C---:B------:R-:W-:Y:S01]  /*7900*/  SHF.L.U64.HI R23, R22.reuse, 0xb, R7 ;  /* 0x0000000b16177819 */ /* 0x040fe20000010207 */
[----:B------:R-:W-:Y:S01]  /*7910*/  IMAD.SHL.U32 R22, R22, 0x800, RZ ;  /* 0x0000080016167824 */ /* 0x000fe200078e00ff */
[----:B------:R-:W-:Y:S02]  /*7920*/  MOV R0, R1 ;  /* 0x0000000100007202 */ /* 0x000fe40000000f00 */
[----:B------:R-:W-:Y:S02]  /*7930*/  CS2R R26, SRZ ;  /* 0x00000000001a7805 */ /* 0x000fe4000001ff00 */
[----:B------:R-:W-:Y:S01]  /*7940*/  LOP3.LUT R23, R23, 0x80000000, RZ, 0xfc, !PT ;  /* 0x8000000017177812 */ /* 0x000fe200078efcff */
[----:B------:R-:W1:Y:S01]  /*7950*/  LDC.64 R18, c[0x0][0x208] ;  /* 0x00008200ff127b82 */ /* 0x000e620000000a00 */
[----:B0-----:R-:W-:-:S04]  /*7960*/  IMAD.WIDE R4, R3, 0x8, R4 ;  /* 0x0000000803047825 */ /* 0x001fc800078e0204 */
[----:B------:R-:W-:Y:S02]  /*7970*/  IMAD.MOV.U32 R10, RZ, RZ, R4 ;  /* 0x000000ffff0a7224 */ /* 0x000fe400078e0004 */
[----:B------:R-:W-:-:S07]  /*7980*/  IMAD.MOV.U32 R4, RZ, RZ, R3 ;  /* 0x000000ffff047224 */ /* 0x000fce00078e0003 */
.L_x_5256:
[----:B-1----:R-:W-:Y:S01]  /*7990*/  R2UR UR4, R18 ;  /* 0x00000000120472ca */ /* 0x002fe200000e0000 */
[----:B------:R-:W-:Y:S01]  /*79a0*/  IMAD.MOV.U32 R30, RZ, RZ, R10 ;  /* 0x000000ffff1e7224 */ /* 0x000fe200078e000a */
[----:B------:R-:W-:Y:S02]  /*79b0*/  R2UR UR5, R19 ;  /* 0x00000000130572ca */ /* 0x000fe400000e0000 */
[----:B------:R-:W-:-:S11]  /*79c0*/  MOV R31, R5 ;  /* 0x00000005001f7202 */ /* 0x000fd60000000f00 */
[----:B------:R-:W2:Y:S01]  /*79d0*/  LDG.E.64.CONSTANT R30, desc[UR4][R30.64] ;  /* 0x000000041e1e7981 */ /* 0x000ea2000c1e9b00 */
[----:B------:R-:W-:Y:S02]  /*79e0*/  IMAD.MOV.U32 R32, RZ, RZ, R26 ;  /* 0x000000ffff207224 */ /* 0x000fe400078e001a */
[----:B------:R-:W-:Y:S02]  /*79f0*/  IMAD.MOV.U32 R33, RZ, RZ, R27 ;  /* 0x000000ffff217224 */ /* 0x000fe400078e001b */
[----:B------:R-:W-:Y:S02]  /*7a00*/  VIADD R4, R4, 0x1 ;  /* 0x0000000104047836 */ /* 0x000fe40000000000 */
[----:B--2---:R-:W-:-:S04]  /*7a10*/  IMAD.WIDE.U32 R32, P4, R30, R22, R32 ;  /* 0x000000161e207225 */ /* 0x004fc80007880020 */
[CC--:B------:R-:W-:Y:S02]  /*7a20*/  IMAD R27, R30.reuse, R23.reuse, RZ ;  /* 0x000000171e1b7224 */ /* 0x0c0fe400078e02ff */
[----:B------:R-:W-:Y:S02]  /*7a30*/  IMAD R24, R31, R22, RZ ;  /* 0x000000161f187224 */ /* 0x000fe400078e02ff */
[----:B------:R-:W-:Y:S01]  /*7a40*/  IMAD.HI.U32 R25, R30, R23, RZ ;  /* 0x000000171e197227 */ /* 0x000fe200078e00ff */
[----:B------:R-:W-:-:S03]  /*7a50*/  IADD3 R27, P0, R27, R33, RZ ;  /* 0x000000211b1b7210 */ /* 0x000fc60007f1e0ff */
[----:B------:R-:W-:Y:S01]  /*7a60*/  IMAD.HI.U32 R26, R31, R23, RZ ;  /* 0x000000171f1a7227 */ /* 0x000fe200078e00ff */
[----:B------:R-:W-:Y:S02]  /*7a70*/  IADD3 R33, P3, R24, R27, RZ ;  /* 0x0000001b18217210 */ /* 0x000fe40007f7e0ff */
[----:B------:R-:W-:Y:S01]  /*7a80*/  IADD3.X R25, R25, RZ, RZ, P4, !PT ;  /* 0x000000ff19197210 */ /* 0x000fe200027fe4ff */
[C---:B------:R-:W-:Y:S02]  /*7a90*/  IMAD.HI.U32 R24, R31.reuse, R22, RZ ;  /* 0x000000161f187227 */ /* 0x040fe400078e00ff */
[----:B------:R0:W-:Y:S02]  /*7aa0*/  STL.64 [R0], R32 ;  /* 0x0000002000007387 */ /* 0x0001e40000100a00 */
[----:B------:R-:W-:Y:S01]  /*7ab0*/  IMAD R27, R31, R23, RZ ;  /* 0x000000171f1b7224 */ /* 0x000fe200078e02ff */
[----:B------:R-:W-:-:S04]  /*7ac0*/  IADD3.X R24, P0, R24, R25, RZ, P0, !PT ;  /* 0x0000001918187210 */ /* 0x000fc8000071e4ff */
[----:B------:R-:W-:Y:S01]  /*7ad0*/  IADD3.X R24, P4, R27, R24, RZ, P3, !PT ;  /* 0x000000181b187210 */ /* 0x000fe20001f9e4ff */
[----:B------:R-:W-:Y:S01]  /*7ae0*/  IMAD.X R26, RZ, RZ, R26, P0 ;  /* 0x000000ffff1a7224 */ /* 0x000fe200000e061a */
[----:B------:R-:W-:Y:S02]  /*7af0*/  ISETP.GE.AND P3, PT, R4, R2, PT ;  /* 0x000000020400720c */ /* 0x000fe40003f66270 */
[----:B------:R-:W-:Y:S01]  /*7b00*/  IADD3 R10, P0, R10, 0x8, RZ ;  /* 0x000000080a0a7810 */ /* 0x000fe20007f1e0ff */
[----:B0-----:R-:W-:Y:S01]  /*7b10*/  VIADD R0, R0, 0x8 ;  /* 0x0000000800007836 */ /* 0x001fe20000000000 */
[----:B------:R-:W-:Y:S02]  /*7b20*/  IADD3.X R25, RZ, R26, RZ, P4, !PT ;  /* 0x0000001aff197210 */ /* 0x000fe400027fe4ff */
[----:B------:R-:W-:Y:S01]  /*7b30*/  MOV R26, R24 ;  /* 0x00000018001a7202 */ /* 0x000fe20000000f00 */
[----:B------:R-:W-:Y:S02]  /*7b40*/  IMAD.X R5, RZ, RZ, R5, P0 ;  /* 0x000000ffff057224 */ /* 0x000fe400000e0605 */
[----:B------:R-:W-:-:S04]  /*7b50*/  IMAD.MOV.U32 R27, RZ, RZ, R25 ;  /* 0x000000ffff1b7224 */ /* 0x000fc800078e0019 */
[----:B------:R-:W-:Y:S05]  /*7b60*/  @!P3 BRA `(.L_x_5256) ;  /* 0xfffffffc0088b947 */ /* 0x000fea000383ffff */
.L_x_5255:
[----:B------:R-:W-:Y:S05]  /*7b70*/  BSYNC B2 ;  /* 0x0000000000027941 */ /* 0x000fea0003800000 */
.L_x_5254:
[----:B------:R-:W-:-:S05]  /*7b80*/  IMAD.IADD R0, R4, 0x1, -R3 ;  /* 0x0000000104007824 */ /* 0x000fca00078e0a03 */
[----:B------:R-:W-:-:S05]  /*7b90*/  LEA R24, R0, R1, 0x3 ;  /* 0x0000000100187211 */ /* 0x000fca00078e18ff */
[----:B------:R0:W-:Y:S04]  /*7ba0*/  STL.64 [R24], R26 ;  /* 0x0000001a18007387 */ /* 0x0001e80000100a00 */
[----:B------:R-:W2:Y:S04]  /*7bb0*/  LDL.64 R2, [R1+0x10] ;  /* 0x0000100001027983 */ /* 0x000ea80000100a00 */
[----:B------:R-:W3:Y:S04]  /*7bc0*/  @P1 LDL.64 R18, [R1+0x8] ;  /* 0x0000080001121983 */ /* 0x000ee80000100a00 */
[----:B------:R-:W4:Y:S01]  /*7bd0*/  LDL.64 R4, [R1+0x18] ;  /* 0x0000180001047983 */ /* 0x000f220000100a00 */
[----:B------:R-:W-:Y:S01]  /*7be0*/  @P1 IADD3 R22, -R11, 0x40, RZ ;  /* 0x000000400b161810 */ /* 0x000fe20007ffe1ff */
[----:B------:R-:W-:Y:S01]  /*7bf0*/  IMAD.MOV.U32 R25, RZ, RZ, RZ ;  /* 0x000000ffff197224 */ /* 0x000fe200078e00ff */
[----:B------:R-:W-:Y:S01]  /*7c00*/  UMOV UR4, URZ ;  /* 0x0000003f00047c82 */ /* 0x000fe20008000000 */
[----:B--2---:R-:W-:-:S02]  /*7c10*/  @P1 SHF.L.U32 R0, R2, R11, RZ ;  /* 0x0000000b02001219 */ /* 0x004fc400000006ff */
[-C--:B------:R-:W-:Y:S02]  /*7c20*/  @P1 SHF.R.U64 R10, R2, R22.reuse, R3 ;  /* 0x00000016020a1219 */ /* 0x080fe40000001203 */
[----:B---3--:R-:W-:Y:S02]  /*7c30*/  @P1 SHF.R.U64 R23, R18, R22, R19 ;  /* 0x0000001612171219 */ /* 0x008fe40000001213 */
[-C--:B------:R-:W-:Y:S02]  /*7c40*/  @P1 SHF.L.U64.HI R18, R2, R11.reuse, R3 ;  /* 0x0000000b02121219 */ /* 0x080fe40000010203 */
[----:B------:R-:W-:Y:S02]  /*7c50*/  @P1 LOP3.LUT R2, R23, R0, RZ, 0xfc, !PT ;  /* 0x0000000017021212 */ /* 0x000fe400078efcff */
[----:B------:R-:W-:Y:S02]  /*7c60*/  @P1 SHF.R.U32.HI R19, RZ, R22, R19 ;  /* 0x00000016ff131219 */ /* 0x000fe40000011613 */
        /* <DEDUP_REMOVED lines=16> */
[----:B------:R-:W-:Y:S02]  /*7d70*/  SHF.R.U32.HI R3, RZ, 0x1d, R5 ;  /* 0x0000001dff037819 */ /* 0x000fe40000011605 */
[----:B------:R-:W-:Y:S02]  /*7d80*/  LOP3.LUT R23, RZ, R4, RZ, 0x33, !PT ;  /* 0x00000004ff177212 */ /* 0x000fe400078e33ff */
[----:B------:R-:W-:Y:S02]  /*7d90*/  IADD3.X R10, P1, RZ, R10, RZ, P0, !PT ;  /* 0x0000000aff0a7210 */ /* 0x000fe4000073e4ff */
[----:B------:R-:W-:Y:S02]  /*7da0*/  LOP3.LUT P0, RZ, R3, 0x1, RZ, 0xc0, !PT ;  /* 0x0000000103ff7812 */ /* 0x000fe4000780c0ff */
[----:B------:R-:W-:Y:S02]  /*7db0*/  IADD3.X R23, RZ, R23, RZ, P1, !PT ;  /* 0x00000017ff177210 */ /* 0x000fe40000ffe4ff */
[----:B------:R-:W-:-:S02]  /*7dc0*/  SEL R11, R11, R10, !P0 ;  /* 0x0000000a0b0b7207 */ /* 0x000fc40004000000 */
[----:B------:R-:W-:Y:S02]  /*7dd0*/  SEL R4, R4, R23, !P0 ;  /* 0x0000001704047207 */ /* 0x000fe40004000000 */
[----:B------:R-:W-:Y:S02]  /*7de0*/  SEL R19, R0, R19, !P0 ;  /* 0x0000001300137207 */ /* 0x000fe40004000000 */
[----:B------:R-:W-:-:S03]  /*7df0*/  ISETP.NE.U32.AND P1, PT, R4, RZ, PT ;  /* 0x000000ff0400720c */ /* 0x000fc60003f25070 */
[----:B------:R-:W-:Y:S01]  /*7e00*/  @P0 IMAD.MOV R2, RZ, RZ, -R2 ;  /* 0x000000ffff020224 */ /* 0x000fe200078e0a02 */
[----:B------:R-:W-:-:S04]  /*7e10*/  SEL R22, R11, R4, !P1 ;  /* 0x000000040b167207 */ /* 0x000fc80004800000 */
[----:B------:R-:W1:Y:S02]  /*7e20*/  FLO.U32 R10, R22 ;  /* 0x00000016000a7300 */ /* 0x000e6400000e0000 */
[C---:B-1----:R-:W-:Y:S02]  /*7e30*/  IADD3 R18, -R10.reuse, 0x1f, RZ ;  /* 0x0000001f0a127810 */ /* 0x042fe40007ffe1ff */
[----:B------:R-:W-:-:S03]  /*7e40*/  IADD3 R10, -R10, 0x3f, RZ ;  /* 0x0000003f0a0a7810 */ /* 0x000fc60007ffe1ff */
[----:B------:R-:W-:-:S05]  /*7e50*/  @P1 IMAD.MOV R10, RZ, RZ, R18 ;  /* 0x000000ffff0a1224 */ /* 0x000fca00078e0212 */
        /* <DEDUP_REMOVED lines=8> */
[----:B------:R-:W-:-:S03]  /*7ee0*/  @P1 LOP3.LUT R4, R19, R2, RZ, 0xfc, !PT ;  /* 0x0000000213041212 */ /* 0x000fc600078efcff */
[----:B------:R-:W-:-:S04]  /*7ef0*/  IMAD.WIDE.U32 R22, R11, 0x2168c235, RZ ;  /* 0x2168c2350b167825 */ /* 0x000fc800078e00ff */
[----:B------:R-:W-:Y:S01]  /*7f00*/  IMAD.HI.U32 R0, R4, -0x36f0255e, RZ ;  /* 0xc90fdaa204007827 */ /* 0x000fe200078e00ff */
[----:B0-----:R-:W-:Y:S02]  /*7f10*/  MOV R24, R23 ;  /* 0x0000001700187202 */ /* 0x001fe40000000f00 */
[----:B------:R-:W-:Y:S01]  /*7f20*/  IADD3 RZ, P3, R22, R22, RZ ;  /* 0x0000001616ff7210 */ /* 0x000fe20007f7e0ff */
[----:B------:R-:W-:Y:S02]  /*7f30*/  IMAD R19, R4, -0x36f0255e, RZ ;  /* 0xc90fdaa204137824 */ /* 0x000fe400078e02ff */
[----:B------:R-:W-:-:S04]  /*7f40*/  IMAD.WIDE.U32 R24, R11, -0x36f0255e, R24 ;  /* 0xc90fdaa20b187825 */ /* 0x000fc800078e0018 */
[----:B------:R-:W-:-:S04]  /*7f50*/  IMAD.WIDE.U32 R24, P1, R4, 0x2168c235, R24 ;  /* 0x2168c23504187825 */ /* 0x000fc80007820018 */
[----:B------:R-:W-:Y:S01]  /*7f60*/  IMAD.X R0, RZ, RZ, R0, P1 ;  /* 0x000000ffff007224 */ /* 0x000fe200008e0600 */
[----:B------:R-:W-:Y:S02]  /*7f70*/  IADD3 R19, P1, R19, R25, RZ ;  /* 0x0000001913137210 */ /* 0x000fe40007f3e0ff */
[----:B------:R-:W-:Y:S02]  /*7f80*/  IADD3.X RZ, P3, R24, R24, RZ, P3, !PT ;  /* 0x0000001818ff7210 */ /* 0x000fe40001f7e4ff */
        /* <DEDUP_REMOVED lines=8> */
[----:B------:R-:W-:-:S03]  /*8010*/  LOP3.LUT R2, R3, 0x1, RZ, 0xc0, !PT ;  /* 0x0000000103027812 */ /* 0x000fc600078ec0ff */
[----:B------:R-:W-:Y:S01]  /*8020*/  IMAD.X R0, RZ, RZ, R0, P3 ;  /* 0x000000ffff007224 */ /* 0x000fe200018e0600 */
[----:B------:R-:W-:-:S04]  /*8030*/  LEA.HI R2, R5, R2, RZ, 0x2 ;  /* 0x0000000205027211 */ /* 0x000fc800078f10ff */
[----:B------:R-:W-:-:S04]  /*8040*/  SHF.R.U64 R11, R11, 0xa, R0 ;  /* 0x0000000a0b0b7819 */ /* 0x000fc80000001200 */
[----:B------:R-:W-:Y:S02]  /*8050*/  IADD3 R19, P3, R11, 0x1, RZ ;  /* 0x000000010b137810 */ /* 0x000fe40007f7e0ff */
[----:B------:R-:W-:Y:S02]  /*8060*/  SEL R11, RZ, 0x1, !P1 ;  /* 0x00000001ff0b7807 */ /* 0x000fe40004800000 */
[----:B------:R-:W-:Y:S02]  /*8070*/  LEA.HI.X R0, R0, RZ, RZ, 0x16, P3 ;  /* 0x000000ff00007211 */ /* 0x000fe400018fb4ff */
[----:B------:R-:W-:Y:S02]  /*8080*/  IADD3 R11, R11, R10, RZ ;  /* 0x0000000a0b0b7210 */ /* 0x000fe40007ffe0ff */
[----:B------:R-:W-:Y:S02]  /*8090*/  LOP3.LUT P1, R7, R7, 0x80000000, RZ, 0xc0, !PT ;  /* 0x8000000007077812 */ /* 0x000fe4000782c0ff */
[--C-:B------:R-:W-:Y:S01]  /*80a0*/  SHF.R.U64 R19, R19, 0x1, R0.reuse ;  /* 0x0000000113137819 */ /* 0x100fe20000001200 */
[----:B------:R-:W-:Y:S01]  /*80b0*/  IMAD.SHL.U32 R11, R11, 0x100000, RZ ;  /* 0x001000000b0b7824 */ /* 0x000fe200078e00ff */
[----:B------:R-:W-:-:S02]  /*80c0*/  SHF.R.U32.HI R0, RZ, 0x1, R0 ;  /* 0x00000001ff007819 */ /* 0x000fc40000011600 */
[----:B------:R-:W-:Y:S02]  /*80d0*/  IADD3 R22, P3, P4, R19, -UR4, RZ ;  /* 0x8000000413167c10 */ /* 0x000fe4000fc7e0ff */
[----:B------:R-:W-:Y:S02]  /*80e0*/  @P0 LOP3.LUT R7, R7, 0x80000000, RZ, 0x3c, !PT ;  /* 0x8000000007070812 */ /* 0x000fe400078e3cff */
[----:B------:R-:W-:-:S03]  /*80f0*/  IADD3.X R0, R0, 0x3fe00000, ~R11, P3, P4 ;  /* 0x3fe0000000007810 */ /* 0x000fc60001fe8c0b */
[----:B------:R-:W-:Y:S01]  /*8100*/  @P1 IMAD.MOV R2, RZ, RZ, -R2 ;  /* 0x000000ffff021224 */ /* 0x000fe200078e0a02 */
[----:B------:R-:W-:-:S07]  /*8110*/  LOP3.LUT R7, R0, R7, RZ, 0xfc, !PT ;  /* 0x0000000700077212 */ /* 0x000fce00078efcff */
.L_x_5253:
[----:B------:R-:W-:Y:S01]  /*8120*/  MOV R23, R7 ;  /* 0x0000000700177202 */ /* 0x000fe20000000f00 */
[----:B------:R-:W-:-:S04]  /*8130*/  IMAD.MOV.U32 R7, RZ, RZ, 0x0 ;  /* 0x00000000ff077424 */ /* 0x000fc800078e00ff */
[----:B------:R-:W-:Y:S05]  /*8140*/  RET.REL.NODEC R6 `(_ZN2at6native18elementwise_kernelILi128ELi2EZNS0_22gpu_kernel_impl_nocastIZZZNS0_16tanh_kernel_cudaERNS_18TensorIteratorBaseEENKUlvE_clEvENKUlvE_clEvEUlN3c107complexIdEEE_EEvS4_RKT_EUliE_EEviT1_) ;  /* 0xffffff7c06ac7950 */ /* 0x000fea0003c3ffff */
.L_x_5257:
        /* <DEDUP_REMOVED lines=11> */
.L_x_7168:


//--------------------- .text._ZN2at6native27unrolled_elementwise_kernelIZZZNS0_16tanh_kernel_cudaERNS_18TensorIteratorBaseEENKUlvE_clEvENKUlvE_clEvEUlN3c107complexIdEEE_St5arrayIPcLm2EELi4E23TrivialOffsetCalculatorILi1EjESE_NS0_6memory15LoadWithoutCastENSF_16StoreWithoutCastEEEviT_T0_T2_T3_T4_T5_ --------------------------
	.section	.text._ZN2at6native27unrolled_elementwise_kernelIZZZNS0_16tanh_kernel_cudaERNS_18TensorIteratorBaseEENKUlvE_clEvENKUlvE_clEvEUlN3c107complexIdEEE_St5arrayIPcLm2EELi4E23TrivialOffsetCalculatorILi1EjESE_NS0_6memory15LoadWithoutCastENSF_16StoreWithoutCastEEEviT_T0_T2_T3_T4_T5_,"ax",@progbits
	.align	128
        .global         _ZN2at6native27unrolled_elementwise_kernelIZZZNS0_16tanh_kernel_cudaERNS_18TensorIteratorBaseEENKUlvE_clEvENKUlvE_clEvEUlN3c107complexIdEEE_St5arrayIPcLm2EELi4E23TrivialOffsetCalculatorILi1EjESE_NS0_6memory15LoadWithoutCastENSF_16StoreWithoutCastEEEviT_T0_T2_T3_T4_T5_
        .type           _ZN2at6native27unrolled_elementwise_kernelIZZZNS0_16tanh_kernel_cudaERNS_18TensorIteratorBaseEENKUlvE_clEvENKUlvE_clEvEUlN3c107complexIdEEE_St5arrayIPcLm2EELi4E23TrivialOffsetCalculatorILi1EjESE_NS0_6memory15LoadWithoutCastENSF_16StoreWithoutCastEEEviT_T0_T2_T3_T4_T5_,@function
        .size           _ZN2at6native27unrolled_elementwise_kernelIZZZNS0_16tanh_kernel_cudaERNS_18TensorIteratorBaseEENKUlvE_clEvENKUlvE_clEvEUlN3c107complexIdEEE_St5arrayIPcLm2EELi4E23TrivialOffsetCalculatorILi1EjESE_NS0_6memory15LoadWithoutCastENSF_16StoreWithoutCastEEEviT_T0_T2_T3_T4_T5_,(.L_x_7171 - _ZN2at6native27unrolled_elementwise_kernelIZZZNS0_16tanh_kernel_cudaERNS_18TensorIteratorBaseEENKUlvE_clEvENKUlvE_clEvEUlN3c107complexIdEEE_St5arrayIPcLm2EELi4E23TrivialOffsetCalculatorILi1EjESE_NS0_6memory15LoadWithoutCastENSF_16StoreWithoutCastEEEviT_T0_T2_T3_T4_T5_)
        .other          _ZN2at6native27unrolled_elementwise_kernelIZZZNS0_16tanh_kernel_cudaERNS_18TensorIteratorBaseEENKUlvE_clEvENKUlvE_clEvEUlN3c107complexIdEEE_St5arrayIPcLm2EELi4E23TrivialOffsetCalculatorILi1EjESE_NS0_6memory15LoadWithoutCastENSF_16StoreWithoutCastEEEviT_T0_T2_T3_T4_T5_,@"STO_CUDA_ENTRY STV_DEFAULT"
_ZN2at6native27unrolled_elementwise_kernelIZZZNS0_16tanh_kernel_cudaERNS_18TensorIteratorBaseEENKUlvE_clEvENKUlvE_clEvEUlN3c107complexIdEEE_St5arrayIPcLm2EELi4E23TrivialOffsetCalculatorILi1EjESE_NS0_6memory15LoadWithoutCastENSF_16StoreWithoutCastEEEviT_T0_T2_T3_T4_T5_:
.text._ZN2at6native27unrolled_elementwise_kernelIZZZNS0_16tanh_kernel_cudaERNS_18TensorIteratorBaseEENKUlvE_clEvENKUlvE_clEvEUlN3c107complexIdEEE_St5arrayIPcLm2EELi4E23TrivialOffsetCalculatorILi1EjESE_NS0_6memory15LoadWithoutCastENSF_16StoreWithoutCastEEEviT_T0_T2_T3_T4_T5_:
[----:B------:R-:W0:Y:S01]  /*0000*/  LDC R1, c[0x0][0x28] ;  /* 0x00000a00ff017b82 */ /* 0x000e220000000800 */
[----:B------:R-:W1:Y:S07]  /*0010*/  S2R R15, SR_CTAID.X ;  /* 0x00000000000f7919 */ /* 0x000e6e0000002500 */
[----:B------:R-:W1:Y:S01]  /*0020*/  LDC R2, c[0x0][0x210] ;  /* 0x00008400ff027b82 */ /* 0x000e620000000800 */
[----:B------:R-:W-:Y:S02]  /*0030*/  CS2R R26, SRZ ;  /* 0x00000000001a7805 */ /* 0x000fe4000001ff00 */
[----:B------:R-:W-:Y:S01]  /*0040*/  CS2R R24, SRZ ;  /* 0x0000000000187805 */ /* 0x000fe2000001ff00 */
[----:B------:R-:W2:Y:S01]  /*0050*/  S2R R0, SR_TID.X ;  /* 0x0000000000007919 */ /* 0x000ea20000002100 */
[----:B------:R-:W-:-:S02]  /*0060*/  CS2R R22, SRZ ;  /* 0x0000000000167805 */ /* 0x000fc4000001ff00 */
[----:B------:R-:W-:Y:S01]  /*0070*/  CS2R R20, SRZ ;  /* 0x0000000000147805 */ /* 0x000fe2000001ff00 */
[----:B------:R-:W-:Y:S01]  /*0080*/  ULDC.64 UR6, c[0x0][0x208] ;  /* 0x0000820000067ab9 */ /* 0x000fe20000000a00 */
[----:B0-----:R-:W-:Y:S02]  /*0090*/  VIADD R1, R1, 0xffffffd8 ;  /* 0xffffffd801017836 */ /* 0x001fe40000000000 */
[----:B-1----:R-:W-:-:S05]  /*00a0*/  IMAD R35, R15, -0x200, R2 ;  /* 0xfffffe000f237824 */ /* 0x002fca00078e0202 */
[----:B--2---:R-:W-:-:S13]  /*00b0*/  ISETP.GE.AND P2, PT, R0, R35, PT ;  /* 0x000000230000720c */ /* 0x004fda0003f46270 */
[----:B------:R-:W-:Y:S01]  /*00c0*/  @!P2 IMAD R13, R15, 0x200, R0 ;  /* 0x000002000f0da824 */ /* 0x000fe200078e0200 */
[----:B------:R-:W0:Y:S01]  /*00d0*/  @!P2 LDC.64 R2, c[0x0][0x220] ;  /* 0x00008800ff02ab82 */ /* 0x000e220000000a00 */
[----:B------:R-:W-:-:S05]  /*00e0*/  @!P2 VIADD R0, R0, 0x80 ;  /* 0x000000800000a836 */ /* 0x000fca0000000000 */
[----:B------:R-:W-:-:S13]  /*00f0*/  ISETP.GE.AND P0, PT, R0, R35, PT ;  /* 0x000000230000720c */ /* 0x000fda0003f06270 */
[----:B------:R-:W-:Y:S01]  /*0100*/  @!P0 IMAD R7, R15, 0x200, R0 ;  /* 0x000002000f078824 */ /* 0x000fe200078e0200 */
[----:B------:R-:W1:Y:S01]  /*0110*/  @!P0 LDC.64 R4, c[0x0][0x220] ;  /* 0x00008800ff048b82 */ /* 0x000e620000000a00 */
[----:B------:R-:W-:Y:S02]  /*0120*/  @!P0 VIADD R0, R0, 0x80 ;  /* 0x0000008000008836 */ /* 0x000fe40000000000 */
[----:B0-----:R-:W-:Y:S01]  /*0130*/  @!P2 IMAD.WIDE.U32 R2, R13, 0x10, R2 ;  /* 0x000000100d02a825 */ /* 0x001fe200078e0002 */
[----:B------:R-:W-:Y:S02]  /*0140*/  CS2R R12, SRZ ;  /* 0x00000000000c7805 */ /* 0x000fe4000001ff00 */
[CC--:B------:R-:W-:Y:S02]  /*0150*/  ISETP.GE.AND P3, PT, R0.reuse, R35.reuse, PT ;  /* 0x000000230000720c */ /* 0x0c0fe40003f66270 */
[----:B------:R0:W5:Y:S11]  /*0160*/  @!P2 LDG.E.128 R20, desc[UR6][R2.64] ;  /* 0x000000060214a981 */ /* 0x000176000c1e1d00 */
[----:B------:R-:W-:Y:S01]  /*0170*/  @!P3 IMAD R29, R15, 0x200, R0 ;  /* 0x000002000f1db824 */ /* 0x000fe200078e0200 */
[----:B------:R-:W-:Y:S01]  /*0180*/  @!P3 IADD3 R0, R0, 0x80, RZ ;  /* 0x000000800000b810 */ /* 0x000fe20007ffe0ff */
[----:B------:R-:W2:Y:S03]  /*0190*/  @!P3 LDC.64 R8, c[0x0][0x220] ;  /* 0x00008800ff08bb82 */ /* 0x000ea60000000a00 */
[----:B------:R-:W-:Y:S01]  /*01a0*/  ISETP.GE.AND P1, PT, R0, R35, PT ;  /* 0x000000230000720c */ /* 0x000fe20003f26270 */
[----:B-1----:R-:W-:-:S05]  /*01b0*/  @!P0 IMAD.WIDE.U32 R6, R7, 0x10, R4 ;  /* 0x0000001007068825 */ /* 0x002fca00078e0004 */
[----:B------:R0:W5:Y:S07]  /*01c0*/  @!P0 LDG.E.128 R24, desc[UR6][R6.64] ;  /* 0x0000000606188981 */ /* 0x00016e000c1e1d00 */
[----:B------:R-:W1:Y:S01]  /*01d0*/  @!P1 LDC.64 R10, c[0x0][0x220] ;  /* 0x00008800ff0a9b82 */ /* 0x000e620000000a00 */
[----:B------:R-:W-:Y:S02]  /*01e0*/  @!P1 IMAD R15, R15, 0x200, R0 ;  /* 0x000002000f0f9824 */ /* 0x000fe400078e0200 */
[----:B--2---:R-:W-:Y:S01]  /*01f0*/  @!P3 IMAD.WIDE.U32 R28, R29, 0x10, R8 ;  /* 0x000000101d1cb825 */ /* 0x004fe200078e0008 */
[----:B------:R-:W-:-:S03]  /*0200*/  CS2R R8, SRZ ;  /* 0x0000000000087805 */ /* 0x000fc6000001ff00 */
[----:B-1----:R-:W-:Y:S01]  /*0210*/  @!P1 IMAD.WIDE.U32 R4, R15, 0x10, R10 ;  /* 0x000000100f049825 */ /* 0x002fe200078e000a */
[----:B------:R-:W-:Y:S02]  /*0220*/  CS2R R10, SRZ ;  /* 0x00000000000a7805 */ /* 0x000fe4000001ff00 */
[----:B------:R-:W-:-:S04]  /*0230*/  CS2R R14, SRZ ;  /* 0x00000000000e7805 */ /* 0x000fc8000001ff00 */
[----:B------:R0:W5:Y:S04]  /*0240*/  @!P3 LDG.E.128 R8, desc[UR6][R28.64] ;  /* 0x000000061c08b981 */ /* 0x000168000c1e1d00 */
[----:B------:R0:W5:Y:S01]  /*0250*/  @!P1 LDG.E.128 R12, desc[UR6][R4.64] ;  /* 0x00000006040c9981 */ /* 0x000162000c1e1d00 */
[----:B------:R-:W-:Y:S01]  /*0260*/  BSSY B0, `(.L_x_5258) ;  /* 0x000024b000007945 */ /* 0x000fe20003800000 */
[----:B------:R-:W-:Y:S02]  /*0270*/  CS2R R18, SRZ ;  /* 0x0000000000127805 */ /* 0x000fe4000001ff00 */
[----:B------:R-:W-:Y:S01]  /*0280*/  CS2R R16, SRZ ;  /* 0x0000000000107805 */ /* 0x000fe2000001ff00 */
[----:B------:R-:W-:Y:S06]  /*0290*/  @P2 BRA `(.L_x_5259) ;  /* 0x00000024001c2947 */ /* 0x000fec0003800000 */
[----:B-----5:R-:W-:-:S04]  /*02a0*/  LOP3.LUT R0, R21, 0x7fffffff, RZ, 0xc0, !PT ;  /* 0x7fffffff15007812 */ /* 0x020fc800078ec0ff */
        /* <DEDUP_REMOVED lines=12> */
[----:B0-----:R-:W-:Y:S01]  /*0370*/  DMUL R2, R22, UR4 ;  /* 0x0000000416027c28 */ /* 0x001fe20008000000 */
        /* <DEDUP_REMOVED lines=15> */
[----:B------:R-:W-:Y:S05]  /*0470*/  CALL.REL.NOINC `($_ZN2at6native27unrolled_elementwise_kernelIZZZNS0_16tanh_kernel_cudaERNS_18TensorIteratorBaseEENKUlvE_clEvENKUlvE_clEvEUlN3c107complexIdEEE_St5arrayIPcLm2EELi4E23TrivialOffsetCalculatorILi1EjESE_NS0_6memory15LoadWithoutCastENSF_16StoreWithoutCastEEEviT_T0_T2_T3_T4_T5_$__internal_trig_reduction_slowpathd) ;  /* 0x0000009c00207944 */ /* 0x000fea0003c00000 */
[----:B------:R-:W-:Y:S05]  /*0480*/  BRA `(.L_x_5265) ;  /* 0x0000000000087947 */ /* 0x000fea0003800000 */
.L_x_5264:
[----:B0-----:R-:W-:Y:S01]  /*0490*/  DMUL R4, RZ, R22 ;  /* 0x00000016ff047228 */ /* 0x001fe20000000000 */
[----:B------:R-:W-:-:S10]  /*04a0*/  IMAD.MOV.U32 R2, RZ, RZ, RZ ;  /* 0x000000ffff027224 */ /* 0x000fd400078e00ff */
.L_x_5265:
[----:B------:R-:W-:Y:S05]  /*04b0*/  BSYNC B2 ;  /* 0x0000000000027941 */ /* 0x000fea0003800000 */
.L_x_5263:
        /* <DEDUP_REMOVED lines=63> */
.L_x_5267:
[----:B------:R-:W-:Y:S05]  /*08b0*/  BSYNC B1 ;  /* 0x0000000000017941 */ /* 0x000fea0003800000 */
.L_x_5266:
        /* <DEDUP_REMOVED lines=13> */
[----:B------:R-:W-:-:S04]  /*0990*/  IADD3 R2, R2, -0x1, RZ ;  /* 0xffffffff02027810 */ /* 0x000fc80007ffe0ff */
[----:B------:R-:W-:Y:S02]  /*09a0*/  SEL R2, R2, RZ, P0 ;  /* 0x000000ff02027207 */ /* 0x000fe40000000000 */
[----:B------:R-:W-:Y:S01]  /*09b0*/  DFMA R6, R4, -UR4, R22 ;  /* 0x8000000404067c2b */ /* 0x000fe20008000016 */
[----:B------:R-:W-:Y:S01]  /*09c0*/  UMOV UR4, 0x3b39803f ;  /* 0x3b39803f00047882 */ /* 0x000fe20000000000 */
[----:B------:R-:W-:Y:S01]  /*09d0*/  UMOV UR5, 0x3c7abc9e ;  /* 0x3c7abc9e00057882 */ /* 0x000fe20000000000 */
[----:B------:R-:W-:-:S05]  /*09e0*/  VIADD R3, R2, 0xffffffff ;  /* 0xffffffff02037836 */ /* 0x000fca0000000000 */
        /* <DEDUP_REMOVED lines=66> */
[----:B------:R-:W-:Y:S05]  /*0e10*/  CALL.REL.NOINC `($__internal_6_$__cuda_sm20_div_rn_f64_full) ;  /* 0x0000008800647944 */ /* 0x000fea0003c00000 */
[----:B------:R-:W-:-:S04]  /*0e20*/  LOP3.LUT R3, R3, R2, RZ, 0x3c, !PT ;  /* 0x0000000203037212 */ /* 0x000fc800078e3cff */
[----:B------:R-:W-:-:S04]  /*0e30*/  LOP3.LUT R2, R3, R2, RZ, 0x3c, !PT ;  /* 0x0000000203027212 */ /* 0x000fc800078e3cff */
[----:B------:R-:W-:-:S07]  /*0e40*/  LOP3.LUT R3, R3, R2, RZ, 0x3c, !PT ;  /* 0x0000000203037212 */ /* 0x000fce00078e3cff */
.L_x_5271:
[----:B------:R-:W-:Y:S05]  /*0e50*/  BSYNC B3 ;  /* 0x0000000000037941 */ /* 0x000fea0003800000 */
.L_x_5270:
[----:B------:R-:W-:Y:S01]  /*0e60*/  DADD R2, R16, R2 ;  /* 0x0000000010027229 */ /* 0x000fe20000000002 */
[----:B------:R-:W-:Y:S01]  /*0e70*/  UMOV UR4, 0x8fb9f87e ;  /* 0x8fb9f87e00047882 */ /* 0x000fe20000000000 */
[----:B------:R-:W-:Y:S02]  /*0e80*/  UMOV UR5, 0x408633ce ;  /* 0x408633ce00057882 */ /* 0x000fe40000000000 */
[----:B------:R-:W-:-:S06]  /*0e90*/  DSETP.GE.AND P0, PT, R22, UR4, PT ;  /* 0x0000000416007e2a */ /* 0x000fcc000bf06000 */
[----:B------:R-:W-:Y:S02]  /*0ea0*/  FSEL R16, R2, RZ, !P0 ;  /* 0x000000ff02107208 */ /* 0x000fe40004000000 */
[----:B------:R-:W-:Y:S01]  /*0eb0*/  FSEL R17, R3, +QNAN , !P0 ;  /* 0x7ff0000003117808 */ /* 0x000fe20004000000 */
[----:B------:R-:W-:Y:S06]  /*0ec0*/  BRA `(.L_x_5272) ;  /* 0x00000000005c7947 */ /* 0x000fec0003800000 */
.L_x_5269:
        /* <DEDUP_REMOVED lines=23> */
.L_x_5272:
[----:B------:R-:W-:Y:S05]  /*1040*/  BSYNC B2 ;  /* 0x0000000000027941 */ /* 0x000fea0003800000 */
.L_x_5268:
[----:B------:R-:W-:Y:S01]  /*1050*/  LOP3.LUT R17, R17, 0x80000000, R21, 0xb8, !PT ;  /* 0x8000000011117812 */ /* 0x000fe200078eb815 */
[----:B------:R-:W-:Y:S01]  /*1060*/  IMAD.MOV.U32 R7, RZ, RZ, 0x3fd80000 ;  /* 0x3fd80000ff077424 */ /* 0x000fe200078e00ff */
[----:B------:R-:W-:Y:S01]  /*1070*/  MOV R6, 0x0 ;  /* 0x0000000000067802 */ /* 0x000fe20000000f00 */
[----:B------:R-:W-:Y:S01]  /*1080*/  BSSY B1, `(.L_x_5273) ;  /* 0x000001b000017945 */ /* 0x000fe20003800000 */
[----:B------:R-:W-:Y:S02]  /*1090*/  DFMA R22, R18, R18, 1 ;  /* 0x3ff000001216742b */ /* 0x000fe40000000012 */
        /* <DEDUP_REMOVED lines=22> */
[----:B------:R-:W-:Y:S05]  /*1200*/  CALL.REL.NOINC `($__internal_7_$__cuda_sm20_dsqrt_rn_f64_mediumpath_v1) ;  /* 0x0000008c00007944 */ /* 0x000fea0003c00000 */
[----:B------:R-:W-:Y:S02]  /*1210*/  IMAD.MOV.U32 R6, RZ, RZ, R3 ;  /* 0x000000ffff067224 */ /* 0x000fe400078e0003 */
[----:B------:R-:W-:-:S07]  /*1220*/  IMAD.MOV.U32 R7, RZ, RZ, R0 ;  /* 0x000000ffff077224 */ /* 0x000fce00078e0000 */
.L_x_5274:
[----:B------:R-:W-:Y:S05]  /*1230*/  BSYNC B1 ;  /* 0x0000000000017941 */ /* 0x000fea0003800000 */
.L_x_5273:
        /* <DEDUP_REMOVED lines=24> */
[----:B------:R-:W-:Y:S05]  /*13c0*/  CALL.REL.NOINC `($__internal_6_$__cuda_sm20_div_rn_f64_full) ;  /* 0x0000008000f87944 */ /* 0x000fea0003c00000 */
[----:B------:R-:W-:Y:S02]  /*13d0*/  IMAD.MOV.U32 R16, RZ, RZ, R3 ;  /* 0x000000ffff107224 */ /* 0x000fe400078e0003 */
[----:B------:R-:W-:-:S07]  /*13e0*/  IMAD.MOV.U32 R17, RZ, RZ, R2 ;  /* 0x000000ffff117224 */ /* 0x000fce00078e0002 */
.L_x_5276:
[----:B------:R-:W-:Y:S05]  /*13f0*/  BSYNC B2 ;  /* 0x0000000000027941 */ /* 0x000fea0003800000 */
.L_x_5275:
        /* <DEDUP_REMOVED lines=21> */
[----:B------:R-:W-:-:S04]  /*1550*/  LOP3.LUT R3, R3, R2, RZ, 0x3c, !PT ;  /* 0x0000000203037212 */ /* 0x000fc800078e3cff */
[----:B------:R-:W-:-:S04]  /*1560*/  LOP3.LUT R2, R3, R2, RZ, 0x3c, !PT ;  /* 0x0000000203027212 */ /* 0x000fc800078e3cff */
[----:B------:R-:W-:-:S07]  /*1570*/  LOP3.LUT R3, R3, R2, RZ, 0x3c, !PT ;  /* 0x0000000203037212 */ /* 0x000fce00078e3cff */
.L_x_5278:
[----:B------:R-:W-:Y:S05]  /*1580*/  BSYNC B2 ;  /* 0x0000000000027941 */ /* 0x000fea0003800000 */
.L_x_5277:
[----:B------:R-:W-:Y:S02]  /*1590*/  IMAD.MOV.U32 R18, RZ, RZ, R2 ;  /* 0x000000ffff127224 */ /* 0x000fe400078e0002 */
[----:B------:R-:W-:Y:S01]  /*15a0*/  IMAD.MOV.U32 R19, RZ, RZ, R3 ;  /* 0x000000ffff137224 */ /* 0x000fe200078e0003 */
[----:B------:R-:W-:Y:S06]  /*15b0*/  BRA `(.L_x_5259) ;  /* 0x0000001000547947 */ /* 0x000fec0003800000 */
.L_x_5262:
[----:B0-----:R-:W-:Y:S01]  /*15c0*/  IMAD.MOV.U32 R2, RZ, RZ, 0x652b82fe ;  /* 0x652b82feff027424 */ /* 0x001fe200078e00ff */
        /* <DEDUP_REMOVED lines=53> */
[----:B------:R-:W-:Y:S02]  /*1920*/  @!P1 SHF.R.S32.HI R3, RZ, 0x1, R0 ;  /* 0x00000001ff039819 */ /* 0x000fe40000011400 */
[----:B------:R-:W-:-:S03]  /*1930*/  @!P1 MOV R4, RZ ;  /* 0x000000ff00049202 */ /* 0x000fc60000000f00 */
[----:B------:R-:W-:Y:S02]  /*1940*/  @!P1 IMAD.IADD R2, R2, 0x1, -R3 ;  /* 0x0000000102029824 */ /* 0x000fe400078e0a03 */
[----:B------:R-:W-:-:S03]  /*1950*/  @!P1 IMAD R3, R3, 0x100000, R7 ;  /* 0x0010000003039824 */ /* 0x000fc600078e0207 */
[----:B------:R-:W-:Y:S01]  /*1960*/  @!P1 LEA R5, R2, 0x3ff00000, 0x14 ;  /* 0x3ff0000002059811 */ /* 0x000fe200078ea0ff */
[----:B------:R-:W-:-:S06]  /*1970*/  @!P1 IMAD.MOV.U32 R2, RZ, RZ, R6 ;  /* 0x000000ffff029224 */ /* 0x000fcc00078e0006 */
[----:B------:R-:W-:-:S11]  /*1980*/  @!P1 DMUL R18, R2, R4 ;  /* 0x0000000402129228 */ /* 0x000fd60000000000 */
.L_x_5280:
[----:B------:R-:W-:Y:S05]  /*1990*/  BSYNC B1 ;  /* 0x0000000000017941 */ /* 0x000fea0003800000 */
.L_x_5279:
        /* <DEDUP_REMOVED lines=22> */
[----:B------:R-:W-:Y:S02]  /*1b00*/  IMAD.MOV.U32 R16, RZ, RZ, R4 ;  /* 0x000000ffff107224 */ /* 0x000fe400078e0004 */
[----:B------:R-:W-:Y:S01]  /*1b10*/  IMAD.MOV.U32 R17, RZ, RZ, R5 ;  /* 0x000000ffff117224 */ /* 0x000fe200078e0005 */
[----:B------:R-:W-:Y:S06]  /*1b20*/  BRA `(.L_x_5283) ;  /* 0x0000000000087947 */ /* 0x000fec0003800000 */
.L_x_5282:
[----:B------:R-:W-:Y:S01]  /*1b30*/  DMUL R16, RZ, R22 ;  /* 0x00000016ff107228 */ /* 0x000fe20000000000 */
[----:B------:R-:W-:-:S10]  /*1b40*/  IMAD.MOV.U32 R2, RZ, RZ, RZ ;  /* 0x000000ffff027224 */ /* 0x000fd400078e00ff */
.L_x_5283:
[----:B------:R-:W-:Y:S05]  /*1b50*/  BSYNC B2 ;  /* 0x0000000000027941 */ /* 0x000fea0003800000 */
.L_x_5281:
        /* <DEDUP_REMOVED lines=45> */
[----:B------:R-:W-:Y:S02]  /*1e30*/  IMAD.MOV.U32 R2, RZ, RZ, R4 ;  /* 0x000000ffff027224 */ /* 0x000fe400078e0004 */
[----:B------:R-:W-:Y:S01]  /*1e40*/  IMAD.MOV.U32 R3, RZ, RZ, R5 ;  /* 0x000000ffff037224 */ /* 0x000fe200078e0005 */
[----:B------:R-:W-:Y:S06]  /*1e50*/  BRA `(.L_x_5286) ;  /* 0x0000000000087947 */ /* 0x000fec0003800000 */
.L_x_5285:
[----:B------:R-:W-:Y:S01]  /*1e60*/  DMUL R2, RZ, R22 ;  /* 0x00000016ff027228 */ /* 0x000fe20000000000 */
[----:B------:R-:W-:-:S10]  /*1e70*/  MOV R0, RZ ;  /* 0x000000ff00007202 */ /* 0x000fd40000000f00 */
.L_x_5286:
[----:B------:R-:W-:Y:S05]  /*1e80*/  BSYNC B2 ;  /* 0x0000000000027941 */ /* 0x000fea0003800000 */
.L_x_5284:
        /* <DEDUP_REMOVED lines=31> */
.L_x_5261:
[----:B------:R-:W-:-:S10]  /*2080*/  DADD R16, R22, -R22 ;  /* 0x0000000016107229 */ /* 0x000fd40000000816 */
[----:B------:R-:W-:Y:S01]  /*2090*/  MOV R18, R16 ;  /* 0x0000001000127202 */ /* 0x000fe20000000f00 */
[----:B------:R-:W-:Y:S01]  /*20a0*/  IMAD.MOV.U32 R19, RZ, RZ, R17 ;  /* 0x000000ffff137224 */ /* 0x000fe200078e0011 */
[----:B------:R-:W-:Y:S06]  /*20b0*/  BRA `(.L_x_5259) ;  /* 0x0000000400947947 */ /* 0x000fec0003800000 */
.L_x_5260:
[----:B------:R-:W-:-:S13]  /*20c0*/  LOP3.LUT P0, RZ, R20, 0xfffff, R21, 0xf8, !PT ;  /* 0x000fffff14ff7812 */ /* 0x000fda000780f815 */
[C---:B0-----:R-:W-:Y:S01]  /*20d0*/  @P0 DMUL R2, R22.reuse, R20 ;  /* 0x0000001416020228 */ /* 0x041fe20000000000 */
        /* <DEDUP_REMOVED lines=33> */
[----:B------:R-:W-:Y:S05]  /*22f0*/  CALL.REL.NOINC `($_ZN2at6native27unrolled_elementwise_kernelIZZZNS0_16tanh_kernel_cudaERNS_18TensorIteratorBaseEENKUlvE_clEvENKUlvE_clEvEUlN3c107complexIdEEE_St5arrayIPcLm2EELi4E23TrivialOffsetCalculatorILi1EjESE_NS0_6memory15LoadWithoutCastENSF_16StoreWithoutCastEEEviT_T0_T2_T3_T4_T5_$__internal_trig_reduction_slowpathd) ;  /* 0x0000007c00807944 */ /* 0x000fea0003c00000 */
[----:B------:R-:W-:Y:S02]  /*2300*/  IMAD.MOV.U32 R0, RZ, RZ, R2 ;  /* 0x000000ffff007224 */ /* 0x000fe400078e0002 */
[----:B------:R-:W-:Y:S02]  /*2310*/  IMAD.MOV.U32 R2, RZ, RZ, R4 ;  /* 0x000000ffff027224 */ /* 0x000fe400078e0004 */
[----:B------:R-:W-:-:S07]  /*2320*/  IMAD.MOV.U32 R3, RZ, RZ, R5 ;  /* 0x000000ffff037224 */ /* 0x000fce00078e0005 */
.L_x_5290:
[----:B------:R-:W-:Y:S05]  /*2330*/  BSYNC B3 ;  /* 0x0000000000037941 */ /* 0x000fea0003800000 */
.L_x_5289:
        /* <DEDUP_REMOVED lines=27> */
[----:B------:R-:W-:Y:S05]  /*24f0*/  CALL.REL.NOINC `($_ZN2at6native27unrolled_elementwise_kernelIZZZNS0_16tanh_kernel_cudaERNS_18TensorIteratorBaseEENKUlvE_clEvENKUlvE_clEvEUlN3c107complexIdEEE_St5arrayIPcLm2EELi4E23TrivialOffsetCalculatorILi1EjESE_NS0_6memory15LoadWithoutCastENSF_16StoreWithoutCastEEEviT_T0_T2_T3_T4_T5_$__internal_trig_reduction_slowpathd) ;  /* 0x0000007c00007944 */ /* 0x000fea0003c00000 */
[----:B------:R-:W-:Y:S02]  /*2500*/  IMAD.MOV.U32 R17, RZ, RZ, R2 ;  /* 0x000000ffff117224 */ /* 0x000fe400078e0002 */
[----:B------:R-:W-:Y:S02]  /*2510*/  IMAD.MOV.U32 R18, RZ, RZ, R4 ;  /* 0x000000ffff127224 */ /* 0x000fe400078e0004 */
[----:B------:R-:W-:-:S07]  /*2520*/  IMAD.MOV.U32 R19, RZ, RZ, R5 ;  /* 0x000000ffff137224 */ /* 0x000fce00078e0005 */
.L_x_5292:
[----:B------:R-:W-:Y:S05]  /*2530*/  BSYNC B3 ;  /* 0x0000000000037941 */ /* 0x000fea0003800000 */
.L_x_5291:
        /* <DEDUP_REMOVED lines=24> */
.L_x_5288:
[----:B------:R-:W-:Y:S05]  /*26c0*/  BSYNC B2 ;  /* 0x0000000000027941 */ /* 0x000fea0003800000 */
.L_x_5287:
[----:B------:R-:W-:Y:S01]  /*26d0*/  IMAD.MOV.U32 R17, RZ, RZ, R16 ;  /* 0x000000ffff117224 */ /* 0x000fe200078e0010 */
[----:B------:R-:W-:Y:S01]  /*26e0*/  LOP3.LUT R19, RZ, 0x80000000, R23, 0xb8, !PT ;  /* 0x80000000ff137812 */ /* 0x000fe200078eb817 */
[----:B------:R-:W-:Y:S02]  /*26f0*/  IMAD.MOV.U32 R16, RZ, RZ, R20 ;  /* 0x000000ffff107224 */ /* 0x000fe400078e0014 */
[----:B------:R-:W-:-:S07]  /*2700*/  IMAD.MOV.U32 R18, RZ, RZ, RZ ;  /* 0x000000ffff127224 */ /* 0x000fce00078e00ff */
.L_x_5259:
[----:B------:R-:W-:Y:S05]  /*2710*/  BSYNC B0 ;  /* 0x0000000000007941 */ /* 0x000fea0003800000 */
.L_x_5258:
[----:B------:R-:W1:Y:S01]  /*2720*/  S2R R0, SR_TID.X ;  /* 0x0000000000007919 */ /* 0x000e620000002100 */
[----:B------:R-:W-:Y:S01]  /*2730*/  BSSY B0, `(.L_x_5293) ;  /* 0x000024d000007945 */ /* 0x000fe20003800000 */
[----:B-----5:R-:W-:Y:S02]  /*2740*/  CS2R R22, SRZ ;  /* 0x0000000000167805 */ /* 0x020fe4000001ff00 */
[----:B------:R-:W-:Y:S02]  /*2750*/  CS2R R20, SRZ ;  /* 0x0000000000147805 */ /* 0x000fe4000001ff00 */
[----:B-1----:R-:W-:-:S04]  /*2760*/  IADD3 R0, R0, 0x80, RZ ;  /* 0x0000008000007810 */ /* 0x002fc80007ffe0ff */
        /* <DEDUP_REMOVED lines=33> */
.L_x_5299:
[----:B0-----:R-:W-:Y:S01]  /*2980*/  DMUL R4, RZ, R26 ;  /* 0x0000001aff047228 */ /* 0x001fe20000000000 */
[----:B------:R-:W-:-:S10]  /*2990*/  IMAD.MOV.U32 R2, RZ, RZ, RZ ;  /* 0x000000ffff027224 */ /* 0x000fd400078e00ff */
.L_x_5300:
[----:B------:R-:W-:Y:S05]  /*29a0*/  BSYNC B2 ;  /* 0x0000000000027941 */ /* 0x000fea0003800000 */
.L_x_5298:
        /* <DEDUP_REMOVED lines=63> */
.L_x_5302:
[----:B------:R-:W-:Y:S05]  /*2da0*/  BSYNC B1 ;  /* 0x0000000000017941 */ /* 0x000fea0003800000 */
.L_x_5301:
        /* <DEDUP_REMOVED lines=89> */
.L_x_5306:
[----:B------:R-:W-:Y:S05]  /*3340*/  BSYNC B3 ;  /* 0x0000000000037941 */ /* 0x000fea0003800000 */
.L_x_5305:
[----:B------:R-:W-:Y:S01]  /*3350*/  DADD R2, R20, R2 ;  /* 0x0000000014027229 */ /* 0x000fe20000000002 */
[----:B------:R-:W-:Y:S01]  /*3360*/  UMOV UR4, 0x8fb9f87e ;  /* 0x8fb9f87e00047882 */ /* 0x000fe20000000000 */
[----:B------:R-:W-:Y:S02]  /*3370*/  UMOV UR5, 0x408633ce ;  /* 0x408633ce00057882 */ /* 0x000fe40000000000 */
[----:B------:R-:W-:-:S06]  /*3380*/  DSETP.GE.AND P0, PT, R26, UR4, PT ;  /* 0x000000041a007e2a */ /* 0x000fcc000bf06000 */
[----:B------:R-:W-:Y:S02]  /*3390*/  FSEL R20, R2, RZ, !P0 ;  /* 0x000000ff02147208 */ /* 0x000fe40004000000 */
[----:B------:R-:W-:Y:S01]  /*33a0*/  FSEL R21, R3, +QNAN , !P0 ;  /* 0x7ff0000003157808 */ /* 0x000fe20004000000 */
[----:B------:R-:W-:Y:S06]  /*33b0*/  BRA `(.L_x_5307) ;  /* 0x00000000005c7947 */ /* 0x000fec0003800000 */
.L_x_5304:
        /* <DEDUP_REMOVED lines=23> */
.L_x_5307:
[----:B------:R-:W-:Y:S05]  /*3530*/  BSYNC B2 ;  /* 0x0000000000027941 */ /* 0x000fea0003800000 */
.L_x_5303:
        /* <DEDUP_REMOVED lines=22> */
[----:B------:R-:W-:Y:S01]  /*36a0*/  IMAD.MOV.U32 R33, RZ, RZ, R3 ;  /* 0x000000ffff217224 */ /* 0x000fe200078e0003 */
[----:B------:R-:W-:Y:S01]  /*36b0*/  MOV R3, R31 ;  /* 0x0000001f00037202 */ /* 0x000fe20000000f00 */
[----:B------:R-:W-:Y:S02]  /*36c0*/  IMAD.MOV.U32 R0, RZ, RZ, R28 ;  /* 0x000000ffff007224 */ /* 0x000fe400078e001c */
[----:B------:R-:W-:Y:S02]  /*36d0*/  IMAD.MOV.U32 R7, RZ, RZ, R30 ;  /* 0x000000ffff077224 */ /* 0x000fe400078e001e */
[----:B------:R-:W-:-:S07]  /*36e0*/  IMAD.MOV.U32 R6, RZ, RZ, R25 ;  /* 0x000000ffff067224 */ /* 0x000fce00078e0019 */
[----:B------:R-:W-:Y:S05]  /*36f0*/  CALL.REL.NOINC `($__internal_7_$__cuda_sm20_dsqrt_rn_f64_mediumpath_v1) ;  /* 0x0000006400c47944 */ /* 0x000fea0003c00000 */
[----:B------:R-:W-:Y:S02]  /*3700*/  IMAD.MOV.U32 R6, RZ, RZ, R3 ;  /* 0x000000ffff067224 */ /* 0x000fe400078e0003 */
[----:B------:R-:W-:-:S07]  /*3710*/  IMAD.MOV.U32 R7, RZ, RZ, R0 ;  /* 0x000000ffff077224 */ /* 0x000fce00078e0000 */
.L_x_5309:
[----:B------:R-:W-:Y:S05]  /*3720*/  BSYNC B1 ;  /* 0x0000000000017941 */ /* 0x000fea0003800000 */
.L_x_5308:
        /* <DEDUP_REMOVED lines=27> */
.L_x_5311:
[----:B------:R-:W-:Y:S05]  /*38e0*/  BSYNC B2 ;  /* 0x0000000000027941 */ /* 0x000fea0003800000 */
.L_x_5310:
        /* <DEDUP_REMOVED lines=24> */
.L_x_5313:
[----:B------:R-:W-:Y:S05]  /*3a70*/  BSYNC B2 ;  /* 0x0000000000027941 */ /* 0x000fea0003800000 */
.L_x_5312:
[----:B------:R-:W-:Y:S02]  /*3a80*/  IMAD.MOV.U32 R22, RZ, RZ, R2 ;  /* 0x000000ffff167224 */ /* 0x000fe400078e0002 */
[----:B------:R-:W-:Y:S01]  /*3a90*/  IMAD.MOV.U32 R23, RZ, RZ, R3 ;  /* 0x000000ffff177224 */ /* 0x000fe200078e0003 */
[----:B------:R-:W-:Y:S06]  /*3aa0*/  BRA `(.L_x_5294) ;  /* 0x0000001000547947 */ /* 0x000fec0003800000 */
.L_x_5297:
        /* <DEDUP_REMOVED lines=61> */
.L_x_5315:
[----:B------:R-:W-:Y:S05]  /*3e80*/  BSYNC B1 ;  /* 0x0000000000017941 */ /* 0x000fea0003800000 */
.L_x_5314:
        /* <DEDUP_REMOVED lines=21> */
[----:B------:R-:W-:Y:S05]  /*3fe0*/  CALL.REL.NOINC `($_ZN2at6native27unrolled_elementwise_kernelIZZZNS0_16tanh_kernel_cudaERNS_18TensorIteratorBaseEENKUlvE_clEvENKUlvE_clEvEUlN3c107complexIdEEE_St5arrayIPcLm2EELi4E23TrivialOffsetCalculatorILi1EjESE_NS0_6memory15LoadWithoutCastENSF_16StoreWithoutCastEEEviT_T0_T2_T3_T4_T5_$__internal_trig_reduction_slowpathd) ;  /* 0x0000006000447944 */ /* 0x000fea0003c00000 */
[----:B------:R-:W-:Y:S02]  /*3ff0*/  IMAD.MOV.U32 R20, RZ, RZ, R4 ;  /* 0x000000ffff147224 */ /* 0x000fe400078e0004 */
[----:B------:R-:W-:Y:S01]  /*4000*/  IMAD.MOV.U32 R21, RZ, RZ, R5 ;  /* 0x000000ffff157224 */ /* 0x000fe200078e0005 */
[----:B------:R-:W-:Y:S06]  /*4010*/  BRA `(.L_x_5318) ;  /* 0x0000000000087947 */ /* 0x000fec0003800000 */
.L_x_5317:
[----:B------:R-:W-:Y:S01]  /*4020*/  DMUL R20, RZ, R26 ;  /* 0x0000001aff147228 */ /* 0x000fe20000000000 */
[----:B------:R-:W-:-:S10]  /*4030*/  IMAD.MOV.U32 R2, RZ, RZ, RZ ;  /* 0x000000ffff027224 */ /* 0x000fd400078e00ff */
.L_x_5318:
[----:B------:R-:W-:Y:S05]  /*4040*/  BSYNC B2 ;  /* 0x0000000000027941 */ /* 0x000fea0003800000 */
.L_x_5316:
        /* <DEDUP_REMOVED lines=48> */
.L_x_5320:
[----:B------:R-:W-:Y:S01]  /*4350*/  DMUL R2, RZ, R26 ;  /* 0x0000001aff027228 */ /* 0x000fe20000000000 */
[----:B------:R-:W-:-:S10]  /*4360*/  IMAD.MOV.U32 R0, RZ, RZ, RZ ;  /* 0x000000ffff007224 */ /* 0x000fd400078e00ff */
.L_x_5321:
[----:B------:R-:W-:Y:S05]  /*4370*/  BSYNC B2 ;  /* 0x0000000000027941 */ /* 0x000fea0003800000 */
.L_x_5319:
        /* <DEDUP_REMOVED lines=31> */
.L_x_5296:
[----:B------:R-:W-:-:S10]  /*4570*/  DADD R20, R26, -R26 ;  /* 0x000000001a147229 */ /* 0x000fd4000000081a */
[----:B------:R-:W-:Y:S01]  /*4580*/  IMAD.MOV.U32 R22, RZ, RZ, R20 ;  /* 0x000000ffff167224 */ /* 0x000fe200078e0014 */
[----:B------:R-:W-:Y:S01]  /*4590*/  MOV R23, R21 ;  /* 0x0000001500177202 */ /* 0x000fe20000000f00 */
[----:B------:R-:W-:Y:S06]  /*45a0*/  BRA `(.L_x_5294) ;  /* 0x0000000400947947 */ /* 0x000fec0003800000 */
.L_x_5295:
        /* <DEDUP_REMOVED lines=35> */
[----:B------:R-:W-:Y:S05]  /*47e0*/  CALL.REL.NOINC `($_ZN2at6native27unrolled_elementwise_kernelIZZZNS0_16tanh_kernel_cudaERNS_18TensorIteratorBaseEENKUlvE_clEvENKUlvE_clEvEUlN3c107complexIdEEE_St5arrayIPcLm2EELi4E23TrivialOffsetCalculatorILi1EjESE_NS0_6memory15LoadWithoutCastENSF_16StoreWithoutCastEEEviT_T0_T2_T3_T4_T5_$__internal_trig_reduction_slowpathd) ;  /* 0x0000005800447944 */ /* 0x000fea0003c00000 */
[----:B------:R-:W-:Y:S02]  /*47f0*/  IMAD.MOV.U32 R0, RZ, RZ, R2 ;  /* 0x000000ffff007224 */ /* 0x000fe400078e0002 */
[----:B------:R-:W-:Y:S02]  /*4800*/  IMAD.MOV.U32 R2, RZ, RZ, R4 ;  /* 0x000000ffff027224 */ /* 0x000fe400078e0004 */
[----:B------:R-:W-:-:S07]  /*4810*/  IMAD.MOV.U32 R3, RZ, RZ, R5 ;  /* 0x000000ffff037224 */ /* 0x000fce00078e0005 */
.L_x_5325:
[----:B------:R-:W-:Y:S05]  /*4820*/  BSYNC B3 ;  /* 0x0000000000037941 */ /* 0x000fea0003800000 */
.L_x_5324:
        /* <DEDUP_REMOVED lines=31> */
.L_x_5327:
[----:B------:R-:W-:Y:S05]  /*4a20*/  BSYNC B3 ;  /* 0x0000000000037941 */ /* 0x000fea0003800000 */
.L_x_5326:
        /* <DEDUP_REMOVED lines=24> */
.L_x_5323:
[----:B------:R-:W-:Y:S05]  /*4bb0*/  BSYNC B2 ;  /* 0x0000000000027941 */ /* 0x000fea0003800000 */
.L_x_5322:
[----:B------:R-:W-:Y:S01]  /*4bc0*/  IMAD.MOV.U32 R21, RZ, RZ, R20 ;  /* 0x000000ffff157224 */ /* 0x000fe200078e0014 */
[----:B------:R-:W-:Y:S01]  /*4bd0*/  LOP3.LUT R23, RZ, 0x80000000, R27, 0xb8, !PT ;  /* 0x80000000ff177812 */ /* 0x000fe200078eb81b */
[----:B------:R-:W-:Y:S01]  /*4be0*/  IMAD.MOV.U32 R20, RZ, RZ, R24 ;  /* 0x000000ffff147224 */ /* 0x000fe200078e0018 */
[----:B------:R-:W-:-:S07]  /*4bf0*/  MOV R22, RZ ;  /* 0x000000ff00167202 */ /* 0x000fce0000000f00 */
.L_x_5294:
[----:B------:R-:W-:Y:S05]  /*4c00*/  BSYNC B0 ;  /* 0x0000000000007941 */ /* 0x000fea0003800000 */
.L_x_5293:
[----:B------:R-:W1:Y:S01]  /*4c10*/  S2R R0, SR_TID.X ;  /* 0x0000000000007919 */ /* 0x000e620000002100 */
[----:B------:R-:W-:Y:S01]  /*4c20*/  BSSY B0, `(.L_x_5328) ;  /* 0x000024b000007945 */ /* 0x000fe20003800000 */
[----:B------:R-:W-:Y:S02]  /*4c30*/  CS2R R26, SRZ ;  /* 0x00000000001a7805 */ /* 0x000fe4000001ff00 */
[----:B------:R-:W-:Y:S02]  /*4c40*/  CS2R R30, SRZ ;  /* 0x00000000001e7805 */ /* 0x000fe4000001ff00 */
[----:B0-----:R-:W-:Y:S01]  /*4c50*/  CS2R R28, SRZ ;  /* 0x00000000001c7805 */ /* 0x001fe2000001ff00 */
[----:B-1----:R-:W-:-:S05]  /*4c60*/  VIADD R0, R0, 0x100 ;  /* 0x0000010000007836 */ /* 0x002fca0000000000 */
        /* <DEDUP_REMOVED lines=33> */
.L_x_5334:
[----:B------:R-:W-:Y:S01]  /*4e80*/  DMUL R4, RZ, R10 ;  /* 0x0000000aff047228 */ /* 0x000fe20000000000 */
[----:B------:R-:W-:-:S10]  /*4e90*/  IMAD.MOV.U32 R2, RZ, RZ, RZ ;  /* 0x000000ffff027224 */ /* 0x000fd400078e00ff */
.L_x_5335:
[----:B------:R-:W-:Y:S05]  /*4ea0*/  BSYNC B2 ;  /* 0x0000000000027941 */ /* 0x000fea0003800000 */
.L_x_5333:
        /* <DEDUP_REMOVED lines=63> */
.L_x_5337:
[----:B------:R-:W-:Y:S05]  /*52a0*/  BSYNC B1 ;  /* 0x0000000000017941 */ /* 0x000fea0003800000 */
.L_x_5336:
        /* <DEDUP_REMOVED lines=61> */
[----:B------:R-:W-:Y:S01]  /*5680*/  MOV R6, 0x0 ;  /* 0x0000000000067802 */ /* 0x000fe20000000f00 */
[----:B------:R-:W-:-:S06]  /*5690*/  IMAD.MOV.U32 R7, RZ, RZ, 0x3ff00000 ;  /* 0x3ff00000ff077424 */ /* 0x000fcc00078e00ff */
        /* <DEDUP_REMOVED lines=27> */
.L_x_5341:
[----:B------:R-:W-:Y:S05]  /*5850*/  BSYNC B3 ;  /* 0x0000000000037941 */ /* 0x000fea0003800000 */
.L_x_5340:
[----:B------:R-:W-:Y:S01]  /*5860*/  DADD R2, R28, R2 ;  /* 0x000000001c027229 */ /* 0x000fe20000000002 */
[----:B------:R-:W-:Y:S01]  /*5870*/  UMOV UR4, 0x8fb9f87e ;  /* 0x8fb9f87e00047882 */ /* 0x000fe20000000000 */
[----:B------:R-:W-:Y:S02]  /*5880*/  UMOV UR5, 0x408633ce ;  /* 0x408633ce00057882 */ /* 0x000fe40000000000 */
[----:B------:R-:W-:-:S06]  /*5890*/  DSETP.GE.AND P0, PT, R24, UR4, PT ;  /* 0x0000000418007e2a */ /* 0x000fcc000bf06000 */
[----:B------:R-:W-:Y:S02]  /*58a0*/  FSEL R24, R2, RZ, !P0 ;  /* 0x000000ff02187208 */ /* 0x000fe40004000000 */
[----:B------:R-:W-:Y:S01]  /*58b0*/  FSEL R25, R3, +QNAN , !P0 ;  /* 0x7ff0000003197808 */ /* 0x000fe20004000000 */
[----:B------:R-:W-:Y:S06]  /*58c0*/  BRA `(.L_x_5342) ;  /* 0x00000000005c7947 */ /* 0x000fec0003800000 */
.L_x_5339:
        /* <DEDUP_REMOVED lines=23> */
.L_x_5342:
[----:B------:R-:W-:Y:S05]  /*5a40*/  BSYNC B2 ;  /* 0x0000000000027941 */ /* 0x000fea0003800000 */
.L_x_5338:
[----:B------:R-:W-:Y:S01]  /*5a50*/  LOP3.LUT R25, R25, 0x80000000, R9, 0xb8, !PT ;  /* 0x8000000019197812 */ /* 0x000fe200078eb809 */
[----:B------:R-:W-:Y:S01]  /*5a60*/  IMAD.MOV.U32 R6, RZ, RZ, 0x0 ;  /* 0x00000000ff067424 */ /* 0x000fe200078e00ff */
[----:B------:R-:W-:Y:S01]  /*5a70*/  BSSY B1, `(.L_x_5343) ;  /* 0x000001b000017945 */ /* 0x000fe20003800000 */
[----:B------:R-:W-:-:S03]  /*5a80*/  IMAD.MOV.U32 R7, RZ, RZ, 0x3fd80000 ;  /* 0x3fd80000ff077424 */ /* 0x000fc600078e00ff */
        /* <DEDUP_REMOVED lines=10> */
[----:B------:R-:W-:Y:S01]  /*5b30*/  IADD3 R9, R29, -0x100000, RZ ;  /* 0xfff000001d097810 */ /* 0x000fe20007ffe0ff */
[----:B------:R-:W-:-:S05]  /*5b40*/  IMAD.MOV.U32 R8, RZ, RZ, R28 ;  /* 0x000000ffff087224 */ /* 0x000fca00078e001c */
        /* <DEDUP_REMOVED lines=13> */
.L_x_5344:
[----:B------:R-:W-:Y:S05]  /*5c20*/  BSYNC B1 ;  /* 0x0000000000017941 */ /* 0x000fea0003800000 */
.L_x_5343:
        /* <DEDUP_REMOVED lines=27> */
.L_x_5346:
[----:B------:R-:W-:Y:S05]  /*5de0*/  BSYNC B2 ;  /* 0x0000000000027941 */ /* 0x000fea0003800000 */
.L_x_5345:
        /* <DEDUP_REMOVED lines=21> */
[----:B------:R-:W-:Y:S02]  /*5f40*/  IMAD.MOV.U32 R30, RZ, RZ, R3 ;  /* 0x000000ffff1e7224 */ /* 0x000fe400078e0003 */
[----:B------:R-:W-:-:S07]  /*5f50*/  IMAD.MOV.U32 R31, RZ, RZ, R2 ;  /* 0x000000ffff1f7224 */ /* 0x000fce00078e0002 */
.L_x_5348:
[----:B------:R-:W-:Y:S05]  /*5f60*/  BSYNC B2 ;  /* 0x0000000000027941 */ /* 0x000fea0003800000 */
.L_x_5347:
[----:B------:R-:W-:Y:S05]  /*5f70*/  BRA `(.L_x_5329) ;  /* 0x0000001000547947 */ /* 0x000fea0003800000 */
.L_x_5332:
        /* <DEDUP_REMOVED lines=55> */
[----:B------:R-:W-:-:S04]  /*62f0*/  @!P1 SHF.R.S32.HI R3, RZ, 0x1, R0 ;  /* 0x00000001ff039819 */ /* 0x000fc80000011400 */
[----:B------:R-:W-:Y:S01]  /*6300*/  @!P1 IADD3 R2, R2, -R3, RZ ;  /* 0x8000000302029210 */ /* 0x000fe20007ffe0ff */
[----:B------:R-:W-:-:S03]  /*6310*/  @!P1 IMAD R3, R3, 0x100000, R7 ;  /* 0x0010000003039824 */ /* 0x000fc600078e0207 */
[----:B------:R-:W-:Y:S01]  /*6320*/  @!P1 LEA R5, R2, 0x3ff00000, 0x14 ;  /* 0x3ff0000002059811 */ /* 0x000fe200078ea0ff */
[----:B------:R-:W-:-:S06]  /*6330*/  @!P1 IMAD.MOV.U32 R2, RZ, RZ, R6 ;  /* 0x000000ffff029224 */ /* 0x000fcc00078e0006 */
[----:B------:R-:W-:-:S11]  /*6340*/  @!P1 DMUL R40, R2, R4 ;  /* 0x0000000402289228 */ /* 0x000fd60000000000 */
.L_x_5350:
[----:B------:R-:W-:Y:S05]  /*6350*/  BSYNC B1 ;  /* 0x0000000000017941 */ /* 0x000fea0003800000 */
.L_x_5349:
        /* <DEDUP_REMOVED lines=22> */
[----:B------:R-:W-:Y:S01]  /*64c0*/  MOV R24, R4 ;  /* 0x0000000400187202 */ /* 0x000fe20000000f00 */
[----:B------:R-:W-:Y:S01]  /*64d0*/  IMAD.MOV.U32 R25, RZ, RZ, R5 ;  /* 0x000000ffff197224 */ /* 0x000fe200078e0005 */
[----:B------:R-:W-:Y:S06]  /*64e0*/  BRA `(.L_x_5353) ;  /* 0x0000000000087947 */ /* 0x000fec0003800000 */
.L_x_5352:
[----:B------:R-:W-:Y:S01]  /*64f0*/  DMUL R24, RZ, R10 ;  /* 0x0000000aff187228 */ /* 0x000fe20000000000 */
[----:B------:R-:W-:-:S10]  /*6500*/  IMAD.MOV.U32 R2, RZ, RZ, RZ ;  /* 0x000000ffff027224 */ /* 0x000fd400078e00ff */
.L_x_5353:
[----:B------:R-:W-:Y:S05]  /*6510*/  BSYNC B2 ;  /* 0x0000000000027941 */ /* 0x000fea0003800000 */
.L_x_5351:
        /* <DEDUP_REMOVED lines=45> */
[----:B------:R-:W-:Y:S02]  /*67f0*/  IMAD.MOV.U32 R2, RZ, RZ, R4 ;  /* 0x000000ffff027224 */ /* 0x000fe400078e0004 */
[----:B------:R-:W-:Y:S01]  /*6800*/  IMAD.MOV.U32 R3, RZ, RZ, R5 ;  /* 0x000000ffff037224 */ /* 0x000fe200078e0005 */
[----:B------:R-:W-:Y:S06]  /*6810*/  BRA `(.L_x_5356) ;  /* 0x0000000000087947 */ /* 0x000fec0003800000 */
.L_x_5355:
[----:B------:R-:W-:Y:S01]  /*6820*/  DMUL R2, RZ, R10 ;  /* 0x0000000aff027228 */ /* 0x000fe20000000000 */
[----:B------:R-:W-:-:S10]  /*6830*/  IMAD.MOV.U32 R0, RZ, RZ, RZ ;  /* 0x000000ffff007224 */ /* 0x000fd400078e00ff */
.L_x_5356:
[----:B------:R-:W-:Y:S05]  /*6840*/  BSYNC B2 ;  /* 0x0000000000027941 */ /* 0x000fea0003800000 */
.L_x_5354:
        /* <DEDUP_REMOVED lines=17> */
[----:B---3--:R-:W-:Y:S01]  /*6960*/  DFMA R4, R10, R4, R28 ;  /* 0x000000040a04722b */ /* 0x008fe2000000001c */
[----:B------:R-:W-:Y:S02]  /*6970*/  IMAD.MOV.U32 R29, RZ, RZ, 0x3ff00000 ;  /* 0x3ff00000ff1d7424 */ /* 0x000fe400078e00ff */
[----:B------:R-:W-:-:S03]  /*6980*/  IMAD.MOV.U32 R28, RZ, RZ, RZ ;  /* 0x000000ffff1c7224 */ /* 0x000fc600078e00ff */
[----:B------:R-:W-:Y:S02]  /*6990*/  LOP3.LUT R29, R29, 0x80000000, R9, 0xb8, !PT ;  /* 0x800000001d1d7812 */ /* 0x000fe400078eb809 */
        /* <DEDUP_REMOVED lines=10> */
.L_x_5331:
[----:B------:R-:W-:-:S10]  /*6a40*/  DADD R28, R10, -R10 ;  /* 0x000000000a1c7229 */ /* 0x000fd4000000080a */
[----:B------:R-:W-:Y:S01]  /*6a50*/  MOV R30, R28 ;  /* 0x0000001c001e7202 */ /* 0x000fe20000000f00 */
[----:B------:R-:W-:Y:S01]  /*6a60*/  IMAD.MOV.U32 R31, RZ, RZ, R29 ;  /* 0x000000ffff1f7224 */ /* 0x000fe200078e001d */
[----:B------:R-:W-:Y:S06]  /*6a70*/  BRA `(.L_x_5329) ;  /* 0x0000000400947947 */ /* 0x000fec0003800000 */
.L_x_5330:
        /* <DEDUP_REMOVED lines=29> */
[----:B------:R-:W-:Y:S01]  /*6c50*/  MOV R2, R30 ;  /* 0x0000001e00027202 */ /* 0x000fe20000000f00 */
[----:B------:R-:W-:Y:S01]  /*6c60*/  IMAD.MOV.U32 R3, RZ, RZ, R31 ;  /* 0x000000ffff037224 */ /* 0x000fe200078e001f */
[----:B------:R-:W-:Y:S06]  /*6c70*/  @!P2 BRA `(.L_x_5360) ;  /* 0x00000000001ca947 */ /* 0x000fec0003800000 */
[----:B------:R-:W-:Y:S01]  /*6c80*/  IMAD.MOV.U32 R7, RZ, RZ, R10 ;  /* 0x000000ffff077224 */ /* 0x000fe200078e000a */
[----:B------:R-:W-:Y:S01]  /*6c90*/  MOV R37, 0x6cc0 ;  /* 0x00006cc000257802 */ /* 0x000fe20000000f00 */
[----:B------:R-:W-:-:S07]  /*6ca0*/  IMAD.MOV.U32 R36, RZ, RZ, R11 ;  /* 0x000000ffff247224 */ /* 0x000fce00078e000b */
[----:B------:R-:W-:Y:S05]  /*6cb0*/  CALL.REL.NOINC `($_ZN2at6native27unrolled_elementwise_kernelIZZZNS0_16tanh_kernel_cudaERNS_18TensorIteratorBaseEENKUlvE_clEvENKUlvE_clEvEUlN3c107complexIdEEE_St5arrayIPcLm2EELi4E23TrivialOffsetCalculatorILi1EjESE_NS0_6memory15LoadWithoutCastENSF_16StoreWithoutCastEEEviT_T0_T2_T3_T4_T5_$__internal_trig_reduction_slowpathd) ;  /* 0x0000003400107944 */ /* 0x000fea0003c00000 */
[----:B------:R-:W-:Y:S01]  /*6cc0*/  IMAD.MOV.U32 R0, RZ, RZ, R2 ;  /* 0x000000ffff007224 */ /* 0x000fe200078e0002 */
[----:B------:R-:W-:Y:S01]  /*6cd0*/  MOV R3, R5 ;  /* 0x0000000500037202 */ /* 0x000fe20000000f00 */
[----:B------:R-:W-:-:S07]  /*6ce0*/  IMAD.MOV.U32 R2, RZ, RZ, R4 ;  /* 0x000000ffff027224 */ /* 0x000fce00078e0004 */
.L_x_5360:
[----:B------:R-:W-:Y:S05]  /*6cf0*/  BSYNC B3 ;  /* 0x0000000000037941 */ /* 0x000fea0003800000 */
.L_x_5359:
        /* <DEDUP_REMOVED lines=28> */
[----:B------:R-:W-:Y:S01]  /*6ec0*/  MOV R24, R2 ;  /* 0x0000000200187202 */ /* 0x000fe20000000f00 */
[----:B------:R-:W-:Y:S02]  /*6ed0*/  IMAD.MOV.U32 R30, RZ, RZ, R4 ;  /* 0x000000ffff1e7224 */ /* 0x000fe400078e0004 */
[----:B------:R-:W-:-:S07]  /*6ee0*/  IMAD.MOV.U32 R31, RZ, RZ, R5 ;  /* 0x000000ffff1f7224 */ /* 0x000fce00078e0005 */
.L_x_5362:
[----:B------:R-:W-:Y:S05]  /*6ef0*/  BSYNC B3 ;  /* 0x0000000000037941 */ /* 0x000fea0003800000 */
.L_x_5361:
        /* <DEDUP_REMOVED lines=11> */
[----:B------:R-:W-:-:S04]  /*6fb0*/  DMUL R2, R30, R30 ;  /* 0x0000001e1e027228 */ /* 0x000fc80000000000 */
        /* <DEDUP_REMOVED lines=12> */
.L_x_5358:
[----:B------:R-:W-:Y:S05]  /*7080*/  BSYNC B2 ;  /* 0x0000000000027941 */ /* 0x000fea0003800000 */
.L_x_5357:
[----:B------:R-:W-:Y:S01]  /*7090*/  IMAD.MOV.U32 R29, RZ, RZ, R28 ;  /* 0x000000ffff1d7224 */ /* 0x000fe200078e001c */
[----:B------:R-:W-:Y:S01]  /*70a0*/  LOP3.LUT R31, RZ, 0x80000000, R11, 0xb8, !PT ;  /* 0x80000000ff1f7812 */ /* 0x000fe200078eb80b */
[----:B------:R-:W-:Y:S02]  /*70b0*/  IMAD.MOV.U32 R28, RZ, RZ, R8 ;  /* 0x000000ffff1c7224 */ /* 0x000fe400078e0008 */
[----:B------:R-:W-:-:S07]  /*70c0*/  IMAD.MOV.U32 R30, RZ, RZ, RZ ;  /* 0x000000ffff1e7224 */ /* 0x000fce00078e00ff */
.L_x_5329:
[----:B------:R-:W-:Y:S05]  /*70d0*/  BSYNC B0 ;  /* 0x0000000000007941 */ /* 0x000fea0003800000 */
.L_x_5328:
[----:B------:R-:W0:Y:S01]  /*70e0*/  S2R R0, SR_TID.X ;  /* 0x0000000000007919 */ /* 0x000e220000002100 */
[----:B------:R-:W-:Y:S01]  /*70f0*/  BSSY B0, `(.L_x_5363) ;  /* 0x000024b000007945 */ /* 0x000fe20003800000 */
        /* <DEDUP_REMOVED lines=33> */
[----:B------:R-:W-:Y:S05]  /*7310*/  CALL.REL.NOINC `($_ZN2at6native27unrolled_elementwise_kernelIZZZNS0_16tanh_kernel_cudaERNS_18TensorIteratorBaseEENKUlvE_clEvENKUlvE_clEvEUlN3c107complexIdEEE_St5arrayIPcLm2EELi4E23TrivialOffsetCalculatorILi1EjESE_NS0_6memory15LoadWithoutCastENSF_16StoreWithoutCastEEEviT_T0_T2_T3_T4_T5_$__internal_trig_reduction_slowpathd) ;  /* 0x0000002c00787944 */ /* 0x000fea0003c00000 */
[----:B------:R-:W-:Y:S05]  /*7320*/  BRA `(.L_x_5370) ;  /* 0x0000000000087947 */ /* 0x000fea0003800000 */
.L_x_5369:
[----:B------:R-:W-:Y:S01]  /*7330*/  DMUL R4, RZ, R14 ;  /* 0x0000000eff047228 */ /* 0x000fe20000000000 */
[----:B------:R-:W-:-:S10]  /*7340*/  IMAD.MOV.U32 R2, RZ, RZ, RZ ;  /* 0x000000ffff027224 */ /* 0x000fd400078e00ff */
.L_x_5370:
[----:B------:R-:W-:Y:S05]  /*7350*/  BSYNC B2 ;  /* 0x0000000000027941 */ /* 0x000fea0003800000 */
.L_x_5368:
        /* <DEDUP_REMOVED lines=63> */
.L_x_5372:
[----:B------:R-:W-:Y:S05]  /*7750*/  BSYNC B1 ;  /* 0x0000000000017941 */ /* 0x000fea0003800000 */
.L_x_5371:
        /* <DEDUP_REMOVED lines=9> */
[----:B------:R-:W-:Y:S02]  /*77f0*/  BSSY B3, `(.L_x_5375) ;  /* 0x0000051000037945 */ /* 0x000fe40003800000 */
[----:B------:R-:W-:Y:S02]  /*7800*/  DFMA R2, R14, R2, 6.75539944105574400000e+15 ;  /* 0x433800000e02742b */ /* 0x000fe40000000002 */
        /* <DEDUP_REMOVED lines=79> */
.L_x_5376:
[----:B------:R-:W-:Y:S05]  /*7d00*/  BSYNC B3 ;  /* 0x0000000000037941 */ /* 0x000fea0003800000 */
.L_x_5375:
[----:B------:R-:W-:Y:S01]  /*7d10*/  DADD R2, R10, R2 ;  /* 0x000000000a027229 */ /* 0x000fe20000000002 */
[----:B------:R-:W-:Y:S01]  /*7d20*/  UMOV UR4, 0x8fb9f87e ;  /* 0x8fb9f87e00047882 */ /* 0x000fe20000000000 */
[----:B------:R-:W-:Y:S02]  /*7d30*/  UMOV UR5, 0x408633ce ;  /* 0x408633ce00057882 */ /* 0x000fe40000000000 */
[----:B------:R-:W-:-:S06]  /*7d40*/  DSETP.GE.AND P0, PT, R14, UR4, PT ;  /* 0x000000040e007e2a */ /* 0x000fcc000bf06000 */
[----:B------:R-:W-:Y:S02]  /*7d50*/  FSEL R4, R2, RZ, !P0 ;  /* 0x000000ff02047208 */ /* 0x000fe40004000000 */
[----:B------:R-:W-:Y:S01]  /*7d60*/  FSEL R5, R3, +QNAN , !P0 ;  /* 0x7ff0000003057808 */ /* 0x000fe20004000000 */
[----:B------:R-:W-:Y:S06]  /*7d70*/  BRA `(.L_x_5377) ;  /* 0x00000000005c7947 */ /* 0x000fec0003800000 */
.L_x_5374:
        /* <DEDUP_REMOVED lines=23> */
.L_x_5377:
[----:B------:R-:W-:Y:S05]  /*7ef0*/  BSYNC B2 ;  /* 0x0000000000027941 */ /* 0x000fea0003800000 */
.L_x_5373:
[----:B------:R-:W-:Y:S01]  /*7f00*/  LOP3.LUT R13, R5, 0x80000000, R13, 0xb8, !PT ;  /* 0x80000000050d7812 */ /* 0x000fe200078eb80d */
[----:B------:R-:W-:Y:S01]  /*7f10*/  IMAD.MOV.U32 R6, RZ, RZ, 0x0 ;  /* 0x00000000ff067424 */ /* 0x000fe200078e00ff */
[----:B------:R-:W-:Y:S01]  /*7f20*/  MOV R12, R4 ;  /* 0x00000004000c7202 */ /* 0x000fe20000000f00 */
[----:B------:R-:W-:Y:S01]  /*7f30*/  IMAD.MOV.U32 R7, RZ, RZ, 0x3fd80000 ;  /* 0x3fd80000ff077424 */ /* 0x000fe200078e00ff */
[----:B------:R-:W-:Y:S04]  /*7f40*/  BSSY B1, `(.L_x_5378) ;  /* 0x000001a000017945 */ /* 0x000fe80003800000 */
        /* <DEDUP_REMOVED lines=23> */
[----:B------:R-:W-:Y:S01]  /*80c0*/  MOV R6, R3 ;  /* 0x0000000300067202 */ /* 0x000fe20000000f00 */
[----:B------:R-:W-:-:S07]  /*80d0*/  IMAD.MOV.U32 R7, RZ, RZ, R0 ;  /* 0x000000ffff077224 */ /* 0x000fce00078e0000 */
.L_x_5379:
[----:B------:R-:W-:Y:S05]  /*80e0*/  BSYNC B1 ;  /* 0x0000000000017941 */ /* 0x000fea0003800000 */
.L_x_5378:
        /* <DEDUP_REMOVED lines=27> */
.L_x_5381:
[----:B------:R-:W-:Y:S05]  /*82a0*/  BSYNC B2 ;  /* 0x0000000000027941 */ /* 0x000fea0003800000 */
.L_x_5380:
        /* <DEDUP_REMOVED lines=23> */
.L_x_5383:
[----:B------:R-:W-:Y:S05]  /*8420*/  BSYNC B2 ;  /* 0x0000000000027941 */ /* 0x000fea0003800000 */
.L_x_5382:
[----:B------:R-:W-:Y:S05]  /*8430*/  BRA `(.L_x_5364) ;  /* 0x0000001000587947 */ /* 0x000fea0003800000 */
.L_x_5367:
        /* <DEDUP_REMOVED lines=58> */
[----:B------:R-:W-:Y:S02]  /*87e0*/  @!P1 LEA R5, R2, 0x3ff00000, 0x14 ;  /* 0x3ff0000002059811 */ /* 0x000fe400078ea0ff */
[----:B------:R-:W-:-:S06]  /*87f0*/  @!P1 MOV R2, R6 ;  /* 0x0000000600029202 */ /* 0x000fcc0000000f00 */
[----:B------:R-:W-:-:S11]  /*8800*/  @!P1 DMUL R26, R2, R4 ;  /* 0x00000004021a9228 */ /* 0x000fd60000000000 */
.L_x_5385:
[----:B------:R-:W-:Y:S05]  /*8810*/  BSYNC B1 ;  /* 0x0000000000017941 */ /* 0x000fea0003800000 */
.L_x_5384:
        /* <DEDUP_REMOVED lines=22> */
[----:B------:R-:W-:Y:S01]  /*8980*/  IMAD.MOV.U32 R0, RZ, RZ, R2 ;  /* 0x000000ffff007224 */ /* 0x000fe200078e0002 */
[----:B------:R-:W-:Y:S01]  /*8990*/  MOV R3, R5 ;  /* 0x0000000500037202 */ /* 0x000fe20000000f00 */
[----:B------:R-:W-:Y:S01]  /*89a0*/  IMAD.MOV.U32 R2, RZ, RZ, R4 ;  /* 0x000000ffff027224 */ /* 0x000fe200078e0004 */
[----:B------:R-:W-:Y:S06]  /*89b0*/  BRA `(.L_x_5388) ;  /* 0x0000000000087947 */ /* 0x000fec0003800000 */
.L_x_5387:
[----:B------:R-:W-:Y:S01]  /*89c0*/  DMUL R2, RZ, R14 ;  /* 0x0000000eff027228 */ /* 0x000fe20000000000 */
[----:B------:R-:W-:-:S10]  /*89d0*/  IMAD.MOV.U32 R0, RZ, RZ, RZ ;  /* 0x000000ffff007224 */ /* 0x000fd400078e00ff */
.L_x_5388:
[----:B------:R-:W-:Y:S05]  /*89e0*/  BSYNC B2 ;  /* 0x0000000000027941 */ /* 0x000fea0003800000 */
.L_x_5386:
        /* <DEDUP_REMOVED lines=44> */
[----:B------:R-:W-:Y:S02]  /*8cb0*/  IMAD.MOV.U32 R0, RZ, RZ, R2 ;  /* 0x000000ffff007224 */ /* 0x000fe400078e0002 */
[----:B------:R-:W-:Y:S02]  /*8cc0*/  IMAD.MOV.U32 R2, RZ, RZ, R4 ;  /* 0x000000ffff027224 */ /* 0x000fe400078e0004 */
[----:B------:R-:W-:Y:S01]  /*8cd0*/  IMAD.MOV.U32 R3, RZ, RZ, R5 ;  /* 0x000000ffff037224 */ /* 0x000fe200078e0005 */
[----:B------:R-:W-:Y:S06]  /*8ce0*/  BRA `(.L_x_5391) ;  /* 0x0000000000087947 */ /* 0x000fec0003800000 */
.L_x_5390:
[----:B------:R-:W-:Y:S01]  /*8cf0*/  DMUL R2, RZ, R14 ;  /* 0x0000000eff027228 */ /* 0x000fe20000000000 */
[----:B------:R-:W-:-:S10]  /*8d00*/  IMAD.MOV.U32 R0, RZ, RZ, RZ ;  /* 0x000000ffff007224 */ /* 0x000fd400078e00ff */
.L_x_5391:
[----:B------:R-:W-:Y:S05]  /*8d10*/  BSYNC B2 ;  /* 0x0000000000027941 */ /* 0x000fea0003800000 */
.L_x_5389:
        /* <DEDUP_REMOVED lines=31> */
.L_x_5366:
[----:B------:R-:W-:-:S10]  /*8f10*/  DADD R24, R14, -R14 ;  /* 0x000000000e187229 */ /* 0x000fd4000000080e */
[----:B------:R-:W-:Y:S01]  /*8f20*/  IMAD.MOV.U32 R26, RZ, RZ, R24 ;  /* 0x000000ffff1a7224 */ /* 0x000fe200078e0018 */
[----:B------:R-:W-:Y:S01]  /*8f30*/  MOV R27, R25 ;  /* 0x00000019001b7202 */ /* 0x000fe20000000f00 */
[----:B------:R-:W-:Y:S06]  /*8f40*/  BRA `(.L_x_5364) ;  /* 0x0000000400947947 */ /* 0x000fec0003800000 */
.L_x_5365:
        /* <DEDUP_REMOVED lines=39> */
.L_x_5395:
[----:B------:R-:W-:Y:S05]  /*91c0*/  BSYNC B3 ;  /* 0x0000000000037941 */ /* 0x000fea0003800000 */
.L_x_5394:
        /* <DEDUP_REMOVED lines=28> */
[----:B------:R-:W-:Y:S01]  /*9390*/  IMAD.MOV.U32 R8, RZ, RZ, R2 ;  /* 0x000000ffff087224 */ /* 0x000fe200078e0002 */
[----:B------:R-:W-:Y:S01]  /*93a0*/  MOV R10, R4 ;  /* 0x00000004000a7202 */ /* 0x000fe20000000f00 */
[----:B------:R-:W-:-:S07]  /*93b0*/  IMAD.MOV.U32 R11, RZ, RZ, R5 ;  /* 0x000000ffff0b7224 */ /* 0x000fce00078e0005 */
.L_x_5397:
[----:B------:R-:W-:Y:S05]  /*93c0*/  BSYNC B3 ;  /* 0x0000000000037941 */ /* 0x000fea0003800000 */
.L_x_5396:
        /* <DEDUP_REMOVED lines=24> */
.L_x_5393:
[----:B------:R-:W-:Y:S05]  /*9550*/  BSYNC B2 ;  /* 0x0000000000027941 */ /* 0x000fea0003800000 */
.L_x_5392:
[----:B------:R-:W-:Y:S01]  /*9560*/  MOV R25, R24 ;  /* 0x0000001800197202 */ /* 0x000fe20000000f00 */
[----:B------:R-:W-:Y:S01]  /*9570*/  IMAD.MOV.U32 R24, RZ, RZ, R12 ;  /* 0x000000ffff187224 */ /* 0x000fe200078e000c */
[----:B------:R-:W-:Y:S01]  /*9580*/  LOP3.LUT R27, RZ, 0x80000000, R15, 0xb8, !PT ;  /* 0x80000000ff1b7812 */ /* 0x000fe200078eb80f */
[----:B------:R-:W-:-:S07]  /*9590*/  IMAD.MOV.U32 R26, RZ, RZ, RZ ;  /* 0x000000ffff1a7224 */ /* 0x000fce00078e00ff */
.L_x_5364:
[----:B------:R-:W-:Y:S05]  /*95a0*/  BSYNC B0 ;  /* 0x0000000000007941 */ /* 0x000fea0003800000 */
.L_x_5363:
[----:B------:R-:W0:Y:S01]  /*95b0*/  S2R R4, SR_TID.X ;  /* 0x0000000000047919 */ /* 0x000e220000002100 */
[----:B------:R-:W-:Y:S01]  /*95c0*/  BSSY B0, `(.L_x_5398) ;  /* 0x0000016000007945 */ /* 0x000fe20003800000 */
[----:B0-----:R-:W-:Y:S01]  /*95d0*/  ISETP.GE.AND P1, PT, R4, R35, PT ;  /* 0x000000230400720c */ /* 0x001fe20003f26270 */
[----:B------:R-:W-:-:S12]  /*95e0*/  IMAD.MOV.U32 R0, RZ, RZ, R4 ;  /* 0x000000ffff007224 */ /* 0x000fd800078e0004 */
[----:B------:R-:W0:Y:S01]  /*95f0*/  @!P1 S2R R5, SR_CTAID.X ;  /* 0x0000000000059919 */ /* 0x000e220000002500 */
[----:B------:R-:W1:Y:S01]  /*9600*/  @!P1 LDC.64 R2, c[0x0][0x218] ;  /* 0x00008600ff029b82 */ /* 0x000e620000000a00 */
[----:B------:R-:W-:-:S05]  /*9610*/  @!P1 VIADD R0, R4, 0x80 ;  /* 0x0000008004009836 */ /* 0x000fca0000000000 */
[----:B------:R-:W-:Y:S01]  /*9620*/  ISETP.GE.AND P0, PT, R0, R35, PT ;  /* 0x000000230000720c */ /* 0x000fe20003f06270 */
[----:B0-----:R-:W-:-:S04]  /*9630*/  @!P1 IMAD R5, R5, 0x200, R4 ;  /* 0x0000020005059824 */ /* 0x001fc800078e0204 */
[----:B-1----:R-:W-:-:S05]  /*9640*/  @!P1 IMAD.WIDE.U32 R2, R5, 0x10, R2 ;  /* 0x0000001005029825 */ /* 0x002fca00078e0002 */
[----:B------:R0:W-:Y:S03]  /*9650*/  @!P1 STG.E.128 desc[UR6][R2.64], R16 ;  /* 0x0000001002009986 */ /* 0x0001e6000c101d06 */
[----:B------:R-:W-:Y:S05]  /*9660*/  @P0 BRA `(.L_x_5399) ;  /* 0x00000000002c0947 */ /* 0x000fea0003800000 */
[----:B------:R-:W0:Y:S01]  /*9670*/  S2R R7, SR_CTAID.X ;  /* 0x0000000000077919 */ /* 0x000e220000002500 */
[----:B------:R-:W1:Y:S01]  /*9680*/  LDC.64 R4, c[0x0][0x218] ;  /* 0x00008600ff047b82 */ /* 0x000e620000000a00 */
[----:B0-----:R-:W-:Y:S01]  /*9690*/  LEA R3, R7, R0, 0x9 ;  /* 0x0000000007037211 */ /* 0x001fe200078e48ff */
[----:B------:R-:W-:-:S04]  /*96a0*/  VIADD R0, R0, 0x80 ;  /* 0x0000008000007836 */ /* 0x000fc80000000000 */
[----:B-1----:R-:W-:Y:S01]  /*96b0*/  IMAD.WIDE.U32 R2, R3, 0x10, R4 ;  /* 0x0000001003027825 */ /* 0x002fe200078e0004 */
[----:B------:R-:W-:-:S04]  /*96c0*/  ISETP.GE.AND P0, PT, R0, R35, PT ;  /* 0x000000230000720c */ /* 0x000fc80003f06270 */
[----:B------:R1:W-:Y:S09]  /*96d0*/  STG.E.128 desc[UR6][R2.64], R20 ;  /* 0x0000001402007986 */ /* 0x0003f2000c101d06 */
[----:B------:R-:W-:Y:S02]  /*96e0*/  @!P0 IMAD R7, R7, 0x200, R0 ;  /* 0x0000020007078824 */ /* 0x000fe400078e0200 */
[----:B------:R-:W-:-:S02]  /*96f0*/  @!P0 VIADD R0, R0, 0x80 ;  /* 0x0000008000008836 */ /* 0x000fc40000000000 */
[----:B------:R-:W-:-:S05]  /*9700*/  @!P0 IMAD.WIDE.U32 R4, R7, 0x10, R4 ;  /* 0x0000001007048825 */ /* 0x000fca00078e0004 */
[----:B------:R1:W-:Y:S02]  /*9710*/  @!P0 STG.E.128 desc[UR6][R4.64], R28 ;  /* 0x0000001c04008986 */ /* 0x0003e4000c101d06 */
.L_x_5399:
[----:B------:R-:W-:Y:S05]  /*9720*/  BSYNC B0 ;  /* 0x0000000000007941 */ /* 0x000fea0003800000 */
.L_x_5398:
[----:B------:R-:W-:-:S13]  /*9730*/  ISETP.GE.AND P0, PT, R0, R35, PT ;  /* 0x000000230000720c */ /* 0x000fda0003f06270 */
[----:B------:R-:W-:Y:S05]  /*9740*/  @P0 EXIT ;  /* 0x000000000000094d */ /* 0x000fea0003800000 */
[----:B-1----:R-:W1:Y:S01]  /*9750*/  S2R R5, SR_CTAID.X ;  /* 0x0000000000057919 */ /* 0x002e620000002500 */
[----:B0-----:R-:W0:Y:S01]  /*9760*/  LDC.64 R2, c[0x0][0x218] ;  /* 0x00008600ff027b82 */ /* 0x001e220000000a00 */
[----:B-1----:R-:W-:-:S04]  /*9770*/  IMAD R5, R5, 0x200, R0 ;  /* 0x0000020005057824 */ /* 0x002fc800078e0200 */
[----:B0-----:R-:W-:-:S05]  /*9780*/  IMAD.WIDE.U32 R2, R5, 0x10, R2 ;  /* 0x0000001005027825 */ /* 0x001fca00078e0002 */
[----:B------:R-:W-:Y:S01]  /*9790*/  STG.E.128 desc[UR6][R2.64], R24 ;  /* 0x0000001802007986 */ /* 0x000fe2000c101d06 */
[----:B------:R-:W-:Y:S05]  /*97a0*/  EXIT ;  /* 0x000000000000794d */ /* 0x000fea0003800000 */
        .weak           $__internal_6_$__cuda_sm20_div_rn_f64_full
        .type           $__internal_6_$__cuda_sm20_div_rn_f64_full,@function
        .size           $__internal_6_$__cuda_sm20_div_rn_f64_full,($__internal_7_$__cuda_sm20_dsqrt_rn_f64_mediumpath_v1 - $__internal_6_$__cuda_sm20_div_rn_f64_full)
$__internal_6_$__cuda_sm20_div_rn_f64_full:
[C---:B------:R-:W-:Y:S01]  /*97b0*/  FSETP.GEU.AND P0, PT, |R3|.reuse, 1.469367938527859385e-39, PT ;  /* 0x001000000300780b */ /* 0x040fe20003f0e200 */
[--C-:B------:R-:W-:Y:S01]  /*97c0*/  IMAD.MOV.U32 R36, RZ, RZ, R5.reuse ;  /* 0x000000ffff247224 */ /* 0x100fe200078e0005 */
[----:B------:R-:W-:Y:S01]  /*97d0*/  LOP3.LUT R6, R3, 0x800fffff, RZ, 0xc0, !PT ;  /* 0x800fffff03067812 */ /* 0x000fe200078ec0ff */
[----:B------:R-:W-:Y:S01]  /*97e0*/  IMAD.MOV.U32 R41, RZ, RZ, R2 ;  /* 0x000000ffff297224 */ /* 0x000fe200078e0002 */
[----:B------:R-:W-:Y:S01]  /*97f0*/  MOV R7, R3 ;  /* 0x0000000300077202 */ /* 0x000fe20000000f00 */
[----:B------:R-:W-:Y:S01]  /*9800*/  IMAD.MOV.U32 R38, RZ, RZ, 0x1 ;  /* 0x00000001ff267424 */ /* 0x000fe200078e00ff */
[----:B------:R-:W-:Y:S01]  /*9810*/  LOP3.LUT R37, R6, 0x3ff00000, RZ, 0xfc, !PT ;  /* 0x3ff0000006257812 */ /* 0x000fe200078efcff */
[----:B------:R-:W-:Y:S01]  /*9820*/  IMAD.MOV.U32 R6, RZ, RZ, R5 ;  /* 0x000000ffff067224 */ /* 0x000fe200078e0005 */
[C---:B------:R-:W-:Y:S01]  /*9830*/  FSETP.GEU.AND P2, PT, |R41|.reuse, 1.469367938527859385e-39, PT ;  /* 0x001000002900780b */ /* 0x040fe20003f4e200 */
[----:B------:R-:W-:Y:S01]  /*9840*/  IMAD.MOV.U32 R40, RZ, RZ, R4 ;  /* 0x000000ffff287224 */ /* 0x000fe200078e0004 */
[----:B------:R-:W-:Y:S01]  /*9850*/  LOP3.LUT R2, R41, 0x7ff00000, RZ, 0xc0, !PT ;  /* 0x7ff0000029027812 */ /* 0x000fe200078ec0ff */
[----:B------:R-:W-:Y:S01]  /*9860*/  BSSY B1, `(.L_x_5400) ;  /* 0x0000055000017945 */ /* 0x000fe20003800000 */
[----:B------:R-:W-:Y:S01]  /*9870*/  LOP3.LUT R4, R3, 0x7ff00000, RZ, 0xc0, !PT ;  /* 0x7ff0000003047812 */ /* 0x000fe200078ec0ff */
[----:B------:R-:W-:Y:S01]  /*9880*/  @!P0 DMUL R36, R6, 8.98846567431157953865e+307 ;  /* 0x7fe0000006248828 */ /* 0x000fe20000000000 */
[----:B------:R-:W-:Y:S01]  /*9890*/  IMAD.MOV.U32 R3, RZ, RZ, 0x1ca00000 ;  /* 0x1ca00000ff037424 */ /* 0x000fe200078e00ff */
[----:B------:R-:W-:-:S02]  /*98a0*/  MOV R42, R40 ;  /* 0x00000028002a7202 */ /* 0x000fc40000000f00 */
[C---:B------:R-:W-:Y:S02]  /*98b0*/  ISETP.GE.U32.AND P1, PT, R2.reuse, R4, PT ;  /* 0x000000040200720c */ /* 0x040fe40003f26070 */
[----:B------:R-:W0:Y:S02]  /*98c0*/  MUFU.RCP64H R39, R37 ;  /* 0x0000002500277308 */ /* 0x000e240000001800 */
[----:B------:R-:W-:Y:S02]  /*98d0*/  @!P2 LOP3.LUT R5, R7, 0x7ff00000, RZ, 0xc0, !PT ;  /* 0x7ff000000705a812 */ /* 0x000fe400078ec0ff */
[----:B------:R-:W-:Y:S02]  /*98e0*/  @!P0 LOP3.LUT R4, R37, 0x7ff00000, RZ, 0xc0, !PT ;  /* 0x7ff0000025048812 */ /* 0x000fe400078ec0ff */
[----:B------:R-:W-:Y:S02]  /*98f0*/  @!P2 ISETP.GE.U32.AND P3, PT, R2, R5, PT ;  /* 0x000000050200a20c */ /* 0x000fe40003f66070 */
[----:B------:R-:W-:-:S04]  /*9900*/  SEL R5, R3, 0x63400000, !P1 ;  /* 0x6340000003057807 */ /* 0x000fc80004800000 */
[----:B------:R-:W-:Y:S01]  /*9910*/  LOP3.LUT R43, R5, 0x800fffff, R41, 0xf8, !PT ;  /* 0x800fffff052b7812 */ /* 0x000fe200078ef829 */
[----:B------:R-:W-:Y:S01]  /*9920*/  IMAD.MOV.U32 R5, RZ, RZ, R2 ;  /* 0x000000ffff057224 */ /* 0x000fe200078e0002 */
[----:B0-----:R-:W-:-:S08]  /*9930*/  DFMA R32, R38, -R36, 1 ;  /* 0x3ff000002620742b */ /* 0x001fd00000000824 */
[----:B------:R-:W-:-:S08]  /*9940*/  DFMA R32, R32, R32, R32 ;  /* 0x000000202020722b */ /* 0x000fd00000000020 */
[----:B------:R-:W-:Y:S01]  /*9950*/  DFMA R38, R38, R32, R38 ;  /* 0x000000202626722b */ /* 0x000fe20000000026 */
[----:B------:R-:W-:-:S04]  /*9960*/  @!P2 SEL R32, R3, 0x63400000, !P3 ;  /* 0x634000000320a807 */ /* 0x000fc80005800000 */
[----:B------:R-:W-:-:S03]  /*9970*/  @!P2 LOP3.LUT R32, R32, 0x80000000, R41, 0xf8, !PT ;  /* 0x800000002020a812 */ /* 0x000fc600078ef829 */
[----:B------:R-:W-:Y:S01]  /*9980*/  DFMA R44, R38, -R36, 1 ;  /* 0x3ff00000262c742b */ /* 0x000fe20000000824 */
[----:B------:R-:W-:Y:S01]  /*9990*/  @!P2 LOP3.LUT R33, R32, 0x100000, RZ, 0xfc, !PT ;  /* 0x001000002021a812 */ /* 0x000fe200078efcff */
[----:B------:R-:W-:-:S06]  /*99a0*/  @!P2 IMAD.MOV.U32 R32, RZ, RZ, RZ ;  /* 0x000000ffff20a224 */ /* 0x000fcc00078e00ff */
[----:B------:R-:W-:Y:S02]  /*99b0*/  DFMA R44, R38, R44, R38 ;  /* 0x0000002c262c722b */ /* 0x000fe40000000026 */
[----:B------:R-:W-:-:S08]  /*99c0*/  @!P2 DFMA R42, R42, 2, -R32 ;  /* 0x400000002a2aa82b */ /* 0x000fd00000000820 */
[----:B------:R-:W-:Y:S02]  /*99d0*/  DMUL R32, R44, R42 ;  /* 0x0000002a2c207228 */ /* 0x000fe40000000000 */
[----:B------:R-:W-:-:S06]  /*99e0*/  @!P2 LOP3.LUT R5, R43, 0x7ff00000, RZ, 0xc0, !PT ;  /* 0x7ff000002b05a812 */ /* 0x000fcc00078ec0ff */
[----:B------:R-:W-:-:S08]  /*99f0*/  DFMA R38, R32, -R36, R42 ;  /* 0x800000242026722b */ /* 0x000fd0000000002a */
[----:B------:R-:W-:Y:S01]  /*9a00*/  DFMA R38, R44, R38, R32 ;  /* 0x000000262c26722b */ /* 0x000fe20000000020 */
[----:B------:R-:W-:-:S05]  /*9a10*/  VIADD R32, R5, 0xffffffff ;  /* 0xffffffff05207836 */ /* 0x000fca0000000000 */
[----:B------:R-:W-:Y:S01]  /*9a20*/  ISETP.GT.U32.AND P0, PT, R32, 0x7feffffe, PT ;  /* 0x7feffffe2000780c */ /* 0x000fe20003f04070 */
[----:B------:R-:W-:-:S05]  /*9a30*/  VIADD R32, R4, 0xffffffff ;  /* 0xffffffff04207836 */ /* 0x000fca0000000000 */
[----:B------:R-:W-:-:S13]  /*9a40*/  ISETP.GT.U32.OR P0, PT, R32, 0x7feffffe, P0 ;  /* 0x7feffffe2000780c */ /* 0x000fda0000704470 */
[----:B------:R-:W-:Y:S05]  /*9a50*/  @P0 BRA `(.L_x_5401) ;  /* 0x0000000000740947 */ /* 0x000fea0003800000 */
[----:B------:R-:W-:-:S04]  /*9a60*/  LOP3.LUT R4, R7, 0x7ff00000, RZ, 0xc0, !PT ;  /* 0x7ff0000007047812 */ /* 0x000fc800078ec0ff */
[CC--:B------:R-:W-:Y:S02]  /*9a70*/  VIADDMNMX R5, R2.reuse, -R4.reuse, 0xb9600000, !PT ;  /* 0xb960000002057446 */ /* 0x0c0fe40007800904 */
[----:B------:R-:W-:Y:S01]  /*9a80*/  ISETP.GE.U32.AND P0, PT, R2, R4, PT ;  /* 0x000000040200720c */ /* 0x000fe20003f06070 */
[----:B------:R-:W-:Y:S01]  /*9a90*/  IMAD.MOV.U32 R4, RZ, RZ, RZ ;  /* 0x000000ffff047224 */ /* 0x000fe200078e00ff */
[----:B------:R-:W-:Y:S02]  /*9aa0*/  VIMNMX R5, R5, 0x46a00000, PT ;  /* 0x46a0000005057848 */ /* 0x000fe40003fe0100 */
[----:B------:R-:W-:-:S05]  /*9ab0*/  SEL R3, R3, 0x63400000, !P0 ;  /* 0x6340000003037807 */ /* 0x000fca0004000000 */
[----:B------:R-:W-:-:S05]  /*9ac0*/  IMAD.IADD R3, R5, 0x1, -R3 ;  /* 0x0000000105037824 */ /* 0x000fca00078e0a03 */
[----:B------:R-:W-:-:S06]  /*9ad0*/  IADD3 R5, R3, 0x7fe00000, RZ ;  /* 0x7fe0000003057810 */ /* 0x000fcc0007ffe0ff */
[----:B------:R-:W-:-:S10]  /*9ae0*/  DMUL R32, R38, R4 ;  /* 0x0000000426207228 */ /* 0x000fd40000000000 */
[----:B------:R-:W-:-:S13]  /*9af0*/  FSETP.GTU.AND P0, PT, |R33|, 1.469367938527859385e-39, PT ;  /* 0x001000002100780b */ /* 0x000fda0003f0c200 */
[----:B------:R-:W-:Y:S05]  /*9b00*/  @P0 BRA `(.L_x_5402) ;  /* 0x0000000000a80947 */ /* 0x000fea0003800000 */
[----:B------:R-:W-:-:S06]  /*9b10*/  DFMA R36, R38, -R36, R42 ;  /* 0x800000242624722b */ /* 0x000fcc000000002a */
[----:B------:R-:W-:-:S04]  /*9b20*/  IMAD.MOV.U32 R36, RZ, RZ, RZ ;  /* 0x000000ffff247224 */ /* 0x000fc800078e00ff */
[C---:B------:R-:W-:Y:S02]  /*9b30*/  FSETP.NEU.AND P0, PT, R37.reuse, RZ, PT ;  /* 0x000000ff2500720b */ /* 0x040fe40003f0d000 */
[----:B------:R-:W-:-:S04]  /*9b40*/  LOP3.LUT R6, R37, 0x80000000, R7, 0x48, !PT ;  /* 0x8000000025067812 */ /* 0x000fc800078e4807 */
[----:B------:R-:W-:-:S07]  /*9b50*/  LOP3.LUT R37, R6, R5, RZ, 0xfc, !PT ;  /* 0x0000000506257212 */ /* 0x000fce00078efcff */
[----:B------:R-:W-:Y:S05]  /*9b60*/  @!P0 BRA `(.L_x_5402) ;  /* 0x0000000000908947 */ /* 0x000fea0003800000 */
[----:B------:R-:W-:Y:S01]  /*9b70*/  IMAD.MOV R5, RZ, RZ, -R3 ;  /* 0x000000ffff057224 */ /* 0x000fe200078e0a03 */
[----:B------:R-:W-:Y:S01]  /*9b80*/  IADD3 R3, -R3, -0x43300000, RZ ;  /* 0xbcd0000003037810 */ /* 0x000fe20007ffe1ff */
[----:B------:R-:W-:-:S06]  /*9b90*/  IMAD.MOV.U32 R4, RZ, RZ, RZ ;  /* 0x000000ffff047224 */ /* 0x000fcc00078e00ff */
[----:B------:R-:W-:Y:S02]  /*9ba0*/  DFMA R4, R32, -R4, R38 ;  /* 0x800000042004722b */ /* 0x000fe40000000026 */
[----:B------:R-:W-:-:S08]  /*9bb0*/  DMUL.RP R38, R38, R36 ;  /* 0x0000002426267228 */ /* 0x000fd00000008000 */
[----:B------:R-:W-:Y:S02]  /*9bc0*/  FSETP.NEU.AND P0, PT, |R5|, R3, PT ;  /* 0x000000030500720b */ /* 0x000fe40003f0d200 */
[----:B------:R-:W-:Y:S02]  /*9bd0*/  LOP3.LUT R6, R39, R6, RZ, 0x3c, !PT ;  /* 0x0000000627067212 */ /* 0x000fe400078e3cff */
[----:B------:R-:W-:Y:S02]  /*9be0*/  FSEL R2, R38, R32, !P0 ;  /* 0x0000002026027208 */ /* 0x000fe40004000000 */
[----:B------:R-:W-:-:S03]  /*9bf0*/  FSEL R6, R6, R33, !P0 ;  /* 0x0000002106067208 */ /* 0x000fc60004000000 */
[----:B------:R-:W-:Y:S01]  /*9c00*/  IMAD.MOV.U32 R32, RZ, RZ, R2 ;  /* 0x000000ffff207224 */ /* 0x000fe200078e0002 */
[----:B------:R-:W-:Y:S01]  /*9c10*/  MOV R33, R6 ;  /* 0x0000000600217202 */ /* 0x000fe20000000f00 */
[----:B------:R-:W-:Y:S06]  /*9c20*/  BRA `(.L_x_5402) ;  /* 0x0000000000607947 */ /* 0x000fec0003800000 */
.L_x_5401:
        /* <DEDUP_REMOVED lines=13> */
[----:B------:R-:W-:Y:S01]  /*9d00*/  @!P0 IMAD.MOV.U32 R33, RZ, RZ, R6 ;  /* 0x000000ffff218224 */ /* 0x000fe200078e0006 */
[----:B------:R-:W-:Y:S01]  /*9d10*/  @P0 MOV R33, R2 ;  /* 0x0000000200210202 */ /* 0x000fe20000000f00 */
[----:B------:R-:W-:Y:S01]  /*9d20*/  @P0 IMAD.MOV.U32 R32, RZ, RZ, RZ ;  /* 0x000000ffff200224 */ /* 0x000fe200078e00ff */
[----:B------:R-:W-:Y:S06]  /*9d30*/  BRA `(.L_x_5402) ;  /* 0x00000000001c7947 */ /* 0x000fec0003800000 */
.L_x_5404:
[----:B------:R-:W-:Y:S01]  /*9d40*/  LOP3.LUT R2, R7, 0x80000, RZ, 0xfc, !PT ;  /* 0x0008000007027812 */ /* 0x000fe200078efcff */
[----:B------:R-:W-:-:S04]  /*9d50*/  IMAD.MOV.U32 R32, RZ, RZ, R6 ;  /* 0x000000ffff207224 */ /* 0x000fc800078e0006 */
[----:B------:R-:W-:Y:S01]  /*9d60*/  IMAD.MOV.U32 R33, RZ, RZ, R2 ;  /* 0x000000ffff217224 */ /* 0x000fe200078e0002 */
[----:B------:R-:W-:Y:S06]  /*9d70*/  BRA `(.L_x_5402) ;  /* 0x00000000000c7947 */ /* 0x000fec0003800000 */
.L_x_5403:
[----:B------:R-:W-:Y:S01]  /*9d80*/  LOP3.LUT R2, R41, 0x80000, RZ, 0xfc, !PT ;  /* 0x0008000029027812 */ /* 0x000fe200078efcff */
[----:B------:R-:W-:-:S04]  /*9d90*/  IMAD.MOV.U32 R32, RZ, RZ, R40 ;  /* 0x000000ffff207224 */ /* 0x000fc800078e0028 */
[----:B------:R-:W-:-:S07]  /*9da0*/  IMAD.MOV.U32 R33, RZ, RZ, R2 ;  /* 0x000000ffff217224 */ /* 0x000fce00078e0002 */
.L_x_5402:
[----:B------:R-:W-:Y:S05]  /*9db0*/  BSYNC B1 ;  /* 0x0000000000017941 */ /* 0x000fea0003800000 */
.L_x_5400:
[----:B------:R-:W-:Y:S01]  /*9dc0*/  IMAD.MOV.U32 R4, RZ, RZ, R0 ;  /* 0x000000ffff047224 */ /* 0x000fe200078e0000 */
[----:B------:R-:W-:Y:S01]  /*9dd0*/  MOV R2, R33 ;  /* 0x0000002100027202 */ /* 0x000fe20000000f00 */
[----:B------:R-:W-:Y:S02]  /*9de0*/  IMAD.MOV.U32 R5, RZ, RZ, 0x0 ;  /* 0x00000000ff057424 */ /* 0x000fe400078e00ff */
[----:B------:R-:W-:Y:S02]  /*9df0*/  IMAD.MOV.U32 R3, RZ, RZ, R32 ;  /* 0x000000ffff037224 */ /* 0x000fe400078e0020 */
[----:B------:R-:W-:Y:S05]  /*9e00*/  RET.REL.NODEC R4 `(_ZN2at6native27unrolled_elementwise_kernelIZZZNS0_16tanh_kernel_cudaERNS_18TensorIteratorBaseEENKUlvE_clEvENKUlvE_clEvEUlN3c107complexIdEEE_St5arrayIPcLm2EELi4E23TrivialOffsetCalculatorILi1EjESE_NS0_6memory15LoadWithoutCastENSF_16StoreWithoutCastEEEviT_T0_T2_T3_T4_T5_) ;  /* 0xffffff60047c7950 */ /* 0x000fea0003c3ffff */
        .weak           $__internal_7_$__cuda_sm20_dsqrt_rn_f64_mediumpath_v1
        .type           $__internal_7_$__cuda_sm20_dsqrt_rn_f64_mediumpath_v1,@function
        .size           $__internal_7_$__cuda_sm20_dsqrt_rn_f64_mediumpath_v1,($_ZN2at6native27unrolled_elementwise_kernelIZZZNS0_16tanh_kernel_cudaERNS_18TensorIteratorBaseEENKUlvE_clEvENKUlvE_clEvEUlN3c107complexIdEEE_St5arrayIPcLm2EELi4E23TrivialOffsetCalculatorILi1EjESE_NS0_6memory15LoadWithoutCastENSF_16StoreWithoutCastEEEviT_T0_T2_T3_T4_T5_$__internal_trig_reduction_slowpathd - $__internal_7_$__cuda_sm20_dsqrt_rn_f64_mediumpath_v1)
$__internal_7_$__cuda_sm20_dsqrt_rn_f64_mediumpath_v1:
[----:B------:R-:W-:Y:S01]  /*9e10*/  ISETP.GE.U32.AND P0, PT, R32, -0x3400000, PT ;  /* 0xfcc000002000780c */ /* 0x000fe20003f06070 */
[----:B------:R-:W-:Y:S01]  /*9e20*/  BSSY B2, `(.L_x_5405) ;  /* 0x0000028000027945 */ /* 0x000fe20003800000 */
[----:B------:R-:W-:Y:S01]  /*9e30*/  IMAD.MOV.U32 R36, RZ, RZ, R7 ;  /* 0x000000ffff247224 */ /* 0x000fe200078e0007 */
[----:B------:R-:W-:Y:S01]  /*9e40*/  MOV R7, R6 ;  /* 0x0000000600077202 */ /* 0x000fe20000000f00 */
[----:B------:R-:W-:Y:S02]  /*9e50*/  IMAD.MOV.U32 R32, RZ, RZ, R34 ;  /* 0x000000ffff207224 */ /* 0x000fe400078e0022 */
[----:B------:R-:W-:Y:S02]  /*9e60*/  IMAD.MOV.U32 R37, RZ, RZ, R3 ;  /* 0x000000ffff257224 */ /* 0x000fe400078e0003 */
[----:B------:R-:W-:-:S05]  /*9e70*/  IMAD.MOV.U32 R6, RZ, RZ, R0 ;  /* 0x000000ffff067224 */ /* 0x000fca00078e0000 */
[----:B------:R-:W-:Y:S05]  /*9e80*/  @!P0 BRA `(.L_x_5406) ;  /* 0x0000000000208947 */ /* 0x000fea0003800000 */
        /* <DEDUP_REMOVED lines=8> */
.L_x_5406:
        /* <DEDUP_REMOVED lines=9> */
[----:B------:R-:W-:Y:S01]  /*9fa0*/  MOV R4, 0x0 ;  /* 0x0000000000047802 */ /* 0x000fe20000000f00 */
[----:B------:R-:W-:Y:S02]  /*9fb0*/  IMAD.MOV.U32 R32, RZ, RZ, RZ ;  /* 0x000000ffff207224 */ /* 0x000fe400078e00ff */
        /* <DEDUP_REMOVED lines=13> */
.L_x_5408:
[----:B------:R-:W-:-:S11]  /*a090*/  DADD R4, R32, R32 ;  /* 0x0000000020047229 */ /* 0x000fd60000000020 */
.L_x_5407:
[----:B------:R-:W-:Y:S05]  /*a0a0*/  BSYNC B2 ;  /* 0x0000000000027941 */ /* 0x000fea0003800000 */
.L_x_5405:
[----:B------:R-:W-:Y:S01]  /*a0b0*/  IMAD.MOV.U32 R3, RZ, RZ, R4 ;  /* 0x000000ffff037224 */ /* 0x000fe200078e0004 */
[----:B------:R-:W-:Y:S01]  /*a0c0*/  MOV R4, R2 ;  /* 0x0000000200047202 */ /* 0x000fe20000000f00 */
[----:B------:R-:W-:Y:S02]  /*a0d0*/  IMAD.MOV.U32 R0, RZ, RZ, R5 ;  /* 0x000000ffff007224 */ /* 0x000fe400078e0005 */
[----:B------:R-:W-:-:S04]  /*a0e0*/  IMAD.MOV.U32 R5, RZ, RZ, 0x0 ;  /* 0x00000000ff057424 */ /* 0x000fc800078e00ff */
[----:B------:R-:W-:Y:S05]  /*a0f0*/  RET.REL.NODEC R4 `(_ZN2at6native27unrolled_elementwise_kernelIZZZNS0_16tanh_kernel_cudaERNS_18TensorIteratorBaseEENKUlvE_clEvENKUlvE_clEvEUlN3c107complexIdEEE_St5arrayIPcLm2EELi4E23TrivialOffsetCalculatorILi1EjESE_NS0_6memory15LoadWithoutCastENSF_16StoreWithoutCastEEEviT_T0_T2_T3_T4_T5_) ;  /* 0xffffff5c04c07950 */ /* 0x000fea0003c3ffff */
        .type           $_ZN2at6native27unrolled_elementwise_kernelIZZZNS0_16tanh_kernel_cudaERNS_18TensorIteratorBaseEENKUlvE_clEvENKUlvE_clEvEUlN3c107complexIdEEE_St5arrayIPcLm2EELi4E23TrivialOffsetCalculatorILi1EjESE_NS0_6memory15LoadWithoutCastENSF_16StoreWithoutCastEEEviT_T0_T2_T3_T4_T5_$__internal_trig_reduction_slowpathd,@function
        .size           $_ZN2at6native27unrolled_elementwise_kernelIZZZNS0_16tanh_kernel_cudaERNS_18TensorIteratorBaseEENKUlvE_clEvENKUlvE_clEvEUlN3c107complexIdEEE_St5arrayIPcLm2EELi4E23TrivialOffsetCalculatorILi1EjESE_NS0_6memory15LoadWithoutCastENSF_16StoreWithoutCastEEEviT_T0_T2_T3_T4_T5_$__internal_trig_reduction_slowpathd,(.L_x_7171 - $_ZN2at6native27unrolled_elementwise_kernelIZZZNS0_16tanh_kernel_cudaERNS_18TensorIteratorBaseEENKUlvE_clEvENKUlvE_clEvEUlN3c107complexIdEEE_St5arrayIPcLm2EELi4E23TrivialOffsetCalculatorILi1EjESE_NS0_6memory15LoadWithoutCastENSF_16StoreWithoutCastEEEviT_T0_T2_T3_T4_T5_$__internal_trig_reduction_slowpathd)
$_ZN2at6native27unrolled_elementwise_kernelIZZZNS0_16tanh_kernel_cudaERNS_18TensorIteratorBaseEENKUlvE_clEvENKUlvE_clEvEUlN3c107complexIdEEE_St5arrayIPcLm2EELi4E23TrivialOffsetCalculatorILi1EjESE_NS0_6memory15LoadWithoutCastENSF_16StoreWithoutCastEEEviT_T0_T2_T3_T4_T5_$__internal_trig_reduction_slowpathd:
[--C-:B------:R-:W-:Y:S01]  /*a100*/  SHF.R.U32.HI R3, RZ, 0x14, R36.reuse ;  /* 0x00000014ff037819 */ /* 0x100fe20000011624 */
[----:B------:R-:W-:Y:S02]  /*a110*/  IMAD.MOV.U32 R0, RZ, RZ, R36 ;  /* 0x000000ffff007224 */ /* 0x000fe400078e0024 */
[----:B------:R-:W-:Y:S01]  /*a120*/  IMAD.MOV.U32 R2, RZ, RZ, RZ ;  /* 0x000000ffff027224 */ /* 0x000fe200078e00ff */
[----:B------:R-:W-:-:S04]  /*a130*/  LOP3.LUT R4, R3, 0x7ff, RZ, 0xc0, !PT ;  /* 0x000007ff03047812 */ /* 0x000fc800078ec0ff */
        /* <DEDUP_REMOVED lines=8> */
[----:B------:R-:W-:-:S04]  /*a1c0*/  ISETP.GT.AND P0, PT, R2, 0xe, PT ;  /* 0x0000000e0200780c */ /* 0x000fc80003f04270 */
[----:B------:R-:W-:-:S04]  /*a1d0*/  SEL R4, R4, 0x12, !P0 ;  /* 0x0000001204047807 */ /* 0x000fc80004000000 */
[----:B------:R-:W-:Y:S02]  /*a1e0*/  ISETP.GT.AND P0, PT, R2, R4, PT ;  /* 0x000000040200720c */ /* 0x000fe40003f04270 */
[----:B------:R-:W-:-:S11]  /*a1f0*/  IADD3 R2, -R5, 0xf, RZ ;  /* 0x0000000f05027810 */ /* 0x000fd60007ffe1ff */
[----:B------:R-:W-:Y:S05]  /*a200*/  @P0 BRA `(.L_x_5411) ;  /* 0x0000000000980947 */ /* 0x000fea0003800000 */
[----:B------:R-:W0:Y:S01]  /*a210*/  LDC.64 R32, c[0x4][0x170] ;  /* 0x01005c00ff207b82 */ /* 0x000e220000000a00 */
[C---:B------:R-:W-:Y:S01]  /*a220*/  SHF.L.U64.HI R5, R7.reuse, 0xb, R0 ;  /* 0x0000000b07057819 */ /* 0x040fe20000010200 */
[----:B------:R-:W-:Y:S01]  /*a230*/  IMAD.SHL.U32 R7, R7, 0x800, RZ ;  /* 0x0000080007077824 */ /* 0x000fe200078e00ff */
[----:B------:R-:W-:Y:S01]  /*a240*/  CS2R R46, SRZ ;  /* 0x00000000002e7805 */ /* 0x000fe2000001ff00 */
[----:B------:R-:W-:Y:S01]  /*a250*/  IMAD.MOV.U32 R0, RZ, RZ, R1 ;  /* 0x000000ffff007224 */ /* 0x000fe200078e0001 */
[----:B------:R-:W-:-:S03]  /*a260*/  LOP3.LUT R5, R5, 0x80000000, RZ, 0xfc, !PT ;  /* 0x8000000005057812 */ /* 0x000fc600078efcff */
[----:B------:R-:W1:Y:S01]  /*a270*/  LDC.64 R42, c[0x0][0x208] ;  /* 0x00008200ff2a7b82 */ /* 0x000e620000000a00 */
[----:B0-----:R-:W-:-:S04]  /*a280*/  IMAD.WIDE R32, R2, 0x8, R32 ;  /* 0x0000000802207825 */ /* 0x001fc800078e0220 */
[----:B------:R-:W-:Y:S01]  /*a290*/  IMAD.MOV.U32 R6, RZ, RZ, R32 ;  /* 0x000000ffff067224 */ /* 0x000fe200078e0020 */
[----:B------:R-:W-:-:S07]  /*a2a0*/  MOV R32, R33 ;  /* 0x0000002100207202 */ /* 0x000fce0000000f00 */
.L_x_5412:
[----:B-1----:R-:W-:Y:S01]  /*a2b0*/  R2UR UR4, R42 ;  /* 0x000000002a0472ca */ /* 0x002fe200000e0000 */
[----:B------:R-:W-:Y:S01]  /*a2c0*/  IMAD.MOV.U32 R38, RZ, RZ, R6 ;  /* 0x000000ffff267224 */ /* 0x000fe200078e0006 */
[----:B------:R-:W-:Y:S01]  /*a2d0*/  R2UR UR5, R43 ;  /* 0x000000002b0572ca */ /* 0x000fe200000e0000 */
[----:B------:R-:W-:-:S12]  /*a2e0*/  IMAD.MOV.U32 R39, RZ, RZ, R32 ;  /* 0x000000ffff277224 */ /* 0x000fd800078e0020 */
[----:B------:R-:W2:Y:S01]  /*a2f0*/  LDG.E.64.CONSTANT R38, desc[UR4][R38.64] ;  /* 0x0000000426267981 */ /* 0x000ea2000c1e9b00 */
[----:B------:R-:W-:Y:S01]  /*a300*/  IADD3 R2, R2, 0x1, RZ ;  /* 0x0000000102027810 */ /* 0x000fe20007ffe0ff */
[----:B--2---:R-:W-:-:S04]  /*a310*/  IMAD.WIDE.U32 R46, P0, R38, R7, R46 ;  /* 0x00000007262e7225 */ /* 0x004fc8000780002e */
[----:B------:R-:W-:Y:S02]  /*a320*/  IMAD R34, R38, R5, RZ ;  /* 0x0000000526227224 */ /* 0x000fe400078e02ff */
[----:B------:R-:W-:-:S03]  /*a330*/  IMAD R33, R39, R7, RZ ;  /* 0x0000000727217224 */ /* 0x000fc600078e02ff */
[----:B------:R-:W-:-:S04]  /*a340*/  IADD3 R34, P1, R34, R47, RZ ;  /* 0x0000002f22227210 */ /* 0x000fc80007f3e0ff */
[----:B------:R-:W-:Y:S01]  /*a350*/  IADD3 R47, P3, R33, R34, RZ ;  /* 0x00000022212f7210 */ /* 0x000fe20007f7e0ff */
[----:B------:R-:W-:-:S04]  /*a360*/  IMAD.HI.U32 R33, R38, R5, RZ ;  /* 0x0000000526217227 */ /* 0x000fc800078e00ff */
[C---:B------:R-:W-:Y:S01]  /*a370*/  IMAD.HI.U32 R38, R39.reuse, R7, RZ ;  /* 0x0000000727267227 */ /* 0x040fe200078e00ff */
[----:B------:R0:W-:Y:S03]  /*a380*/  STL.64 [R0], R46 ;  /* 0x0000002e00007387 */ /* 0x0001e60000100a00 */
[----:B------:R-:W-:Y:S02]  /*a390*/  IMAD.X R33, RZ, RZ, R33, P0 ;  /* 0x000000ffff217224 */ /* 0x000fe400000e0621 */
[----:B------:R-:W-:-:S03]  /*a3a0*/  IMAD R34, R39, R5, RZ ;  /* 0x0000000527227224 */ /* 0x000fc600078e02ff */
[----:B------:R-:W-:Y:S01]  /*a3b0*/  IADD3.X R38, P0, R38, R33, RZ, P1, !PT ;  /* 0x0000002126267210 */ /* 0x000fe20000f1e4ff */
[----:B------:R-:W-:Y:S01]  /*a3c0*/  IMAD.HI.U32 R33, R39, R5, RZ ;  /* 0x0000000527217227 */ /* 0x000fe200078e00ff */
        /* <DEDUP_REMOVED lines=10> */
.L_x_5411:
[----:B------:R-:W-:Y:S05]  /*a470*/  BSYNC B1 ;  /* 0x0000000000017941 */ /* 0x000fea0003800000 */
.L_x_5410:
        /* <DEDUP_REMOVED lines=10> */
[----:B------:R-:W3:Y:S04]  /*a520*/  @P0 LDL.64 R32, [R1+0x8] ;  /* 0x0000080001200983 */ /* 0x000ee80000100a00 */
[----:B------:R-:W4:Y:S01]  /*a530*/  LDL.64 R2, [R1+0x18] ;  /* 0x0000180001027983 */ /* 0x000f220000100a00 */
[----:B0-----:R-:W-:Y:S01]  /*a540*/  @P0 IADD3 R0, -R38, 0x40, RZ ;  /* 0x0000004026000810 */ /* 0x001fe20007ffe1ff */
[----:B------:R-:W-:Y:S01]  /*a550*/  IMAD.MOV.U32 R39, RZ, RZ, RZ ;  /* 0x000000ffff277224 */ /* 0x000fe200078e00ff */
[----:B------:R-:W-:Y:S01]  /*a560*/  UMOV UR4, URZ ;  /* 0x0000003f00047c82 */ /* 0x000fe20008000000 */
[----:B--2---:R-:W-:-:S02]  /*a570*/  @P0 SHF.L.U32 R6, R4, R38, RZ ;  /* 0x0000002604060219 */ /* 0x004fc400000006ff */
[----:B------:R-:W-:Y:S02]  /*a580*/  @P0 SHF.L.U64.HI R34, R4, R38, R5 ;  /* 0x0000002604220219 */ /* 0x000fe40000010205 */
[-CC-:B---3--:R-:W-:Y:S02]  /*a590*/  @P0 SHF.R.U64 R7, R32, R0.reuse, R33.reuse ;  /* 0x0000000020070219 */ /* 0x188fe40000001221 */
[-C--:B------:R-:W-:Y:S02]  /*a5a0*/  @P0 SHF.R.U32.HI R32, RZ, R0.reuse, R33 ;  /* 0x00000000ff200219 */ /* 0x080fe40000011621 */
[--C-:B------:R-:W-:Y:S02]  /*a5b0*/  @P0 SHF.R.U64 R33, R4, R0, R5.reuse ;  /* 0x0000000004210219 */ /* 0x100fe40000001205 */
[----:B------:R-:W-:Y:S02]  /*a5c0*/  @P0 LOP3.LUT R4, R7, R6, RZ, 0xfc, !PT ;  /* 0x0000000607040212 */ /* 0x000fe400078efcff */
[----:B------:R-:W-:-:S02]  /*a5d0*/  @P0 SHF.R.U32.HI R6, RZ, R0, R5 ;  /* 0x00000000ff060219 */ /* 0x000fc40000011605 */
[----:B----4-:R-:W-:Y:S02]  /*a5e0*/  @P0 SHF.L.U32 R0, R2, R38, RZ ;  /* 0x0000002602000219 */ /* 0x010fe400000006ff */
[----:B------:R-:W-:Y:S02]  /*a5f0*/  @P0 LOP3.LUT R5, R32, R34, RZ, 0xfc, !PT ;  /* 0x0000002220050212 */ /* 0x000fe400078efcff */
[----:B------:R-:W-:Y:S02]  /*a600*/  @P0 SHF.L.U64.HI R38, R2, R38, R3 ;  /* 0x0000002602260219 */ /* 0x000fe40000010203 */
[----:B------:R-:W-:Y:S02]  /*a610*/  @P0 LOP3.LUT R2, R0, R33, RZ, 0xfc, !PT ;  /* 0x0000002100020212 */ /* 0x000fe400078efcff */
[C-C-:B------:R-:W-:Y:S01]  /*a620*/  SHF.L.U64.HI R0, R4.reuse, 0x2, R5.reuse ;  /* 0x0000000204007819 */ /* 0x140fe20000010205 */
[----:B------:R-:W-:Y:S01]  /*a630*/  IMAD.SHL.U32 R4, R4, 0x4, RZ ;  /* 0x0000000404047824 */ /* 0x000fe200078e00ff */
[----:B------:R-:W-:-:S02]  /*a640*/  SHF.R.U32.HI R5, RZ, 0x1e, R5 ;  /* 0x0000001eff057819 */ /* 0x000fc40000011605 */
[----:B------:R-:W-:Y:S02]  /*a650*/  SHF.L.U32 R7, R2, 0x2, RZ ;  /* 0x0000000202077819 */ /* 0x000fe400000006ff */
[----:B------:R-:W-:Y:S02]  /*a660*/  @P0 LOP3.LUT R3, R38, R6, RZ, 0xfc, !PT ;  /* 0x0000000626030212 */ /* 0x000fe400078efcff */
[----:B------:R-:W-:Y:S02]  /*a670*/  IADD3 RZ, P0, RZ, -R4, RZ ;  /* 0x80000004ffff7210 */ /* 0x000fe40007f1e0ff */
[----:B------:R-:W-:Y:S02]  /*a680*/  LOP3.LUT R33, RZ, R0, RZ, 0x33, !PT ;  /* 0x00000000ff217212 */ /* 0x000fe400078e33ff */
[----:B------:R-:W-:Y:S02]  /*a690*/  LOP3.LUT R6, R5, R7, RZ, 0xfc, !PT ;  /* 0x0000000705067212 */ /* 0x000fe400078efcff */
[----:B------:R-:W-:-:S02]  /*a6a0*/  SHF.L.U64.HI R5, R2, 0x2, R3 ;  /* 0x0000000202057819 */ /* 0x000fc40000010203 */
[----:B------:R-:W-:Y:S02]  /*a6b0*/  IADD3.X R33, P0, RZ, R33, RZ, P0, !PT ;  /* 0x00000021ff217210 */ /* 0x000fe4000071e4ff */
[----:B------:R-:W-:Y:S02]  /*a6c0*/  LOP3.LUT R7, RZ, R6, RZ, 0x33, !PT ;  /* 0x00000006ff077212 */ /* 0x000fe400078e33ff */
[----:B------:R-:W-:Y:S02]  /*a6d0*/  LOP3.LUT R32, RZ, R5, RZ, 0x33, !PT ;  /* 0x00000005ff207212 */ /* 0x000fe400078e33ff */
[----:B------:R-:W-:Y:S02]  /*a6e0*/  IADD3.X R7, P1, RZ, R7, RZ, P0, !PT ;  /* 0x00000007ff077210 */ /* 0x000fe4000073e4ff */
[----:B------:R-:W-:-:S03]  /*a6f0*/  SHF.R.U32.HI R2, RZ, 0x1d, R3 ;  /* 0x0000001dff027819 */ /* 0x000fc60000011603 */
[----:B------:R-:W-:Y:S01]  /*a700*/  IMAD.X R32, RZ, RZ, R32, P1 ;  /* 0x000000ffff207224 */ /* 0x000fe200008e0620 */
[C---:B------:R-:W-:Y:S02]  /*a710*/  LOP3.LUT P0, RZ, R2.reuse, 0x1, RZ, 0xc0, !PT ;  /* 0x0000000102ff7812 */ /* 0x040fe4000780c0ff */
[----:B------:R-:W-:Y:S02]  /*a720*/  LOP3.LUT R2, R2, 0x1, RZ, 0xc0, !PT ;  /* 0x0000000102027812 */ /* 0x000fe400078ec0ff */
[----:B------:R-:W-:Y:S02]  /*a730*/  SEL R5, R5, R32, !P0 ;  /* 0x0000002005057207 */ /* 0x000fe40004000000 */
[----:B------:R-:W-:Y:S02]  /*a740*/  SEL R6, R6, R7, !P0 ;  /* 0x0000000706067207 */ /* 0x000fe40004000000 */
[----:B------:R-:W-:Y:S02]  /*a750*/  ISETP.NE.U32.AND P1, PT, R5, RZ, PT ;  /* 0x000000ff0500720c */ /* 0x000fe40003f25070 */
[----:B------:R-:W-:-:S02]  /*a760*/  SEL R0, R0, R33, !P0 ;  /* 0x0000002100007207 */ /* 0x000fc40004000000 */
[----:B------:R-:W-:Y:S01]  /*a770*/  SEL R7, R6, R5, !P1 ;  /* 0x0000000506077207 */ /* 0x000fe20004800000 */
[----:B------:R-:W-:Y:S01]  /*a780*/  @P0 IMAD.MOV R4, RZ, RZ, -R4 ;  /* 0x000000ffff040224 */ /* 0x000fe200078e0a04 */
[----:B------:R-:W-:-:S04]  /*a790*/  LEA.HI R2, R3, R2, RZ, 0x2 ;  /* 0x0000000203027211 */ /* 0x000fc800078f10ff */
[----:B------:R-:W0:Y:S02]  /*a7a0*/  FLO.U32 R7, R7 ;  /* 0x0000000700077300 */ /* 0x000e2400000e0000 */
[C---:B0-----:R-:W-:Y:S02]  /*a7b0*/  IADD3 R32, -R7.reuse, 0x1f, RZ ;  /* 0x0000001f07207810 */ /* 0x041fe40007ffe1ff */
[----:B------:R-:W-:-:S03]  /*a7c0*/  IADD3 R7, -R7, 0x3f, RZ ;  /* 0x0000003f07077810 */ /* 0x000fc60007ffe1ff */
[----:B------:R-:W-:-:S05]  /*a7d0*/  @P1 IMAD.MOV R7, RZ, RZ, R32 ;  /* 0x000000ffff071224 */ /* 0x000fca00078e0220 */
[C---:B------:R-:W-:Y:S02]  /*a7e0*/  ISETP.NE.U32.AND P1, PT, R7.reuse, RZ, PT ;  /* 0x000000ff0700720c */ /* 0x040fe40003f25070 */
[----:B------:R-:W-:Y:S02]  /*a7f0*/  IADD3 R33, -R7, 0x40, RZ ;  /* 0x0000004007217810 */ /* 0x000fe40007ffe1ff */
[----:B------:R-:W-:Y:S02]  /*a800*/  ISETP.NE.AND.EX P1, PT, RZ, RZ, PT, P1 ;  /* 0x000000ffff00720c */ /* 0x000fe40003f25310 */
[----:B------:R-:W-:Y:S02]  /*a810*/  SHF.L.U32 R32, R6, R7, RZ ;  /* 0x0000000706207219 */ /* 0x000fe400000006ff */
[----:B------:R-:W-:Y:S02]  /*a820*/  SHF.R.U64 R34, R4, R33, R0 ;  /* 0x0000002104227219 */ /* 0x000fe40000001200 */
[----:B------:R-:W-:-:S02]  /*a830*/  SHF.L.U64.HI R4, R6, R7, R5 ;  /* 0x0000000706047219 */ /* 0x000fc40000010205 */
[----:B------:R-:W-:-:S05]  /*a840*/  SHF.R.U32.HI R0, RZ, R33, R0 ;  /* 0x00000021ff007219 */ /* 0x000fca0000011600 */
[----:B------:R-:W-:Y:S02]  /*a850*/  @P1 LOP3.LUT R6, R34, R32, RZ, 0xfc, !PT ;  /* 0x0000002022061212 */ /* 0x000fe400078efcff */
[----:B------:R-:W-:-:S03]  /*a860*/  @P1 LOP3.LUT R5, R0, R4, RZ, 0xfc, !PT ;  /* 0x0000000400051212 */ /* 0x000fc600078efcff */
[----:B------:R-:W-:-:S04]  /*a870*/  IMAD.WIDE.U32 R32, R6, 0x2168c235, RZ ;  /* 0x2168c23506207825 */ /* 0x000fc800078e00ff */
[----:B------:R-:W-:Y:S01]  /*a880*/  IMAD.MOV.U32 R38, RZ, RZ, R33 ;  /* 0x000000ffff267224 */ /* 0x000fe200078e0021 */
[----:B------:R-:W-:Y:S01]  /*a890*/  IADD3 RZ, P1, R32, R32, RZ ;  /* 0x0000002020ff7210 */ /* 0x000fe20007f3e0ff */
[----:B------:R-:W-:-:S04]  /*a8a0*/  IMAD.HI.U32 R0, R5, -0x36f0255e, RZ ;  /* 0xc90fdaa205007827 */ /* 0x000fc800078e00ff */
[----:B------:R-:W-:-:S04]  /*a8b0*/  IMAD.WIDE.U32 R38, R6, -0x36f0255e, R38 ;  /* 0xc90fdaa206267825 */ /* 0x000fc800078e0026 */
[C---:B------:R-:W-:Y:S02]  /*a8c0*/  IMAD R6, R5.reuse, -0x36f0255e, RZ ;  /* 0xc90fdaa205067824 */ /* 0x040fe400078e02ff */
[----:B------:R-:W-:-:S05]  /*a8d0*/  IMAD.WIDE.U32 R38, P3, R5, 0x2168c235, R38 ;  /* 0x2168c23505267825 */ /* 0x000fca0007860026 */
[----:B------:R-:W-:Y:S02]  /*a8e0*/  IADD3.X R0, R0, RZ, RZ, P3, !PT ;  /* 0x000000ff00007210 */ /* 0x000fe40001ffe4ff */
        /* <DEDUP_REMOVED lines=10> */
[----:B------:R-:W-:Y:S01]  /*a990*/  IMAD.X R4, RZ, RZ, R0, P1 ;  /* 0x000000ffff047224 */ /* 0x000fe200008e0600 */
[----:B------:R-:W-:-:S04]  /*a9a0*/  SEL R0, RZ, 0x1, !P3 ;  /* 0x00000001ff007807 */ /* 0x000fc80005800000 */
[----:B------:R-:W-:Y:S01]  /*a9b0*/  SHF.R.U64 R5, R5, 0xa, R4 ;  /* 0x0000000a05057819 */ /* 0x000fe20000001204 */
[----:B------:R-:W-:-:S03]  /*a9c0*/  IMAD.IADD R0, R0, 0x1, R7 ;  /* 0x0000000100007824 */ /* 0x000fc600078e0207 */
[----:B------:R-:W-:Y:S01]  /*a9d0*/  IADD3 R5, P1, R5, 0x1, RZ ;  /* 0x0000000105057810 */ /* 0x000fe20007f3e0ff */
[----:B------:R-:W-:-:S03]  /*a9e0*/  IMAD.SHL.U32 R0, R0, 0x100000, RZ ;  /* 0x0010000000007824 */ /* 0x000fc600078e00ff */
[----:B------:R-:W-:Y:S02]  /*a9f0*/  LEA.HI.X R4, R4, RZ, RZ, 0x16, P1 ;  /* 0x000000ff04047211 */ /* 0x000fe400008fb4ff */
[----:B------:R-:W-:Y:S02]  /*aa00*/  LOP3.LUT P1, R6, R36, 0x80000000, RZ, 0xc0, !PT ;  /* 0x8000000024067812 */ /* 0x000fe4000782c0ff */
[--C-:B------:R-:W-:Y:S02]  /*aa10*/  SHF.R.U64 R5, R5, 0x1, R4.reuse ;  /* 0x0000000105057819 */ /* 0x100fe40000001204 */
[----:B------:R-:W-:Y:S02]  /*aa20*/  SHF.R.U32.HI R4, RZ, 0x1, R4 ;  /* 0x00000001ff047819 */ /* 0x000fe40000011604 */
[----:B------:R-:W-:Y:S02]  /*aa30*/  IADD3 R7, P3, P4, R5, -UR4, RZ ;  /* 0x8000000405077c10 */ /* 0x000fe4000fc7e0ff */
[----:B------:R-:W-:-:S02]  /*aa40*/  @P0 LOP3.LUT R6, R6, 0x80000000, RZ, 0x3c, !PT ;  /* 0x8000000006060812 */ /* 0x000fc400078e3cff */
[----:B------:R-:W-:-:S03]  /*aa50*/  IADD3.X R0, R4, 0x3fe00000, ~R0, P3, P4 ;  /* 0x3fe0000004007810 */ /* 0x000fc60001fe8c00 */
[----:B------:R-:W-:Y:S02]  /*aa60*/  @P1 IADD3 R2, -R2, RZ, RZ ;  /* 0x000000ff02021210 */ /* 0x000fe40007ffe1ff */
[----:B------:R-:W-:-:S07]  /*aa70*/  LOP3.LUT R0, R0, R6, RZ, 0xfc, !PT ;  /* 0x0000000600007212 */ /* 0x000fce00078efcff */
.L_x_5409:
[----:B------:R-:W-:Y:S02]  /*aa80*/  IMAD.MOV.U32 R4, RZ, RZ, R7 ;  /* 0x000000ffff047224 */ /* 0x000fe400078e0007 */
[----:B------:R-:W-:Y:S02]  /*aa90*/  IMAD.MOV.U32 R6, RZ, RZ, R37 ;  /* 0x000000ffff067224 */ /* 0x000fe400078e0025 */
[----:B------:R-:W-:Y:S02]  /*aaa0*/  IMAD.MOV.U32 R7, RZ, RZ, 0x0 ;  /* 0x00000000ff077424 */ /* 0x000fe400078e00ff */
[----:B------:R-:W-:Y:S02]  /*aab0*/  IMAD.MOV.U32 R5, RZ, RZ, R0 ;  /* 0x000000ffff057224 */ /* 0x000fe400078e0000 */
[----:B------:R-:W-:Y:S05]  /*aac0*/  RET.REL.NODEC R6 `(_ZN2at6native27unrolled_elementwise_kernelIZZZNS0_16tanh_kernel_cudaERNS_18TensorIteratorBaseEENKUlvE_clEvENKUlvE_clEvEUlN3c107complexIdEEE_St5arrayIPcLm2EELi4E23TrivialOffsetCalculatorILi1EjESE_NS0_6memory15LoadWithoutCastENSF_16StoreWithoutCastEEEviT_T0_T2_T3_T4_T5_) ;  /* 0xffffff54064c7950 */ /* 0x000fea0003c3ffff */
.L_x_5413:
        /* <DEDUP_REMOVED lines=11> */
.L_x_7171:


//--------------------- .text._ZN2at6native29vectorized_elementwise_kernelILi2EZZZNS0_16tanh_kernel_cudaERNS_18TensorIteratorBaseEENKUlvE_clEvENKUlvE_clEvEUlN3c107complexIdEEE_St5arrayIPcLm2EEEEviT0_T1_ --------------------------
	.section	.text._ZN2at6native29vectorized_elementwise_kernelILi2EZZZNS0_16tanh_kernel_cudaERNS_18TensorIteratorBaseEENKUlvE_clEvENKUlvE_clEvEUlN3c107complexIdEEE_St5arrayIPcLm2EEEEviT0_T1_,"ax",@progbits
	.align	128
        .global         _ZN2at6native29vectorized_elementwise_kernelILi2EZZZNS0_16tanh_kernel_cudaERNS_18TensorIteratorBaseEENKUlvE_clEvENKUlvE_clEvEUlN3c107complexIdEEE_St5arrayIPcLm2EEEEviT0_T1_
        .type           _ZN2at6native29vectorized_elementwise_kernelILi2EZZZNS0_16tanh_kernel_cudaERNS_18TensorIteratorBaseEENKUlvE_clEvENKUlvE_clEvEUlN3c107complexIdEEE_St5arrayIPcLm2EEEEviT0_T1_,@function
        .size           _ZN2at6native29vectorized_elementwise_kernelILi2EZZZNS0_16tanh_kernel_cudaERNS_18TensorIteratorBaseEENKUlvE_clEvENKUlvE_clEvEUlN3c107complexIdEEE_St5arrayIPcLm2EEEEviT0_T1_,(.L_x_7174 - _ZN2at6native29vectorized_elementwise_kernelILi2EZZZNS0_16tanh_kernel_cudaERNS_18TensorIteratorBaseEENKUlvE_clEvENKUlvE_clEvEUlN3c107complexIdEEE_St5arrayIPcLm2EEEEviT0_T1_)
        .other          _ZN2at6native29vectorized_elementwise_kernelILi2EZZZNS0_16tanh_kernel_cudaERNS_18TensorIteratorBaseEENKUlvE_clEvENKUlvE_clEvEUlN3c107complexIdEEE_St5arrayIPcLm2EEEEviT0_T1_,@"STO_CUDA_ENTRY STV_DEFAULT"
_ZN2at6native29vectorized_elementwise_kernelILi2EZZZNS0_16tanh_kernel_cudaERNS_18TensorIteratorBaseEENKUlvE_clEvENKUlvE_clEvEUlN3c107complexIdEEE_St5arrayIPcLm2EEEEviT0_T1_:
.text._ZN2at6native29vectorized_elementwise_kernelILi2EZZZNS0_16tanh_kernel_cudaERNS_18TensorIteratorBaseEENKUlvE_clEvENKUlvE_clEvEUlN3c107complexIdEEE_St5arrayIPcLm2EEEEviT0_T1_:
[----:B------:R-:W0:Y:S01]  /*0000*/  LDC R1, c[0x0][0x28] ;  /* 0x00000a00ff017b82 */ /* 0x000e220000000800 */
[----:B------:R-:W1:Y:S01]  /*0010*/  S2R R2, SR_CTAID.X ;  /* 0x0000000000027919 */ /* 0x000e620000002500 */
[----:B------:R-:W-:Y:S01]  /*0020*/  ULDC UR4, c[0x0][0x210] ;  /* 0x0000840000047ab9 */ /* 0x000fe20000000800 */
[----:B------:R-:W-:Y:S01]  /*0030*/  ULDC.64 UR6, c[0x0][0x208] ;  /* 0x0000820000067ab9 */ /* 0x000fe20000000a00 */
[----:B0-----:R-:W-:Y:S02]  /*0040*/  VIADD R1, R1, 0xffffffd8 ;  /* 0xffffffd801017836 */ /* 0x001fe40000000000 */
[----:B-1----:R-:W-:-:S05]  /*0050*/  IMAD.SHL.U32 R2, R2, 0x400, RZ ;  /* 0x0000040002027824 */ /* 0x002fca00078e00ff */
[----:B------:R-:W-:-:S04]  /*0060*/  IADD3 R0, -R2, UR4, RZ ;  /* 0x0000000402007c10 */ /* 0x000fc8000fffe1ff */
        /* <DEDUP_REMOVED lines=9> */
[----:B------:R0:W5:Y:S04]  /*0100*/  LDG.E.128 R16, desc[UR6][R4.64+0x1010] ;  /* 0x0010100604107981 */ /* 0x000168000c1e1d00 */
[----:B------:R0:W5:Y:S04]  /*0110*/  LDG.E.128 R32, desc[UR6][R4.64+0x2000] ;  /* 0x0020000604207981 */ /* 0x000168000c1e1d00 */
[----:B------:R0:W5:Y:S04]  /*0120*/  LDG.E.128 R36, desc[UR6][R4.64+0x2010] ;  /* 0x0020100604247981 */ /* 0x000168000c1e1d00 */
[----:B------:R0:W5:Y:S04]  /*0130*/  LDG.E.128 R20, desc[UR6][R4.64+0x3000] ;  /* 0x0030000604147981 */ /* 0x000168000c1e1d00 */
[----:B------:R0:W5:Y:S01]  /*0140*/  LDG.E.128 R24, desc[UR6][R4.64+0x3010] ;  /* 0x0030100604187981 */ /* 0x000162000c1e1d00 */
[----:B------:R-:W-:Y:S01]  /*0150*/  BSSY B1, `(.L_x_5415) ;  /* 0x0000245000017945 */ /* 0x000fe20003800000 */
[----:B--2---:R-:W-:Y:S01]  /*0160*/  LOP3.LUT R3, R45, 0x7fffffff, RZ, 0xc0, !PT ;  /* 0x7fffffff2d037812 */ /* 0x004fe200078ec0ff */
[----:B------:R-:W-:-:S02]  /*0170*/  IMAD.MOV.U32 R28, RZ, RZ, R44 ;  /* 0x000000ffff1c7224 */ /* 0x000fc400078e002c */
[----:B------:R-:W-:Y:S01]  /*0180*/  IMAD.MOV.U32 R29, RZ, RZ, R45 ;  /* 0x000000ffff1d7224 */ /* 0x000fe200078e002d */
[----:B------:R-:W-:-:S13]  /*0190*/  ISETP.GT.U32.AND P0, PT, R3, 0x7fefffff, PT ;  /* 0x7fefffff0300780c */ /* 0x000fda0003f04070 */
[----:B0-----:R-:W-:Y:S05]  /*01a0*/  @P0 BRA `(.L_x_5416) ;  /* 0x0000001c00780947 */ /* 0x001fea0003800000 */
        /* <DEDUP_REMOVED lines=26> */
[----:B-----5:R-:W-:Y:S05]  /*0350*/  CALL.REL.NOINC `($_ZN2at6native29vectorized_elementwise_kernelILi2EZZZNS0_16tanh_kernel_cudaERNS_18TensorIteratorBaseEENKUlvE_clEvENKUlvE_clEvEUlN3c107complexIdEEE_St5arrayIPcLm2EEEEviT0_T1_$__internal_trig_reduction_slowpathd) ;  /* 0x0000025400947944 */ /* 0x020fea0003c00000 */
[----:B------:R-:W-:Y:S05]  /*0360*/  BRA `(.L_x_5421) ;  /* 0x0000000000087947 */ /* 0x000fea0003800000 */
.L_x_5420:
[----:B------:R-:W-:Y:S01]  /*0370*/  DMUL R4, RZ, R46 ;  /* 0x0000002eff047228 */ /* 0x000fe20000000000 */
[----:B------:R-:W-:-:S10]  /*0380*/  IMAD.MOV.U32 R41, RZ, RZ, RZ ;  /* 0x000000ffff297224 */ /* 0x000fd400078e00ff */
.L_x_5421:
[----:B------:R-:W-:Y:S05]  /*0390*/  BSYNC B2 ;  /* 0x0000000000027941 */ /* 0x000fea0003800000 */
.L_x_5419:
        /* <DEDUP_REMOVED lines=63> */
.L_x_5423:
[----:B------:R-:W-:Y:S05]  /*0790*/  BSYNC B0 ;  /* 0x0000000000007941 */ /* 0x000fea0003800000 */
.L_x_5422:
        /* <DEDUP_REMOVED lines=8> */
[----:B------:R-:W-:Y:S01]  /*0820*/  IMAD.MOV.U32 R52, RZ, RZ, 0x0 ;  /* 0x00000000ff347424 */ /* 0x000fe200078e00ff */
[----:B------:R-:W-:Y:S01]  /*0830*/  BSSY B3, `(.L_x_5426) ;  /* 0x0000050000037945 */ /* 0x000fe20003800000 */
[----:B------:R-:W-:Y:S02]  /*0840*/  IMAD.MOV.U32 R53, RZ, RZ, 0x3ff00000 ;  /* 0x3ff00000ff357424 */ /* 0x000fe400078e00ff */
[----:B------:R-:W-:-:S08]  /*0850*/  DFMA R4, R44, R4, 6.75539944105574400000e+15 ;  /* 0x433800002c04742b */ /* 0x000fd00000000004 */
[----:B------:R-:W-:Y:S01]  /*0860*/  DADD R40, R4, -6.75539944105574400000e+15 ;  /* 0xc338000004287429 */ /* 0x000fe20000000000 */
[----:B------:R-:W-:Y:S02]  /*0870*/  IMAD.SHL.U32 R5, R45, 0x2, RZ ;  /* 0x000000022d057824 */ /* 0x000fe400078e00ff */
[----:B------:R-:W-:-:S03]  /*0880*/  VIADD R4, R4, 0xffffffff ;  /* 0xffffffff04047836 */ /* 0x000fc60000000000 */
[C---:B------:R-:W-:Y:S02]  /*0890*/  ISETP.GE.U32.AND P0, PT, R5.reuse, 0x7fb3e647, PT ;  /* 0x7fb3e6470500780c */ /* 0x040fe40003f06070 */
[----:B------:R-:W-:Y:S01]  /*08a0*/  DFMA R42, R40, -UR4, R44 ;  /* 0x80000004282a7c2b */ /* 0x000fe2000800002c */
[----:B------:R-:W-:Y:S01]  /*08b0*/  UMOV UR4, 0x3b39803f ;  /* 0x3b39803f00047882 */ /* 0x000fe20000000000 */
[----:B------:R-:W-:Y:S01]  /*08c0*/  UMOV UR5, 0x3c7abc9e ;  /* 0x3c7abc9e00057882 */ /* 0x000fe20000000000 */
[----:B------:R-:W-:Y:S02]  /*08d0*/  SEL R4, R4, RZ, P0 ;  /* 0x000000ff04047207 */ /* 0x000fe40000000000 */
[----:B------:R-:W-:-:S03]  /*08e0*/  ISETP.NE.AND P1, PT, R5, RZ, PT ;  /* 0x000000ff0500720c */ /* 0x000fc60003f25270 */
[----:B------:R-:W-:Y:S01]  /*08f0*/  DFMA R42, R40, -UR4, R42 ;  /* 0x80000004282a7c2b */ /* 0x000fe2000800002a */
[----:B------:R-:W-:Y:S01]  /*0900*/  UMOV UR4, 0x6acd15b6 ;  /* 0x6acd15b600047882 */ /* 0x000fe20000000000 */
[----:B------:R-:W-:Y:S01]  /*0910*/  MOV R40, 0x8ebd13cd ;  /* 0x8ebd13cd00287802 */ /* 0x000fe20000000f00 */
[----:B------:R-:W-:Y:S01]  /*0920*/  IMAD.MOV.U32 R41, RZ, RZ, 0x3e5af86d ;  /* 0x3e5af86dff297424 */ /* 0x000fe200078e00ff */
[----:B------:R-:W-:-:S06]  /*0930*/  UMOV UR5, 0x3e21f407 ;  /* 0x3e21f40700057882 */ /* 0x000fcc0000000000 */
[----:B------:R-:W-:Y:S02]  /*0940*/  FSEL R3, R45, R43, !P0 ;  /* 0x0000002b2d037208 */ /* 0x000fe40004000000 */
[----:B------:R-:W-:Y:S01]  /*0950*/  FSEL R46, R44, R42, !P0 ;  /* 0x0000002a2c2e7208 */ /* 0x000fe20004000000 */
[C---:B------:R-:W-:Y:S01]  /*0960*/  VIADD R42, R4.reuse, 0xffffffff ;  /* 0xffffffff042a7836 */ /* 0x040fe20000000000 */
[----:B------:R-:W-:Y:S01]  /*0970*/  ISETP.NE.AND P0, PT, R4, 0x400, PT ;  /* 0x000004000400780c */ /* 0x000fe20003f05270 */
[----:B------:R-:W-:-:S06]  /*0980*/  IMAD.MOV.U32 R47, RZ, RZ, R3 ;  /* 0x000000ffff2f7224 */ /* 0x000fcc00078e0003 */
[----:B------:R-:W-:Y:S01]  /*0990*/  DFMA R40, R46, UR4, R40 ;  /* 0x000000042e287c2b */ /* 0x000fe20008000028 */
[----:B------:R-:W-:Y:S01]  /*09a0*/  UMOV UR4, 0x92ba033d ;  /* 0x92ba033d00047882 */ /* 0x000fe20000000000 */
[----:B------:R-:W-:-:S04]  /*09b0*/  UMOV UR5, 0x3e927e50 ;  /* 0x3e927e5000057882 */ /* 0x000fc80000000000 */
[----:B------:R-:W-:Y:S02]  /*09c0*/  @P0 IADD3 R42, R4, RZ, RZ ;  /* 0x000000ff042a0210 */ /* 0x000fe40007ffe0ff */
[----:B------:R-:W-:Y:S01]  /*09d0*/  DFMA R40, R46, R40, UR4 ;  /* 0x000000042e287e2b */ /* 0x000fe20008000028 */
[----:B------:R-:W-:Y:S01]  /*09e0*/  UMOV UR4, 0x6c5f9da1 ;  /* 0x6c5f9da100047882 */ /* 0x000fe20000000000 */
[----:B------:R-:W-:Y:S01]  /*09f0*/  UMOV UR5, 0x3ec71dde ;  /* 0x3ec71dde00057882 */ /* 0x000fe20000000000 */
[----:B------:R-:W-:Y:S01]  /*0a00*/  LEA R43, R42, 0x3ff00000, 0x14 ;  /* 0x3ff000002a2b7811 */ /* 0x000fe200078ea0ff */
[----:B------:R-:W-:-:S04]  /*0a10*/  IMAD.MOV.U32 R42, RZ, RZ, RZ ;  /* 0x000000ffff2a7224 */ /* 0x000fc800078e00ff */
        /* <DEDUP_REMOVED lines=27> */
[----:B------:R-:W-:-:S03]  /*0bd0*/  @P1 FSEL R3, R5, R41, !P0 ;  /* 0x0000002905031208 */ /* 0x000fc60004000000 */
[----:B------:R-:W-:Y:S01]  /*0be0*/  IMAD.MOV.U32 R4, RZ, RZ, R46 ;  /* 0x000000ffff047224 */ /* 0x000fe200078e002e */
[----:B------:R-:W-:Y:S02]  /*0bf0*/  MOV R5, R3 ;  /* 0x0000000300057202 */ /* 0x000fe40000000f00 */
[----:B------:R-:W-:-:S04]  /*0c00*/  FSETP.GEU.AND P1, PT, |R3|, 6.5827683646048100446e-37, PT ;  /* 0x036000000300780b */ /* 0x000fc80003f2e200 */
        /* <DEDUP_REMOVED lines=16> */
[----:B-----5:R-:W-:Y:S05]  /*0d10*/  CALL.REL.NOINC `($__internal_8_$__cuda_sm20_div_rn_f64_full) ;  /* 0x0000024000bc7944 */ /* 0x020fea0003c00000 */
[----:B------:R-:W-:-:S07]  /*0d20*/  IMAD.MOV.U32 R41, RZ, RZ, R3 ;  /* 0x000000ffff297224 */ /* 0x000fce00078e0003 */
.L_x_5427:
[----:B------:R-:W-:Y:S05]  /*0d30*/  BSYNC B3 ;  /* 0x0000000000037941 */ /* 0x000fea0003800000 */
.L_x_5426:
[----:B------:R-:W-:Y:S01]  /*0d40*/  DADD R4, R4, R40 ;  /* 0x0000000004047229 */ /* 0x000fe20000000028 */
[----:B------:R-:W-:Y:S01]  /*0d50*/  UMOV UR4, 0x8fb9f87e ;  /* 0x8fb9f87e00047882 */ /* 0x000fe20000000000 */
[----:B------:R-:W-:Y:S02]  /*0d60*/  UMOV UR5, 0x408633ce ;  /* 0x408633ce00057882 */ /* 0x000fe40000000000 */
[----:B------:R-:W-:-:S06]  /*0d70*/  DSETP.GE.AND P0, PT, R44, UR4, PT ;  /* 0x000000042c007e2a */ /* 0x000fcc000bf06000 */
[----:B------:R-:W-:Y:S02]  /*0d80*/  FSEL R40, R4, RZ, !P0 ;  /* 0x000000ff04287208 */ /* 0x000fe40004000000 */
[----:B------:R-:W-:Y:S01]  /*0d90*/  FSEL R41, R5, +QNAN , !P0 ;  /* 0x7ff0000005297808 */ /* 0x000fe20004000000 */
[----:B------:R-:W-:Y:S06]  /*0da0*/  BRA `(.L_x_5428) ;  /* 0x00000000005c7947 */ /* 0x000fec0003800000 */
.L_x_5425:
        /* <DEDUP_REMOVED lines=23> */
.L_x_5428:
[----:B------:R-:W-:Y:S05]  /*0f20*/  BSYNC B2 ;  /* 0x0000000000027941 */ /* 0x000fea0003800000 */
.L_x_5424:
        /* <DEDUP_REMOVED lines=26> */
[----:B------:R-:W-:Y:S02]  /*10d0*/  IMAD.MOV.U32 R4, RZ, RZ, R47 ;  /* 0x000000ffff047224 */ /* 0x000fe400078e002f */
[----:B------:R-:W-:-:S07]  /*10e0*/  IMAD.MOV.U32 R40, RZ, RZ, R45 ;  /* 0x000000ffff287224 */ /* 0x000fce00078e002d */
[----:B-----5:R-:W-:Y:S05]  /*10f0*/  CALL.REL.NOINC `($__internal_9_$__cuda_sm20_dsqrt_rn_f64_mediumpath_v1) ;  /* 0x00000244005c7944 */ /* 0x020fea0003c00000 */
[----:B------:R-:W-:Y:S01]  /*1100*/  MOV R40, R5 ;  /* 0x0000000500287202 */ /* 0x000fe20000000f00 */
[----:B------:R-:W-:-:S07]  /*1110*/  IMAD.MOV.U32 R41, RZ, RZ, R4 ;  /* 0x000000ffff297224 */ /* 0x000fce00078e0004 */
.L_x_5430:
[----:B------:R-:W-:Y:S05]  /*1120*/  BSYNC B2 ;  /* 0x0000000000027941 */ /* 0x000fea0003800000 */
.L_x_5429:
        /* <DEDUP_REMOVED lines=24> */
[----:B-----5:R-:W-:Y:S05]  /*12b0*/  CALL.REL.NOINC `($__internal_8_$__cuda_sm20_div_rn_f64_full) ;  /* 0x0000023c00547944 */ /* 0x020fea0003c00000 */
[----:B------:R-:W-:Y:S02]  /*12c0*/  IMAD.MOV.U32 R28, RZ, RZ, R40 ;  /* 0x000000ffff1c7224 */ /* 0x000fe400078e0028 */
[----:B------:R-:W-:-:S07]  /*12d0*/  IMAD.MOV.U32 R29, RZ, RZ, R3 ;  /* 0x000000ffff1d7224 */ /* 0x000fce00078e0003 */
.L_x_5432:
[----:B------:R-:W-:Y:S05]  /*12e0*/  BSYNC B2 ;  /* 0x0000000000027941 */ /* 0x000fea0003800000 */
.L_x_5431:
        /* <DEDUP_REMOVED lines=20> */
[----:B-----5:R-:W-:Y:S05]  /*1430*/  CALL.REL.NOINC `($__internal_8_$__cuda_sm20_div_rn_f64_full) ;  /* 0x0000023800f47944 */ /* 0x020fea0003c00000 */
[----:B------:R-:W-:-:S07]  /*1440*/  IMAD.MOV.U32 R41, RZ, RZ, R3 ;  /* 0x000000ffff297224 */ /* 0x000fce00078e0003 */
.L_x_5434:
[----:B------:R-:W-:Y:S05]  /*1450*/  BSYNC B2 ;  /* 0x0000000000027941 */ /* 0x000fea0003800000 */
.L_x_5433:
[----:B------:R-:W-:Y:S01]  /*1460*/  MOV R30, R40 ;  /* 0x00000028001e7202 */ /* 0x000fe20000000f00 */
[----:B------:R-:W-:Y:S01]  /*1470*/  IMAD.MOV.U32 R31, RZ, RZ, R41 ;  /* 0x000000ffff1f7224 */ /* 0x000fe200078e0029 */
[----:B------:R-:W-:Y:S06]  /*1480*/  BRA `(.L_x_5435) ;  /* 0x0000001000447947 */ /* 0x000fec0003800000 */
.L_x_5418:
        /* <DEDUP_REMOVED lines=61> */
.L_x_5437:
[----:B------:R-:W-:Y:S05]  /*1860*/  BSYNC B0 ;  /* 0x0000000000007941 */ /* 0x000fea0003800000 */
.L_x_5436:
        /* <DEDUP_REMOVED lines=21> */
[----:B-----5:R-:W-:Y:S05]  /*19c0*/  CALL.REL.NOINC `($_ZN2at6native29vectorized_elementwise_kernelILi2EZZZNS0_16tanh_kernel_cudaERNS_18TensorIteratorBaseEENKUlvE_clEvENKUlvE_clEvEUlN3c107complexIdEEE_St5arrayIPcLm2EEEEviT0_T1_$__internal_trig_reduction_slowpathd) ;  /* 0x0000023c00f87944 */ /* 0x020fea0003c00000 */
[----:B------:R-:W-:Y:S01]  /*19d0*/  IMAD.MOV.U32 R3, RZ, RZ, R41 ;  /* 0x000000ffff037224 */ /* 0x000fe200078e0029 */
[----:B------:R-:W-:Y:S01]  /*19e0*/  MOV R44, R4 ;  /* 0x00000004002c7202 */ /* 0x000fe20000000f00 */
[----:B------:R-:W-:Y:S01]  /*19f0*/  IMAD.MOV.U32 R45, RZ, RZ, R5 ;  /* 0x000000ffff2d7224 */ /* 0x000fe200078e0005 */
[----:B------:R-:W-:Y:S06]  /*1a00*/  BRA `(.L_x_5440) ;  /* 0x0000000000087947 */ /* 0x000fec0003800000 */
.L_x_5439:
[----:B------:R-:W-:Y:S01]  /*1a10*/  DMUL R44, RZ, R46 ;  /* 0x0000002eff2c7228 */ /* 0x000fe20000000000 */
[----:B------:R-:W-:-:S10]  /*1a20*/  IMAD.MOV.U32 R3, RZ, RZ, RZ ;  /* 0x000000ffff037224 */ /* 0x000fd400078e00ff */
.L_x_5440:
[----:B------:R-:W-:Y:S05]  /*1a30*/  BSYNC B2 ;  /* 0x0000000000027941 */ /* 0x000fea0003800000 */
.L_x_5438:
        /* <DEDUP_REMOVED lines=44> */
[----:B------:R-:W-:Y:S02]  /*1d00*/  IMAD.MOV.U32 R50, RZ, RZ, R4 ;  /* 0x000000ffff327224 */ /* 0x000fe400078e0004 */
[----:B------:R-:W-:Y:S01]  /*1d10*/  IMAD.MOV.U32 R51, RZ, RZ, R5 ;  /* 0x000000ffff337224 */ /* 0x000fe200078e0005 */
[----:B------:R-:W-:Y:S06]  /*1d20*/  BRA `(.L_x_5443) ;  /* 0x0000000000087947 */ /* 0x000fec0003800000 */
.L_x_5442:
[----:B------:R-:W-:Y:S01]  /*1d30*/  DMUL R50, RZ, R46 ;  /* 0x0000002eff327228 */ /* 0x000fe20000000000 */
[----:B------:R-:W-:-:S10]  /*1d40*/  MOV R41, RZ ;  /* 0x000000ff00297202 */ /* 0x000fd40000000f00 */
.L_x_5443:
[----:B------:R-:W-:Y:S05]  /*1d50*/  BSYNC B2 ;  /* 0x0000000000027941 */ /* 0x000fea0003800000 */
.L_x_5441:
        /* <DEDUP_REMOVED lines=15> */
[----:B------:R-:W-:Y:S02]  /*1e50*/  FSEL R57, R3, -0.082518599927425384521, !P0 ;  /* 0xbda8ff8303397808 */ /* 0x000fe40004000000 */
[----:B------:R-:W-:-:S04]  /*1e60*/  MOV R3, 0x3ff00000 ;  /* 0x3ff0000000037802 */ /* 0x000fc80000000f00 */
[----:B------:R-:W-:Y:S01]  /*1e70*/  LOP3.LUT R29, R3, 0x80000000, R29, 0xb8, !PT ;  /* 0x80000000031d7812 */ /* 0x000fe200078eb81d */
        /* <DEDUP_REMOVED lines=13> */
.L_x_5417:
[----:B------:R-:W-:-:S10]  /*1f50*/  DADD R28, R46, -R46 ;  /* 0x000000002e1c7229 */ /* 0x000fd4000000082e */
[----:B------:R-:W-:Y:S02]  /*1f60*/  IMAD.MOV.U32 R30, RZ, RZ, R28 ;  /* 0x000000ffff1e7224 */ /* 0x000fe400078e001c */
[----:B------:R-:W-:Y:S01]  /*1f70*/  IMAD.MOV.U32 R31, RZ, RZ, R29 ;  /* 0x000000ffff1f7224 */ /* 0x000fe200078e001d */
[----:B------:R-:W-:Y:S06]  /*1f80*/  BRA `(.L_x_5435) ;  /* 0x0000000400847947 */ /* 0x000fec0003800000 */
.L_x_5416:
        /* <DEDUP_REMOVED lines=33> */
[----:B-----5:R-:W-:Y:S05]  /*21a0*/  CALL.REL.NOINC `($_ZN2at6native29vectorized_elementwise_kernelILi2EZZZNS0_16tanh_kernel_cudaERNS_18TensorIteratorBaseEENKUlvE_clEvENKUlvE_clEvEUlN3c107complexIdEEE_St5arrayIPcLm2EEEEviT0_T1_$__internal_trig_reduction_slowpathd) ;  /* 0x0000023800007944 */ /* 0x020fea0003c00000 */
[----:B------:R-:W-:-:S07]  /*21b0*/  MOV R3, R41 ;  /* 0x0000002900037202 */ /* 0x000fce0000000f00 */
.L_x_5447:
[----:B------:R-:W-:Y:S05]  /*21c0*/  BSYNC B3 ;  /* 0x0000000000037941 */ /* 0x000fea0003800000 */
.L_x_5446:
        /* <DEDUP_REMOVED lines=27> */
[----:B-----5:R-:W-:Y:S05]  /*2380*/  CALL.REL.NOINC `($_ZN2at6native29vectorized_elementwise_kernelILi2EZZZNS0_16tanh_kernel_cudaERNS_18TensorIteratorBaseEENKUlvE_clEvENKUlvE_clEvEUlN3c107complexIdEEE_St5arrayIPcLm2EEEEviT0_T1_$__internal_trig_reduction_slowpathd) ;  /* 0x0000023400887944 */ /* 0x020fea0003c00000 */
[----:B------:R-:W-:Y:S02]  /*2390*/  IMAD.MOV.U32 R6, RZ, RZ, R41 ;  /* 0x000000ffff067224 */ /* 0x000fe400078e0029 */
[----:B------:R-:W-:Y:S02]  /*23a0*/  IMAD.MOV.U32 R58, RZ, RZ, R4 ;  /* 0x000000ffff3a7224 */ /* 0x000fe400078e0004 */
[----:B------:R-:W-:-:S07]  /*23b0*/  IMAD.MOV.U32 R59, RZ, RZ, R5 ;  /* 0x000000ffff3b7224 */ /* 0x000fce00078e0005 */
.L_x_5449:
[----:B------:R-:W-:Y:S05]  /*23c0*/  BSYNC B3 ;  /* 0x0000000000037941 */ /* 0x000fea0003800000 */
.L_x_5448:
        /* <DEDUP_REMOVED lines=24> */
.L_x_5445:
[----:B------:R-:W-:Y:S05]  /*2550*/  BSYNC B2 ;  /* 0x0000000000027941 */ /* 0x000fea0003800000 */
.L_x_5444:
[----:B------:R-:W-:Y:S01]  /*2560*/  LOP3.LUT R31, RZ, 0x80000000, R47, 0xb8, !PT ;  /* 0x80000000ff1f7812 */ /* 0x000fe200078eb82f */
[----:B------:R-:W-:Y:S01]  /*2570*/  IMAD.MOV.U32 R28, RZ, RZ, R44 ;  /* 0x000000ffff1c7224 */ /* 0x000fe200078e002c */
[----:B------:R-:W-:Y:S01]  /*2580*/  MOV R30, RZ ;  /* 0x000000ff001e7202 */ /* 0x000fe20000000f00 */
[----:B------:R-:W-:-:S07]  /*2590*/  IMAD.MOV.U32 R29, RZ, RZ, R7 ;  /* 0x000000ffff1d7224 */ /* 0x000fce00078e0007 */
.L_x_5435:
[----:B------:R-:W-:Y:S05]  /*25a0*/  BSYNC B1 ;  /* 0x0000000000017941 */ /* 0x000fea0003800000 */
.L_x_5415:
[----:B-----5:R-:W-:Y:S01]  /*25b0*/  LOP3.LUT R3, R9, 0x7fffffff, RZ, 0xc0, !PT ;  /* 0x7fffffff09037812 */ /* 0x020fe200078ec0ff */
        /* <DEDUP_REMOVED lines=29> */
[----:B------:R-:W-:Y:S05]  /*2790*/  CALL.REL.NOINC `($_ZN2at6native29vectorized_elementwise_kernelILi2EZZZNS0_16tanh_kernel_cudaERNS_18TensorIteratorBaseEENKUlvE_clEvENKUlvE_clEvEUlN3c107complexIdEEE_St5arrayIPcLm2EEEEviT0_T1_$__internal_trig_reduction_slowpathd) ;  /* 0x0000023000847944 */ /* 0x000fea0003c00000 */
[----:B------:R-:W-:Y:S05]  /*27a0*/  BRA `(.L_x_5456) ;  /* 0x0000000000087947 */ /* 0x000fea0003800000 */
.L_x_5455:
[----:B------:R-:W-:Y:S01]  /*27b0*/  DMUL R4, RZ, R10 ;  /* 0x0000000aff047228 */ /* 0x000fe20000000000 */
[----:B------:R-:W-:-:S10]  /*27c0*/  IMAD.MOV.U32 R41, RZ, RZ, RZ ;  /* 0x000000ffff297224 */ /* 0x000fd400078e00ff */
.L_x_5456:
[----:B------:R-:W-:Y:S05]  /*27d0*/  BSYNC B2 ;  /* 0x0000000000027941 */ /* 0x000fea0003800000 */
.L_x_5454:
        /* <DEDUP_REMOVED lines=63> */
.L_x_5458:
[----:B------:R-:W-:Y:S05]  /*2bd0*/  BSYNC B0 ;  /* 0x0000000000007941 */ /* 0x000fea0003800000 */
.L_x_5457:
        /* <DEDUP_REMOVED lines=13> */
[----:B------:R-:W-:Y:S01]  /*2cb0*/  SHF.L.U32 R5, R45, 0x1, RZ ;  /* 0x000000012d057819 */ /* 0x000fe200000006ff */
[----:B------:R-:W-:-:S03]  /*2cc0*/  VIADD R4, R4, 0xffffffff ;  /* 0xffffffff04047836 */ /* 0x000fc60000000000 */
[----:B------:R-:W-:-:S03]  /*2cd0*/  ISETP.GE.U32.AND P0, PT, R5, 0x7fb3e647, PT ;  /* 0x7fb3e6470500780c */ /* 0x000fc60003f06070 */
[----:B------:R-:W-:Y:S01]  /*2ce0*/  DFMA R42, R40, -UR4, R44 ;  /* 0x80000004282a7c2b */ /* 0x000fe2000800002c */
[----:B------:R-:W-:Y:S01]  /*2cf0*/  UMOV UR4, 0x3b39803f ;  /* 0x3b39803f00047882 */ /* 0x000fe20000000000 */
[----:B------:R-:W-:Y:S01]  /*2d00*/  UMOV UR5, 0x3c7abc9e ;  /* 0x3c7abc9e00057882 */ /* 0x000fe20000000000 */
[----:B------:R-:W-:Y:S02]  /*2d10*/  SEL R4, R4, RZ, P0 ;  /* 0x000000ff04047207 */ /* 0x000fe40000000000 */
[----:B------:R-:W-:-:S03]  /*2d20*/  ISETP.NE.AND P1, PT, R5, RZ, PT ;  /* 0x000000ff0500720c */ /* 0x000fc60003f25270 */
[----:B------:R-:W-:Y:S01]  /*2d30*/  DFMA R42, R40, -UR4, R42 ;  /* 0x80000004282a7c2b */ /* 0x000fe2000800002a */
[----:B------:R-:W-:Y:S01]  /*2d40*/  UMOV UR4, 0x6acd15b6 ;  /* 0x6acd15b600047882 */ /* 0x000fe20000000000 */
[----:B------:R-:W-:Y:S01]  /*2d50*/  IMAD.MOV.U32 R40, RZ, RZ, -0x7142ec33 ;  /* 0x8ebd13cdff287424 */ /* 0x000fe200078e00ff */
[----:B------:R-:W-:Y:S01]  /*2d60*/  UMOV UR5, 0x3e21f407 ;  /* 0x3e21f40700057882 */ /* 0x000fe20000000000 */
[----:B------:R-:W-:-:S06]  /*2d70*/  IMAD.MOV.U32 R41, RZ, RZ, 0x3e5af86d ;  /* 0x3e5af86dff297424 */ /* 0x000fcc00078e00ff */
[----:B------:R-:W-:Y:S02]  /*2d80*/  FSEL R3, R45, R43, !P0 ;  /* 0x0000002b2d037208 */ /* 0x000fe40004000000 */
[----:B------:R-:W-:Y:S02]  /*2d90*/  FSEL R46, R44, R42, !P0 ;  /* 0x0000002a2c2e7208 */ /* 0x000fe40004000000 */
[C---:B------:R-:W-:Y:S01]  /*2da0*/  ISETP.NE.AND P0, PT, R4.reuse, 0x400, PT ;  /* 0x000004000400780c */ /* 0x040fe20003f05270 */
[----:B------:R-:W-:Y:S01]  /*2db0*/  IMAD.MOV.U32 R47, RZ, RZ, R3 ;  /* 0x000000ffff2f7224 */ /* 0x000fe200078e0003 */
[----:B------:R-:W-:-:S05]  /*2dc0*/  IADD3 R42, R4, -0x1, RZ ;  /* 0xffffffff042a7810 */ /* 0x000fca0007ffe0ff */
[----:B------:R-:W-:Y:S01]  /*2dd0*/  DFMA R40, R46, UR4, R40 ;  /* 0x000000042e287c2b */ /* 0x000fe20008000028 */
[----:B------:R-:W-:Y:S01]  /*2de0*/  UMOV UR4, 0x92ba033d ;  /* 0x92ba033d00047882 */ /* 0x000fe20000000000 */
[----:B------:R-:W-:-:S04]  /*2df0*/  UMOV UR5, 0x3e927e50 ;  /* 0x3e927e5000057882 */ /* 0x000fc80000000000 */
[----:B------:R-:W-:Y:S02]  /*2e00*/  @P0 IMAD.MOV R42, RZ, RZ, R4 ;  /* 0x000000ffff2a0224 */ /* 0x000fe400078e0204 */
        /* <DEDUP_REMOVED lines=31> */
[----:B------:R-:W-:Y:S01]  /*3000*/  @P1 FSEL R46, R4, R40, !P0 ;  /* 0x00000028042e1208 */ /* 0x000fe20004000000 */
[----:B------:R-:W-:Y:S01]  /*3010*/  IMAD.MOV.U32 R40, RZ, RZ, 0x1 ;  /* 0x00000001ff287424 */ /* 0x000fe200078e00ff */
[----:B------:R-:W-:Y:S01]  /*3020*/  FSETP.GEU.AND P1, PT, |R3|, 6.5827683646048100446e-37, PT ;  /* 0x036000000300780b */ /* 0x000fe20003f2e200 */
[----:B------:R-:W-:Y:S01]  /*3030*/  IMAD.MOV.U32 R5, RZ, RZ, R3 ;  /* 0x000000ffff057224 */ /* 0x000fe200078e0003 */
[----:B------:R-:W-:-:S06]  /*3040*/  MOV R4, R46 ;  /* 0x0000002e00047202 */ /* 0x000fcc0000000f00 */
        /* <DEDUP_REMOVED lines=16> */
[----:B------:R-:W-:Y:S05]  /*3150*/  CALL.REL.NOINC `($__internal_8_$__cuda_sm20_div_rn_f64_full) ;  /* 0x0000021c00ac7944 */ /* 0x000fea0003c00000 */
[----:B------:R-:W-:-:S07]  /*3160*/  MOV R41, R3 ;  /* 0x0000000300297202 */ /* 0x000fce0000000f00 */
.L_x_5462:
[----:B------:R-:W-:Y:S05]  /*3170*/  BSYNC B3 ;  /* 0x0000000000037941 */ /* 0x000fea0003800000 */
.L_x_5461:
[----:B------:R-:W-:Y:S01]  /*3180*/  DADD R4, R4, R40 ;  /* 0x0000000004047229 */ /* 0x000fe20000000028 */
[----:B------:R-:W-:Y:S01]  /*3190*/  UMOV UR4, 0x8fb9f87e ;  /* 0x8fb9f87e00047882 */ /* 0x000fe20000000000 */
[----:B------:R-:W-:Y:S02]  /*31a0*/  UMOV UR5, 0x408633ce ;  /* 0x408633ce00057882 */ /* 0x000fe40000000000 */
[----:B------:R-:W-:-:S06]  /*31b0*/  DSETP.GE.AND P0, PT, R44, UR4, PT ;  /* 0x000000042c007e2a */ /* 0x000fcc000bf06000 */
[----:B------:R-:W-:Y:S02]  /*31c0*/  FSEL R40, R4, RZ, !P0 ;  /* 0x000000ff04287208 */ /* 0x000fe40004000000 */
[----:B------:R-:W-:Y:S01]  /*31d0*/  FSEL R41, R5, +QNAN , !P0 ;  /* 0x7ff0000005297808 */ /* 0x000fe20004000000 */
[----:B------:R-:W-:Y:S06]  /*31e0*/  BRA `(.L_x_5463) ;  /* 0x00000000005c7947 */ /* 0x000fec0003800000 */
.L_x_5460:
        /* <DEDUP_REMOVED lines=23> */
.L_x_5463:
[----:B------:R-:W-:Y:S05]  /*3360*/  BSYNC B2 ;  /* 0x0000000000027941 */ /* 0x000fea0003800000 */
.L_x_5459:
        /* <DEDUP_REMOVED lines=23> */
[----:B------:R-:W-:Y:S01]  /*34e0*/  MOV R40, R45 ;  /* 0x0000002d00287202 */ /* 0x000fe20000000f00 */
[----:B------:R-:W-:Y:S01]  /*34f0*/  IMAD.MOV.U32 R42, RZ, RZ, R49 ;  /* 0x000000ffff2a7224 */ /* 0x000fe200078e0031 */
[----:B------:R-:W-:Y:S01]  /*3500*/  MOV R3, 0x3540 ;  /* 0x0000354000037802 */ /* 0x000fe20000000f00 */
[----:B------:R-:W-:Y:S02]  /*3510*/  IMAD.MOV.U32 R5, RZ, RZ, R46 ;  /* 0x000000ffff057224 */ /* 0x000fe400078e002e */
[----:B------:R-:W-:-:S07]  /*3520*/  IMAD.MOV.U32 R4, RZ, RZ, R47 ;  /* 0x000000ffff047224 */ /* 0x000fce00078e002f */
[----:B------:R-:W-:Y:S05]  /*3530*/  CALL.REL.NOINC `($__internal_9_$__cuda_sm20_dsqrt_rn_f64_mediumpath_v1) ;  /* 0x00000220004c7944 */ /* 0x000fea0003c00000 */
[----:B------:R-:W-:Y:S02]  /*3540*/  IMAD.MOV.U32 R40, RZ, RZ, R5 ;  /* 0x000000ffff287224 */ /* 0x000fe400078e0005 */
[----:B------:R-:W-:-:S07]  /*3550*/  IMAD.MOV.U32 R41, RZ, RZ, R4 ;  /* 0x000000ffff297224 */ /* 0x000fce00078e0004 */
.L_x_5465:
[----:B------:R-:W-:Y:S05]  /*3560*/  BSYNC B2 ;  /* 0x0000000000027941 */ /* 0x000fea0003800000 */
.L_x_5464:
        /* <DEDUP_REMOVED lines=24> */
[----:B------:R-:W-:Y:S05]  /*36f0*/  CALL.REL.NOINC `($__internal_8_$__cuda_sm20_div_rn_f64_full) ;  /* 0x0000021800447944 */ /* 0x000fea0003c00000 */
[----:B------:R-:W-:Y:S02]  /*3700*/  IMAD.MOV.U32 R8, RZ, RZ, R40 ;  /* 0x000000ffff087224 */ /* 0x000fe400078e0028 */
[----:B------:R-:W-:-:S07]  /*3710*/  IMAD.MOV.U32 R9, RZ, RZ, R3 ;  /* 0x000000ffff097224 */ /* 0x000fce00078e0003 */
.L_x_5467:
[----:B------:R-:W-:Y:S05]  /*3720*/  BSYNC B2 ;  /* 0x0000000000027941 */ /* 0x000fea0003800000 */
.L_x_5466:
[----:B------:R-:W0:Y:S01]  /*3730*/  MUFU.RCP64H R7, R5 ;  /* 0x0000000500077308 */ /* 0x000e220000001800 */
[----:B------:R-:W-:Y:S01]  /*3740*/  MOV R6, 0x1 ;  /* 0x0000000100067802 */ /* 0x000fe20000000f00 */
[----:B------:R-:W-:Y:S01]  /*3750*/  BSSY B2, `(.L_x_5468) ;  /* 0x0000015000027945 */ /* 0x000fe20003800000 */
[----:B------:R-:W-:-:S04]  /*3760*/  FSETP.GEU.AND P1, PT, |R11|, 6.5827683646048100446e-37, PT ;  /* 0x036000000b00780b */ /* 0x000fc80003f2e200 */
        /* <DEDUP_REMOVED lines=16> */
[----:B------:R-:W-:Y:S05]  /*3870*/  CALL.REL.NOINC `($__internal_8_$__cuda_sm20_div_rn_f64_full) ;  /* 0x0000021400e47944 */ /* 0x000fea0003c00000 */
[----:B------:R-:W-:Y:S01]  /*3880*/  MOV R6, R40 ;  /* 0x0000002800067202 */ /* 0x000fe20000000f00 */
[----:B------:R-:W-:-:S07]  /*3890*/  IMAD.MOV.U32 R7, RZ, RZ, R3 ;  /* 0x000000ffff077224 */ /* 0x000fce00078e0003 */
.L_x_5469:
[----:B------:R-:W-:Y:S05]  /*38a0*/  BSYNC B2 ;  /* 0x0000000000027941 */ /* 0x000fea0003800000 */
.L_x_5468:
[----:B------:R-:W-:Y:S05]  /*38b0*/  BRA `(.L_x_5470) ;  /* 0x0000001000387947 */ /* 0x000fea0003800000 */
.L_x_5453:
        /* <DEDUP_REMOVED lines=61> */
.L_x_5472:
[----:B------:R-:W-:Y:S05]  /*3c90*/  BSYNC B0 ;  /* 0x0000000000007941 */ /* 0x000fea0003800000 */
.L_x_5471:
        /* <DEDUP_REMOVED lines=22> */
[----:B------:R-:W-:Y:S01]  /*3e00*/  IMAD.MOV.U32 R3, RZ, RZ, R41 ;  /* 0x000000ffff037224 */ /* 0x000fe200078e0029 */
[----:B------:R-:W-:Y:S01]  /*3e10*/  MOV R48, R4 ;  /* 0x0000000400307202 */ /* 0x000fe20000000f00 */
[----:B------:R-:W-:Y:S01]  /*3e20*/  IMAD.MOV.U32 R49, RZ, RZ, R5 ;  /* 0x000000ffff317224 */ /* 0x000fe200078e0005 */
[----:B------:R-:W-:Y:S06]  /*3e30*/  BRA `(.L_x_5475) ;  /* 0x0000000000087947 */ /* 0x000fec0003800000 */
.L_x_5474:
[----:B------:R-:W-:Y:S01]  /*3e40*/  DMUL R48, RZ, R10 ;  /* 0x0000000aff307228 */ /* 0x000fe20000000000 */
[----:B------:R-:W-:-:S10]  /*3e50*/  IMAD.MOV.U32 R3, RZ, RZ, RZ ;  /* 0x000000ffff037224 */ /* 0x000fd400078e00ff */
.L_x_5475:
[----:B------:R-:W-:Y:S05]  /*3e60*/  BSYNC B2 ;  /* 0x0000000000027941 */ /* 0x000fea0003800000 */
.L_x_5473:
        /* <DEDUP_REMOVED lines=45> */
.L_x_5477:
[----:B------:R-:W-:Y:S01]  /*4140*/  DMUL R4, RZ, R10 ;  /* 0x0000000aff047228 */ /* 0x000fe20000000000 */
[----:B------:R-:W-:-:S10]  /*4150*/  IMAD.MOV.U32 R41, RZ, RZ, RZ ;  /* 0x000000ffff297224 */ /* 0x000fd400078e00ff */
.L_x_5478:
[----:B------:R-:W-:Y:S05]  /*4160*/  BSYNC B2 ;  /* 0x0000000000027941 */ /* 0x000fea0003800000 */
.L_x_5476:
        /* <DEDUP_REMOVED lines=15> */
[----:B------:R-:W-:Y:S01]  /*4260*/  FSEL R55, R3, -0.082518599927425384521, !P0 ;  /* 0xbda8ff8303377808 */ /* 0x000fe20004000000 */
[----:B------:R-:W-:-:S05]  /*4270*/  IMAD.MOV.U32 R3, RZ, RZ, 0x3ff00000 ;  /* 0x3ff00000ff037424 */ /* 0x000fca00078e00ff */
        /* <DEDUP_REMOVED lines=14> */
.L_x_5452:
[----:B------:R-:W-:-:S10]  /*4360*/  DADD R8, R10, -R10 ;  /* 0x000000000a087229 */ /* 0x000fd4000000080a */
[----:B------:R-:W-:Y:S01]  /*4370*/  MOV R6, R8 ;  /* 0x0000000800067202 */ /* 0x000fe20000000f00 */
[----:B------:R-:W-:Y:S01]  /*4380*/  IMAD.MOV.U32 R7, RZ, RZ, R9 ;  /* 0x000000ffff077224 */ /* 0x000fe200078e0009 */
[----:B------:R-:W-:Y:S06]  /*4390*/  BRA `(.L_x_5470) ;  /* 0x0000000400807947 */ /* 0x000fec0003800000 */
.L_x_5451:
        /* <DEDUP_REMOVED lines=33> */
[----:B------:R-:W-:Y:S05]  /*45b0*/  CALL.REL.NOINC `($_ZN2at6native29vectorized_elementwise_kernelILi2EZZZNS0_16tanh_kernel_cudaERNS_18TensorIteratorBaseEENKUlvE_clEvENKUlvE_clEvEUlN3c107complexIdEEE_St5arrayIPcLm2EEEEviT0_T1_$__internal_trig_reduction_slowpathd) ;  /* 0x0000021000fc7944 */ /* 0x000fea0003c00000 */
[----:B------:R-:W-:-:S07]  /*45c0*/  IMAD.MOV.U32 R3, RZ, RZ, R41 ;  /* 0x000000ffff037224 */ /* 0x000fce00078e0029 */
.L_x_5482:
[----:B------:R-:W-:Y:S05]  /*45d0*/  BSYNC B3 ;  /* 0x0000000000037941 */ /* 0x000fea0003800000 */
.L_x_5481:
        /* <DEDUP_REMOVED lines=27> */
[----:B------:R-:W-:Y:S05]  /*4790*/  CALL.REL.NOINC `($_ZN2at6native29vectorized_elementwise_kernelILi2EZZZNS0_16tanh_kernel_cudaERNS_18TensorIteratorBaseEENKUlvE_clEvENKUlvE_clEvEUlN3c107complexIdEEE_St5arrayIPcLm2EEEEviT0_T1_$__internal_trig_reduction_slowpathd) ;  /* 0x0000021000847944 */ /* 0x000fea0003c00000 */
[----:B------:R-:W-:Y:S01]  /*47a0*/  IMAD.MOV.U32 R7, RZ, RZ, R41 ;  /* 0x000000ffff077224 */ /* 0x000fe200078e0029 */
[----:B------:R-:W-:Y:S01]  /*47b0*/  MOV R58, R4 ;  /* 0x00000004003a7202 */ /* 0x000fe20000000f00 */
[----:B------:R-:W-:-:S07]  /*47c0*/  IMAD.MOV.U32 R59, RZ, RZ, R5 ;  /* 0x000000ffff3b7224 */ /* 0x000fce00078e0005 */
.L_x_5484:
[----:B------:R-:W-:Y:S05]  /*47d0*/  BSYNC B3 ;  /* 0x0000000000037941 */ /* 0x000fea0003800000 */
.L_x_5483:
        /* <DEDUP_REMOVED lines=24> */
.L_x_5480:
[----:B------:R-:W-:Y:S05]  /*4960*/  BSYNC B2 ;  /* 0x0000000000027941 */ /* 0x000fea0003800000 */
.L_x_5479:
[----:B------:R-:W-:Y:S01]  /*4970*/  IMAD.MOV.U32 R9, RZ, RZ, R6 ;  /* 0x000000ffff097224 */ /* 0x000fe200078e0006 */
[----:B------:R-:W-:Y:S01]  /*4980*/  LOP3.LUT R7, RZ, 0x80000000, R11, 0xb8, !PT ;  /* 0x80000000ff077812 */ /* 0x000fe200078eb80b */
[----:B------:R-:W-:-:S07]  /*4990*/  IMAD.MOV.U32 R6, RZ, RZ, RZ ;  /* 0x000000ffff067224 */ /* 0x000fce00078e00ff */
.L_x_5470:
[----:B------:R-:W-:Y:S05]  /*49a0*/  BSYNC B1 ;  /* 0x0000000000017941 */ /* 0x000fea0003800000 */
.L_x_5450:
[----:B------:R-:W-:Y:S01]  /*49b0*/  LOP3.LUT R3, R13, 0x7fffffff, RZ, 0xc0, !PT ;  /* 0x7fffffff0d037812 */ /* 0x000fe200078ec0ff */
        /* <DEDUP_REMOVED lines=31> */
.L_x_5490:
[----:B------:R-:W-:Y:S01]  /*4bb0*/  DMUL R4, RZ, R14 ;  /* 0x0000000eff047228 */ /* 0x000fe20000000000 */
[----:B------:R-:W-:-:S10]  /*4bc0*/  MOV R41, RZ ;  /* 0x000000ff00297202 */ /* 0x000fd40000000f00 */
.L_x_5491:
[----:B------:R-:W-:Y:S05]  /*4bd0*/  BSYNC B2 ;  /* 0x0000000000027941 */ /* 0x000fea0003800000 */
.L_x_5489:
        /* <DEDUP_REMOVED lines=63> */
.L_x_5493:
[----:B------:R-:W-:Y:S05]  /*4fd0*/  BSYNC B0 ;  /* 0x0000000000007941 */ /* 0x000fea0003800000 */
.L_x_5492:
        /* <DEDUP_REMOVED lines=8> */
[----:B------:R-:W-:Y:S01]  /*5060*/  MOV R52, 0x0 ;  /* 0x0000000000347802 */ /* 0x000fe20000000f00 */
[----:B------:R-:W-:Y:S01]  /*5070*/  IMAD.MOV.U32 R53, RZ, RZ, 0x3ff00000 ;  /* 0x3ff00000ff357424 */ /* 0x000fe200078e00ff */
[----:B------:R-:W-:Y:S01]  /*5080*/  BSSY B3, `(.L_x_5496) ;  /* 0x000004f000037945 */ /* 0x000fe20003800000 */
        /* <DEDUP_REMOVED lines=16> */
[----:B------:R-:W-:Y:S01]  /*5190*/  FSEL R46, R44, R42, !P0 ;  /* 0x0000002a2c2e7208 */ /* 0x000fe20004000000 */
[C---:B------:R-:W-:Y:S01]  /*51a0*/  VIADD R42, R4.reuse, 0xffffffff ;  /* 0xffffffff042a7836 */ /* 0x040fe20000000000 */
[----:B------:R-:W-:Y:S02]  /*51b0*/  MOV R47, R3 ;  /* 0x00000003002f7202 */ /* 0x000fe40000000f00 */
[----:B------:R-:W-:-:S04]  /*51c0*/  ISETP.NE.AND P0, PT, R4, 0x400, PT ;  /* 0x000004000400780c */ /* 0x000fc80003f05270 */
[----:B------:R-:W-:Y:S01]  /*51d0*/  DFMA R40, R46, UR4, R40 ;  /* 0x000000042e287c2b */ /* 0x000fe20008000028 */
[----:B------:R-:W-:Y:S01]  /*51e0*/  UMOV UR4, 0x92ba033d ;  /* 0x92ba033d00047882 */ /* 0x000fe20000000000 */
[----:B------:R-:W-:-:S06]  /*51f0*/  UMOV UR5, 0x3e927e50 ;  /* 0x3e927e5000057882 */ /* 0x000fcc0000000000 */
[----:B------:R-:W-:Y:S01]  /*5200*/  DFMA R40, R46, R40, UR4 ;  /* 0x000000042e287e2b */ /* 0x000fe20008000028 */
[----:B------:R-:W-:Y:S01]  /*5210*/  UMOV UR4, 0x6c5f9da1 ;  /* 0x6c5f9da100047882 */ /* 0x000fe20000000000 */
[----:B------:R-:W-:Y:S01]  /*5220*/  UMOV UR5, 0x3ec71dde ;  /* 0x3ec71dde00057882 */ /* 0x000fe20000000000 */
[----:B------:R-:W-:-:S05]  /*5230*/  @P0 IMAD.MOV R42, RZ, RZ, R4 ;  /* 0x000000ffff2a0224 */ /* 0x000fca00078e0204 */
        /* <DEDUP_REMOVED lines=31> */
[----:B------:R-:W-:Y:S01]  /*5430*/  FSETP.GEU.AND P1, PT, |R3|, 6.5827683646048100446e-37, PT ;  /* 0x036000000300780b */ /* 0x000fe20003f2e200 */
[----:B------:R-:W-:-:S06]  /*5440*/  IMAD.MOV.U32 R5, RZ, RZ, R3 ;  /* 0x000000ffff057224 */ /* 0x000fcc00078e0003 */
        /* <DEDUP_REMOVED lines=16> */
[----:B------:R-:W-:Y:S05]  /*5550*/  CALL.REL.NOINC `($__internal_8_$__cuda_sm20_div_rn_f64_full) ;  /* 0x000001f800ac7944 */ /* 0x000fea0003c00000 */
[----:B------:R-:W-:-:S07]  /*5560*/  IMAD.MOV.U32 R41, RZ, RZ, R3 ;  /* 0x000000ffff297224 */ /* 0x000fce00078e0003 */
.L_x_5497:
[----:B------:R-:W-:Y:S05]  /*5570*/  BSYNC B3 ;  /* 0x0000000000037941 */ /* 0x000fea0003800000 */
.L_x_5496:
[----:B------:R-:W-:Y:S01]  /*5580*/  DADD R4, R4, R40 ;  /* 0x0000000004047229 */ /* 0x000fe20000000028 */
[----:B------:R-:W-:Y:S01]  /*5590*/  UMOV UR4, 0x8fb9f87e ;  /* 0x8fb9f87e00047882 */ /* 0x000fe20000000000 */
[----:B------:R-:W-:Y:S02]  /*55a0*/  UMOV UR5, 0x408633ce ;  /* 0x408633ce00057882 */ /* 0x000fe40000000000 */
[----:B------:R-:W-:-:S06]  /*55b0*/  DSETP.GE.AND P0, PT, R44, UR4, PT ;  /* 0x000000042c007e2a */ /* 0x000fcc000bf06000 */
[----:B------:R-:W-:Y:S02]  /*55c0*/  FSEL R40, R4, RZ, !P0 ;  /* 0x000000ff04287208 */ /* 0x000fe40004000000 */
[----:B------:R-:W-:Y:S01]  /*55d0*/  FSEL R41, R5, +QNAN , !P0 ;  /* 0x7ff0000005297808 */ /* 0x000fe20004000000 */
[----:B------:R-:W-:Y:S06]  /*55e0*/  BRA `(.L_x_5498) ;  /* 0x00000000005c7947 */ /* 0x000fec0003800000 */
.L_x_5495:
        /* <DEDUP_REMOVED lines=23> */
.L_x_5498:
[----:B------:R-:W-:Y:S05]  /*5760*/  BSYNC B2 ;  /* 0x0000000000027941 */ /* 0x000fea0003800000 */
.L_x_5494:
        /* <DEDUP_REMOVED lines=15> */
[----:B------:R-:W-:Y:S01]  /*5860*/  VIADD R45, R5, 0xfff00000 ;  /* 0xfff00000052d7836 */ /* 0x000fe20000000000 */
[----:B------:R-:W-:-:S05]  /*5870*/  MOV R44, R4 ;  /* 0x00000004002c7202 */ /* 0x000fca0000000f00 */
        /* <DEDUP_REMOVED lines=11> */
[----:B------:R-:W-:Y:S05]  /*5930*/  CALL.REL.NOINC `($__internal_9_$__cuda_sm20_dsqrt_rn_f64_mediumpath_v1) ;  /* 0x000001fc004c7944 */ /* 0x000fea0003c00000 */
[----:B------:R-:W-:Y:S02]  /*5940*/  IMAD.MOV.U32 R40, RZ, RZ, R5 ;  /* 0x000000ffff287224 */ /* 0x000fe400078e0005 */
[----:B------:R-:W-:-:S07]  /*5950*/  IMAD.MOV.U32 R41, RZ, RZ, R4 ;  /* 0x000000ffff297224 */ /* 0x000fce00078e0004 */
.L_x_5500:
[----:B------:R-:W-:Y:S05]  /*5960*/  BSYNC B2 ;  /* 0x0000000000027941 */ /* 0x000fea0003800000 */
.L_x_5499:
[C---:B------:R-:W-:Y:S01]  /*5970*/  DMUL R4, R10.reuse, R12 ;  /* 0x0000000c0a047228 */ /* 0x040fe20000000000 */
[----:B------:R-:W-:Y:S01]  /*5980*/  MOV R42, 0x1 ;  /* 0x00000001002a7802 */ /* 0x000fe20000000f00 */
        /* <DEDUP_REMOVED lines=25> */
.L_x_5502:
[----:B------:R-:W-:Y:S05]  /*5b20*/  BSYNC B2 ;  /* 0x0000000000027941 */ /* 0x000fea0003800000 */
.L_x_5501:
        /* <DEDUP_REMOVED lines=23> */
.L_x_5504:
[----:B------:R-:W-:Y:S05]  /*5ca0*/  BSYNC B2 ;  /* 0x0000000000027941 */ /* 0x000fea0003800000 */
.L_x_5503:
[----:B------:R-:W-:Y:S05]  /*5cb0*/  BRA `(.L_x_5505) ;  /* 0x0000001000307947 */ /* 0x000fea0003800000 */
.L_x_5488:
        /* <DEDUP_REMOVED lines=58> */
[----:B------:R-:W-:Y:S02]  /*6060*/  @!P1 IMAD.MOV.U32 R4, RZ, RZ, R40 ;  /* 0x000000ffff049224 */ /* 0x000fe400078e0028 */
[----:B------:R-:W-:-:S06]  /*6070*/  @!P1 IMAD.MOV.U32 R40, RZ, RZ, RZ ;  /* 0x000000ffff289224 */ /* 0x000fcc00078e00ff */
[----:B------:R-:W-:-:S11]  /*6080*/  @!P1 DMUL R10, R4, R40 ;  /* 0x00000028040a9228 */ /* 0x000fd60000000000 */
.L_x_5507:
[----:B------:R-:W-:Y:S05]  /*6090*/  BSYNC B0 ;  /* 0x0000000000007941 */ /* 0x000fea0003800000 */
.L_x_5506:
        /* <DEDUP_REMOVED lines=21> */
[----:B------:R-:W-:Y:S05]  /*61f0*/  CALL.REL.NOINC `($_ZN2at6native29vectorized_elementwise_kernelILi2EZZZNS0_16tanh_kernel_cudaERNS_18TensorIteratorBaseEENKUlvE_clEvENKUlvE_clEvEUlN3c107complexIdEEE_St5arrayIPcLm2EEEEviT0_T1_$__internal_trig_reduction_slowpathd) ;  /* 0x000001f400ec7944 */ /* 0x000fea0003c00000 */
[----:B------:R-:W-:Y:S01]  /*6200*/  IMAD.MOV.U32 R3, RZ, RZ, R41 ;  /* 0x000000ffff037224 */ /* 0x000fe200078e0029 */
[----:B------:R-:W-:Y:S06]  /*6210*/  BRA `(.L_x_5510) ;  /* 0x0000000000087947 */ /* 0x000fec0003800000 */
.L_x_5509:
[----:B------:R-:W-:Y:S01]  /*6220*/  DMUL R4, RZ, R14 ;  /* 0x0000000eff047228 */ /* 0x000fe20000000000 */
[----:B------:R-:W-:-:S10]  /*6230*/  IMAD.MOV.U32 R3, RZ, RZ, RZ ;  /* 0x000000ffff037224 */ /* 0x000fd400078e00ff */
.L_x_5510:
[----:B------:R-:W-:Y:S05]  /*6240*/  BSYNC B2 ;  /* 0x0000000000027941 */ /* 0x000fea0003800000 */
.L_x_5508:
        /* <DEDUP_REMOVED lines=45> */
.L_x_5512:
[----:B------:R-:W-:Y:S01]  /*6520*/  DMUL R4, RZ, R14 ;  /* 0x0000000eff047228 */ /* 0x000fe20000000000 */
[----:B------:R-:W-:-:S10]  /*6530*/  IMAD.MOV.U32 R41, RZ, RZ, RZ ;  /* 0x000000ffff297224 */ /* 0x000fd400078e00ff */
.L_x_5513:
[----:B------:R-:W-:Y:S05]  /*6540*/  BSYNC B2 ;  /* 0x0000000000027941 */ /* 0x000fea0003800000 */
.L_x_5511:
        /* <DEDUP_REMOVED lines=31> */
.L_x_5487:
[----:B------:R-:W-:-:S10]  /*6740*/  DADD R12, R14, -R14 ;  /* 0x000000000e0c7229 */ /* 0x000fd4000000080e */
[----:B------:R-:W-:Y:S01]  /*6750*/  MOV R10, R12 ;  /* 0x0000000c000a7202 */ /* 0x000fe20000000f00 */
[----:B------:R-:W-:Y:S01]  /*6760*/  IMAD.MOV.U32 R11, RZ, RZ, R13 ;  /* 0x000000ffff0b7224 */ /* 0x000fe200078e000d */
[----:B------:R-:W-:Y:S06]  /*6770*/  BRA `(.L_x_5505) ;  /* 0x0000000400807947 */ /* 0x000fec0003800000 */
.L_x_5486:
        /* <DEDUP_REMOVED lines=35> */
.L_x_5517:
[----:B------:R-:W-:Y:S05]  /*69b0*/  BSYNC B3 ;  /* 0x0000000000037941 */ /* 0x000fea0003800000 */
.L_x_5516:
        /* <DEDUP_REMOVED lines=31> */
.L_x_5519:
[----:B------:R-:W-:Y:S05]  /*6bb0*/  BSYNC B3 ;  /* 0x0000000000037941 */ /* 0x000fea0003800000 */
.L_x_5518:
        /* <DEDUP_REMOVED lines=24> */
.L_x_5515:
[----:B------:R-:W-:Y:S05]  /*6d40*/  BSYNC B2 ;  /* 0x0000000000027941 */ /* 0x000fea0003800000 */
.L_x_5514:
[----:B------:R-:W-:Y:S01]  /*6d50*/  IMAD.MOV.U32 R13, RZ, RZ, R10 ;  /* 0x000000ffff0d7224 */ /* 0x000fe200078e000a */
[----:B------:R-:W-:Y:S01]  /*6d60*/  LOP3.LUT R11, RZ, 0x80000000, R15, 0xb8, !PT ;  /* 0x80000000ff0b7812 */ /* 0x000fe200078eb80f */
[----:B------:R-:W-:-:S07]  /*6d70*/  IMAD.MOV.U32 R10, RZ, RZ, RZ ;  /* 0x000000ffff0a7224 */ /* 0x000fce00078e00ff */
.L_x_5505:
[----:B------:R-:W-:Y:S05]  /*6d80*/  BSYNC B1 ;  /* 0x0000000000017941 */ /* 0x000fea0003800000 */
.L_x_5485:
        /* <DEDUP_REMOVED lines=32> */
.L_x_5525:
[----:B------:R-:W-:Y:S01]  /*6f90*/  DMUL R4, RZ, R18 ;  /* 0x00000012ff047228 */ /* 0x000fe20000000000 */
[----:B------:R-:W-:-:S10]  /*6fa0*/  MOV R41, RZ ;  /* 0x000000ff00297202 */ /* 0x000fd40000000f00 */
.L_x_5526:
[----:B------:R-:W-:Y:S05]  /*6fb0*/  BSYNC B2 ;  /* 0x0000000000027941 */ /* 0x000fea0003800000 */
.L_x_5524:
        /* <DEDUP_REMOVED lines=63> */
.L_x_5528:
[----:B------:R-:W-:Y:S05]  /*73b0*/  BSYNC B0 ;  /* 0x0000000000007941 */ /* 0x000fea0003800000 */
.L_x_5527:
        /* <DEDUP_REMOVED lines=89> */
.L_x_5532:
[----:B------:R-:W-:Y:S05]  /*7950*/  BSYNC B3 ;  /* 0x0000000000037941 */ /* 0x000fea0003800000 */
.L_x_5531:
[----:B------:R-:W-:Y:S01]  /*7960*/  DADD R4, R4, R40 ;  /* 0x0000000004047229 */ /* 0x000fe20000000028 */
[----:B------:R-:W-:Y:S01]  /*7970*/  UMOV UR4, 0x8fb9f87e ;  /* 0x8fb9f87e00047882 */ /* 0x000fe20000000000 */
[----:B------:R-:W-:Y:S02]  /*7980*/  UMOV UR5, 0x408633ce ;  /* 0x408633ce00057882 */ /* 0x000fe40000000000 */
[----:B------:R-:W-:-:S06]  /*7990*/  DSETP.GE.AND P0, PT, R44, UR4, PT ;  /* 0x000000042c007e2a */ /* 0x000fcc000bf06000 */
[----:B------:R-:W-:Y:S02]  /*79a0*/  FSEL R40, R4, RZ, !P0 ;  /* 0x000000ff04287208 */ /* 0x000fe40004000000 */
[----:B------:R-:W-:Y:S01]  /*79b0*/  FSEL R41, R5, +QNAN , !P0 ;  /* 0x7ff0000005297808 */ /* 0x000fe20004000000 */
[----:B------:R-:W-:Y:S06]  /*79c0*/  BRA `(.L_x_5533) ;  /* 0x00000000005c7947 */ /* 0x000fec0003800000 */
.L_x_5530:
        /* <DEDUP_REMOVED lines=23> */
.L_x_5533:
[----:B------:R-:W-:Y:S05]  /*7b40*/  BSYNC B2 ;  /* 0x0000000000027941 */ /* 0x000fea0003800000 */
.L_x_5529:
        /* <DEDUP_REMOVED lines=31> */
.L_x_5535:
[----:B------:R-:W-:Y:S05]  /*7d40*/  BSYNC B2 ;  /* 0x0000000000027941 */ /* 0x000fea0003800000 */
.L_x_5534:
        /* <DEDUP_REMOVED lines=27> */
.L_x_5537:
[----:B------:R-:W-:Y:S05]  /*7f00*/  BSYNC B2 ;  /* 0x0000000000027941 */ /* 0x000fea0003800000 */
.L_x_5536:
        /* <DEDUP_REMOVED lines=23> */
.L_x_5539:
[----:B------:R-:W-:Y:S05]  /*8080*/  BSYNC B2 ;  /* 0x0000000000027941 */ /* 0x000fea0003800000 */
.L_x_5538:
[----:B------:R-:W-:Y:S05]  /*8090*/  BRA `(.L_x_5540) ;  /* 0x0000001000307947 */ /* 0x000fea0003800000 */
.L_x_5523:
        /* <DEDUP_REMOVED lines=61> */
.L_x_5542:
[----:B------:R-:W-:Y:S05]  /*8470*/  BSYNC B0 ;  /* 0x0000000000007941 */ /* 0x000fea0003800000 */
.L_x_5541:
        /* <DEDUP_REMOVED lines=24> */
.L_x_5544:
[----:B------:R-:W-:Y:S01]  /*8600*/  DMUL R4, RZ, R18 ;  /* 0x00000012ff047228 */ /* 0x000fe20000000000 */
[----:B------:R-:W-:-:S10]  /*8610*/  IMAD.MOV.U32 R3, RZ, RZ, RZ ;  /* 0x000000ffff037224 */ /* 0x000fd400078e00ff */
.L_x_5545:
[----:B------:R-:W-:Y:S05]  /*8620*/  BSYNC B2 ;  /* 0x0000000000027941 */ /* 0x000fea0003800000 */
.L_x_5543:
        /* <DEDUP_REMOVED lines=45> */
.L_x_5547:
[----:B------:R-:W-:Y:S01]  /*8900*/  DMUL R4, RZ, R18 ;  /* 0x00000012ff047228 */ /* 0x000fe20000000000 */
[----:B------:R-:W-:-:S10]  /*8910*/  IMAD.MOV.U32 R41, RZ, RZ, RZ ;  /* 0x000000ffff297224 */ /* 0x000fd400078e00ff */
.L_x_5548:
[----:B------:R-:W-:Y:S05]  /*8920*/  BSYNC B2 ;  /* 0x0000000000027941 */ /* 0x000fea0003800000 */
.L_x_5546:
        /* <DEDUP_REMOVED lines=31> */
.L_x_5522:
[----:B------:R-:W-:-:S10]  /*8b20*/  DADD R16, R18, -R18 ;  /* 0x0000000012107229 */ /* 0x000fd40000000812 */
[----:B------:R-:W-:Y:S01]  /*8b30*/  MOV R14, R16 ;  /* 0x00000010000e7202 */ /* 0x000fe20000000f00 */
[----:B------:R-:W-:Y:S01]  /*8b40*/  IMAD.MOV.U32 R15, RZ, RZ, R17 ;  /* 0x000000ffff0f7224 */ /* 0x000fe200078e0011 */
[----:B------:R-:W-:Y:S06]  /*8b50*/  BRA `(.L_x_5540) ;  /* 0x0000000400807947 */ /* 0x000fec0003800000 */
.L_x_5521:
        /* <DEDUP_REMOVED lines=35> */
.L_x_5552:
[----:B------:R-:W-:Y:S05]  /*8d90*/  BSYNC B3 ;  /* 0x0000000000037941 */ /* 0x000fea0003800000 */
.L_x_5551:
        /* <DEDUP_REMOVED lines=31> */
.L_x_5554:
[----:B------:R-:W-:Y:S05]  /*8f90*/  BSYNC B3 ;  /* 0x0000000000037941 */ /* 0x000fea0003800000 */
.L_x_5553:
        /* <DEDUP_REMOVED lines=24> */
.L_x_5550:
[----:B------:R-:W-:Y:S05]  /*9120*/  BSYNC B2 ;  /* 0x0000000000027941 */ /* 0x000fea0003800000 */
.L_x_5549:
[----:B------:R-:W-:Y:S01]  /*9130*/  IMAD.MOV.U32 R17, RZ, RZ, R14 ;  /* 0x000000ffff117224 */ /* 0x000fe200078e000e */
[----:B------:R-:W-:Y:S01]  /*9140*/  LOP3.LUT R15, RZ, 0x80000000, R19, 0xb8, !PT ;  /* 0x80000000ff0f7812 */ /* 0x000fe200078eb813 */
[----:B------:R-:W-:-:S07]  /*9150*/  IMAD.MOV.U32 R14, RZ, RZ, RZ ;  /* 0x000000ffff0e7224 */ /* 0x000fce00078e00ff */
.L_x_5540:
[----:B------:R-:W-:Y:S05]  /*9160*/  BSYNC B1 ;  /* 0x0000000000017941 */ /* 0x000fea0003800000 */
.L_x_5520:
        /* <DEDUP_REMOVED lines=32> */
.L_x_5560:
[----:B------:R-:W-:Y:S01]  /*9370*/  DMUL R4, RZ, R34 ;  /* 0x00000022ff047228 */ /* 0x000fe20000000000 */
[----:B------:R-:W-:-:S10]  /*9380*/  MOV R41, RZ ;  /* 0x000000ff00297202 */ /* 0x000fd40000000f00 */
.L_x_5561:
[----:B------:R-:W-:Y:S05]  /*9390*/  BSYNC B2 ;  /* 0x0000000000027941 */ /* 0x000fea0003800000 */
.L_x_5559:
        /* <DEDUP_REMOVED lines=63> */
.L_x_5563:
[----:B------:R-:W-:Y:S05]  /*9790*/  BSYNC B0 ;  /* 0x0000000000007941 */ /* 0x000fea0003800000 */
.L_x_5562:
        /* <DEDUP_REMOVED lines=89> */
.L_x_5567:
[----:B------:R-:W-:Y:S05]  /*9d30*/  BSYNC B3 ;  /* 0x0000000000037941 */ /* 0x000fea0003800000 */
.L_x_5566:
[----:B------:R-:W-:Y:S01]  /*9d40*/  DADD R4, R4, R40 ;  /* 0x0000000004047229 */ /* 0x000fe20000000028 */
[----:B------:R-:W-:Y:S01]  /*9d50*/  UMOV UR4, 0x8fb9f87e ;  /* 0x8fb9f87e00047882 */ /* 0x000fe20000000000 */
[----:B------:R-:W-:Y:S02]  /*9d60*/  UMOV UR5, 0x408633ce ;  /* 0x408633ce00057882 */ /* 0x000fe40000000000 */
[----:B------:R-:W-:-:S06]  /*9d70*/  DSETP.GE.AND P0, PT, R44, UR4, PT ;  /* 0x000000042c007e2a */ /* 0x000fcc000bf06000 */
[----:B------:R-:W-:Y:S02]  /*9d80*/  FSEL R40, R4, RZ, !P0 ;  /* 0x000000ff04287208 */ /* 0x000fe40004000000 */
[----:B------:R-:W-:Y:S01]  /*9d90*/  FSEL R41, R5, +QNAN , !P0 ;  /* 0x7ff0000005297808 */ /* 0x000fe20004000000 */
[----:B------:R-:W-:Y:S06]  /*9da0*/  BRA `(.L_x_5568) ;  /* 0x00000000005c7947 */ /* 0x000fec0003800000 */
.L_x_5565:
        /* <DEDUP_REMOVED lines=23> */
.L_x_5568:
[----:B------:R-:W-:Y:S05]  /*9f20*/  BSYNC B2 ;  /* 0x0000000000027941 */ /* 0x000fea0003800000 */
.L_x_5564:
        /* <DEDUP_REMOVED lines=31> */
.L_x_5570:
[----:B------:R-:W-:Y:S05]  /*a120*/  BSYNC B2 ;  /* 0x0000000000027941 */ /* 0x000fea0003800000 */
.L_x_5569:
        /* <DEDUP_REMOVED lines=27> */
.L_x_5572:
[----:B------:R-:W-:Y:S05]  /*a2e0*/  BSYNC B2 ;  /* 0x0000000000027941 */ /* 0x000fea0003800000 */
.L_x_5571:
        /* <DEDUP_REMOVED lines=23> */
.L_x_5574:
[----:B------:R-:W-:Y:S05]  /*a460*/  BSYNC B2 ;  /* 0x0000000000027941 */ /* 0x000fea0003800000 */
.L_x_5573:
[----:B------:R-:W-:Y:S05]  /*a470*/  BRA `(.L_x_5575) ;  /* 0x0000001000307947 */ /* 0x000fea0003800000 */
.L_x_5558:
        /* <DEDUP_REMOVED lines=61> */
.L_x_5577:
[----:B------:R-:W-:Y:S05]  /*a850*/  BSYNC B0 ;  /* 0x0000000000007941 */ /* 0x000fea0003800000 */
.L_x_5576:
        /* <DEDUP_REMOVED lines=24> */
.L_x_5579:
[----:B------:R-:W-:Y:S01]  /*a9e0*/  DMUL R4, RZ, R34 ;  /* 0x00000022ff047228 */ /* 0x000fe20000000000 */
[----:B------:R-:W-:-:S10]  /*a9f0*/  IMAD.MOV.U32 R3, RZ, RZ, RZ ;  /* 0x000000ffff037224 */ /* 0x000fd400078e00ff */
.L_x_5580:
[----:B------:R-:W-:Y:S05]  /*aa00*/  BSYNC B2 ;  /* 0x0000000000027941 */ /* 0x000fea0003800000 */
.L_x_5578:
        /* <DEDUP_REMOVED lines=45> */
.L_x_5582:
[----:B------:R-:W-:Y:S01]  /*ace0*/  DMUL R4, RZ, R34 ;  /* 0x00000022ff047228 */ /* 0x000fe20000000000 */
[----:B------:R-:W-:-:S10]  /*acf0*/  IMAD.MOV.U32 R41, RZ, RZ, RZ ;  /* 0x000000ffff297224 */ /* 0x000fd400078e00ff */
.L_x_5583:
[----:B------:R-:W-:Y:S05]  /*ad00*/  BSYNC B2 ;  /* 0x0000000000027941 */ /* 0x000fea0003800000 */
.L_x_5581:
        /* <DEDUP_REMOVED lines=31> */
.L_x_5557:
[----:B------:R-:W-:-:S10]  /*af00*/  DADD R32, R34, -R34 ;  /* 0x0000000022207229 */ /* 0x000fd40000000822 */
[----:B------:R-:W-:Y:S01]  /*af10*/  MOV R18, R32 ;  /* 0x0000002000127202 */ /* 0x000fe20000000f00 */
[----:B------:R-:W-:Y:S01]  /*af20*/  IMAD.MOV.U32 R19, RZ, RZ, R33 ;  /* 0x000000ffff137224 */ /* 0x000fe200078e0021 */
[----:B------:R-:W-:Y:S06]  /*af30*/  BRA `(.L_x_5575) ;  /* 0x0000000400807947 */ /* 0x000fec0003800000 */
.L_x_5556:
        /* <DEDUP_REMOVED lines=35> */
.L_x_5587:
[----:B------:R-:W-:Y:S05]  /*b170*/  BSYNC B3 ;  /* 0x0000000000037941 */ /* 0x000fea0003800000 */
.L_x_5586:
        /* <DEDUP_REMOVED lines=31> */
.L_x_5589:
[----:B------:R-:W-:Y:S05]  /*b370*/  BSYNC B3 ;  /* 0x0000000000037941 */ /* 0x000fea0003800000 */
.L_x_5588:
        /* <DEDUP_REMOVED lines=24> */
.L_x_5585:
[----:B------:R-:W-:Y:S05]  /*b500*/  BSYNC B2 ;  /* 0x0000000000027941 */ /* 0x000fea0003800000 */
.L_x_5584:
[----:B------:R-:W-:Y:S01]  /*b510*/  IMAD.MOV.U32 R33, RZ, RZ, R18 ;  /* 0x000000ffff217224 */ /* 0x000fe200078e0012 */
[----:B------:R-:W-:Y:S01]  /*b520*/  LOP3.LUT R19, RZ, 0x80000000, R35, 0xb8, !PT ;  /* 0x80000000ff137812 */ /* 0x000fe200078eb823 */
[----:B------:R-:W-:-:S07]  /*b530*/  IMAD.MOV.U32 R18, RZ, RZ, RZ ;  /* 0x000000ffff127224 */ /* 0x000fce00078e00ff */
.L_x_5575:
[----:B------:R-:W-:Y:S05]  /*b540*/  BSYNC B1 ;  /* 0x0000000000017941 */ /* 0x000fea0003800000 */
.L_x_5555:
        /* <DEDUP_REMOVED lines=32> */
.L_x_5595:
[----:B------:R-:W-:Y:S01]  /*b750*/  DMUL R4, RZ, R38 ;  /* 0x00000026ff047228 */ /* 0x000fe20000000000 */
[----:B------:R-:W-:-:S10]  /*b760*/  MOV R41, RZ ;  /* 0x000000ff00297202 */ /* 0x000fd40000000f00 */
.L_x_5596:
[----:B------:R-:W-:Y:S05]  /*b770*/  BSYNC B2 ;  /* 0x0000000000027941 */ /* 0x000fea0003800000 */
.L_x_5594:
        /* <DEDUP_REMOVED lines=63> */
.L_x_5598:
[----:B------:R-:W-:Y:S05]  /*bb70*/  BSYNC B0 ;  /* 0x0000000000007941 */ /* 0x000fea0003800000 */
.L_x_5597:
        /* <DEDUP_REMOVED lines=89> */
.L_x_5602:
[----:B------:R-:W-:Y:S05]  /*c110*/  BSYNC B3 ;  /* 0x0000000000037941 */ /* 0x000fea0003800000 */
.L_x_5601:
[----:B------:R-:W-:Y:S01]  /*c120*/  DADD R4, R4, R40 ;  /* 0x0000000004047229 */ /* 0x000fe20000000028 */
[----:B------:R-:W-:Y:S01]  /*c130*/  UMOV UR4, 0x8fb9f87e ;  /* 0x8fb9f87e00047882 */ /* 0x000fe20000000000 */
[----:B------:R-:W-:Y:S02]  /*c140*/  UMOV UR5, 0x408633ce ;  /* 0x408633ce00057882 */ /* 0x000fe40000000000 */
[----:B------:R-:W-:-:S06]  /*c150*/  DSETP.GE.AND P0, PT, R44, UR4, PT ;  /* 0x000000042c007e2a */ /* 0x000fcc000bf06000 */
[----:B------:R-:W-:Y:S02]  /*c160*/  FSEL R40, R4, RZ, !P0 ;  /* 0x000000ff04287208 */ /* 0x000fe40004000000 */
[----:B------:R-:W-:Y:S01]  /*c170*/  FSEL R41, R5, +QNAN , !P0 ;  /* 0x7ff0000005297808 */ /* 0x000fe20004000000 */
[----:B------:R-:W-:Y:S06]  /*c180*/  BRA `(.L_x_5603) ;  /* 0x00000000005c7947 */ /* 0x000fec0003800000 */
.L_x_5600:
        /* <DEDUP_REMOVED lines=23> */
.L_x_5603:
[----:B------:R-:W-:Y:S05]  /*c300*/  BSYNC B2 ;  /* 0x0000000000027941 */ /* 0x000fea0003800000 */
.L_x_5599:
        /* <DEDUP_REMOVED lines=31> */
.L_x_5605:
[----:B------:R-:W-:Y:S05]  /*c500*/  BSYNC B2 ;  /* 0x0000000000027941 */ /* 0x000fea0003800000 */
.L_x_5604:
        /* <DEDUP_REMOVED lines=27> */
.L_x_5607:
[----:B------:R-:W-:Y:S05]  /*c6c0*/  BSYNC B2 ;  /* 0x0000000000027941 */ /* 0x000fea0003800000 */
.L_x_5606:
        /* <DEDUP_REMOVED lines=23> */
.L_x_5609:
[----:B------:R-:W-:Y:S05]  /*c840*/  BSYNC B2 ;  /* 0x0000000000027941 */ /* 0x000fea0003800000 */
.L_x_5608:
[----:B------:R-:W-:Y:S05]  /*c850*/  BRA `(.L_x_5610) ;  /* 0x0000001000307947 */ /* 0x000fea0003800000 */
.L_x_5593:
        /* <DEDUP_REMOVED lines=61> */
.L_x_5612:
[----:B------:R-:W-:Y:S05]  /*cc30*/  BSYNC B0 ;  /* 0x0000000000007941 */ /* 0x000fea0003800000 */
.L_x_5611:
        /* <DEDUP_REMOVED lines=24> */
.L_x_5614:
[----:B------:R-:W-:Y:S01]  /*cdc0*/  DMUL R4, RZ, R38 ;  /* 0x00000026ff047228 */ /* 0x000fe20000000000 */
[----:B------:R-:W-:-:S10]  /*cdd0*/  IMAD.MOV.U32 R3, RZ, RZ, RZ ;  /* 0x000000ffff037224 */ /* 0x000fd400078e00ff */
.L_x_5615:
[----:B------:R-:W-:Y:S05]  /*cde0*/  BSYNC B2 ;  /* 0x0000000000027941 */ /* 0x000fea0003800000 */
.L_x_5613:
        /* <DEDUP_REMOVED lines=45> */
.L_x_5617:
[----:B------:R-:W-:Y:S01]  /*d0c0*/  DMUL R4, RZ, R38 ;  /* 0x00000026ff047228 */ /* 0x000fe20000000000 */
[----:B------:R-:W-:-:S10]  /*d0d0*/  IMAD.MOV.U32 R41, RZ, RZ, RZ ;  /* 0x000000ffff297224 */ /* 0x000fd400078e00ff */
.L_x_5618:
[----:B------:R-:W-:Y:S05]  /*d0e0*/  BSYNC B2 ;  /* 0x0000000000027941 */ /* 0x000fea0003800000 */
.L_x_5616:
        /* <DEDUP_REMOVED lines=31> */
.L_x_5592:
[----:B------:R-:W-:-:S10]  /*d2e0*/  DADD R36, R38, -R38 ;  /* 0x0000000026247229 */ /* 0x000fd40000000826 */
[----:B------:R-:W-:Y:S01]  /*d2f0*/  MOV R34, R36 ;  /* 0x0000002400227202 */ /* 0x000fe20000000f00 */
[----:B------:R-:W-:Y:S01]  /*d300*/  IMAD.MOV.U32 R35, RZ, RZ, R37 ;  /* 0x000000ffff237224 */ /* 0x000fe200078e0025 */
[----:B------:R-:W-:Y:S06]  /*d310*/  BRA `(.L_x_5610) ;  /* 0x0000000400807947 */ /* 0x000fec0003800000 */
.L_x_5591:
        /* <DEDUP_REMOVED lines=35> */
.L_x_5622:
[----:B------:R-:W-:Y:S05]  /*d550*/  BSYNC B3 ;  /* 0x0000000000037941 */ /* 0x000fea0003800000 */
.L_x_5621:
        /* <DEDUP_REMOVED lines=31> */
.L_x_5624:
[----:B------:R-:W-:Y:S05]  /*d750*/  BSYNC B3 ;  /* 0x0000000000037941 */ /* 0x000fea0003800000 */
.L_x_5623:
        /* <DEDUP_REMOVED lines=24> */
.L_x_5620:
[----:B------:R-:W-:Y:S05]  /*d8e0*/  BSYNC B2 ;  /* 0x0000000000027941 */ /* 0x000fea0003800000 */
.L_x_5619:
[----:B------:R-:W-:Y:S01]  /*d8f0*/  IMAD.MOV.U32 R37, RZ, RZ, R34 ;  /* 0x000000ffff257224 */ /* 0x000fe200078e0022 */
[----:B------:R-:W-:Y:S01]  /*d900*/  LOP3.LUT R35, RZ, 0x80000000, R39, 0xb8, !PT ;  /* 0x80000000ff237812 */ /* 0x000fe200078eb827 */
[----:B------:R-:W-:-:S07]  /*d910*/  IMAD.MOV.U32 R34, RZ, RZ, RZ ;  /* 0x000000ffff227224 */ /* 0x000fce00078e00ff */
.L_x_5610:
[----:B------:R-:W-:Y:S05]  /*d920*/  BSYNC B1 ;  /* 0x0000000000017941 */ /* 0x000fea0003800000 */
.L_x_5590:
        /* <DEDUP_REMOVED lines=32> */
.L_x_5630:
[----:B------:R-:W-:Y:S01]  /*db30*/  DMUL R4, RZ, R22 ;  /* 0x00000016ff047228 */ /* 0x000fe20000000000 */
[----:B------:R-:W-:-:S10]  /*db40*/  MOV R41, RZ ;  /* 0x000000ff00297202 */ /* 0x000fd40000000f00 */
.L_x_5631:
[----:B------:R-:W-:Y:S05]  /*db50*/  BSYNC B2 ;  /* 0x0000000000027941 */ /* 0x000fea0003800000 */
.L_x_5629:
        /* <DEDUP_REMOVED lines=63> */
.L_x_5633:
[----:B------:R-:W-:Y:S05]  /*df50*/  BSYNC B0 ;  /* 0x0000000000007941 */ /* 0x000fea0003800000 */
.L_x_5632:
        /* <DEDUP_REMOVED lines=89> */
.L_x_5637:
[----:B------:R-:W-:Y:S05]  /*e4f0*/  BSYNC B3 ;  /* 0x0000000000037941 */ /* 0x000fea0003800000 */
.L_x_5636:
[----:B------:R-:W-:Y:S01]  /*e500*/  DADD R4, R4, R40 ;  /* 0x0000000004047229 */ /* 0x000fe20000000028 */
[----:B------:R-:W-:Y:S01]  /*e510*/  UMOV UR4, 0x8fb9f87e ;  /* 0x8fb9f87e00047882 */ /* 0x000fe20000000000 */
[----:B------:R-:W-:Y:S02]  /*e520*/  UMOV UR5, 0x408633ce ;  /* 0x408633ce00057882 */ /* 0x000fe40000000000 */
[----:B------:R-:W-:-:S06]  /*e530*/  DSETP.GE.AND P0, PT, R44, UR4, PT ;  /* 0x000000042c007e2a */ /* 0x000fcc000bf06000 */
[----:B------:R-:W-:Y:S02]  /*e540*/  FSEL R40, R4, RZ, !P0 ;  /* 0x000000ff04287208 */ /* 0x000fe40004000000 */
[----:B------:R-:W-:Y:S01]  /*e550*/  FSEL R41, R5, +QNAN , !P0 ;  /* 0x7ff0000005297808 */ /* 0x000fe20004000000 */
[----:B------:R-:W-:Y:S06]  /*e560*/  BRA `(.L_x_5638) ;  /* 0x00000000005c7947 */ /* 0x000fec0003800000 */
.L_x_5635:
        /* <DEDUP_REMOVED lines=23> */
.L_x_5638:
[----:B------:R-:W-:Y:S05]  /*e6e0*/  BSYNC B2 ;  /* 0x0000000000027941 */ /* 0x000fea0003800000 */
.L_x_5634:
        /* <DEDUP_REMOVED lines=31> */
.L_x_5640:
[----:B------:R-:W-:Y:S05]  /*e8e0*/  BSYNC B2 ;  /* 0x0000000000027941 */ /* 0x000fea0003800000 */
.L_x_5639:
        /* <DEDUP_REMOVED lines=27> */
.L_x_5642:
[----:B------:R-:W-:Y:S05]  /*eaa0*/  BSYNC B2 ;  /* 0x0000000000027941 */ /* 0x000fea0003800000 */
.L_x_5641:
        /* <DEDUP_REMOVED lines=21> */
[----:B------:R-:W-:-:S07]  /*ec00*/  IMAD.MOV.U32 R41, RZ, RZ, R3 ;  /* 0x000000ffff297224 */ /* 0x000fce00078e0003 */
.L_x_5644:
[----:B------:R-:W-:Y:S05]  /*ec10*/  BSYNC B2 ;  /* 0x0000000000027941 */ /* 0x000fea0003800000 */
.L_x_5643:
[----:B------:R-:W-:Y:S02]  /*ec20*/  IMAD.MOV.U32 R38, RZ, RZ, R40 ;  /* 0x000000ffff267224 */ /* 0x000fe400078e0028 */
[----:B------:R-:W-:Y:S01]  /*ec30*/  IMAD.MOV.U32 R39, RZ, RZ, R41 ;  /* 0x000000ffff277224 */ /* 0x000fe200078e0029 */
[----:B------:R-:W-:Y:S06]  /*ec40*/  BRA `(.L_x_5645) ;  /* 0x0000001000307947 */ /* 0x000fec0003800000 */
.L_x_5628:
        /* <DEDUP_REMOVED lines=61> */
.L_x_5647:
[----:B------:R-:W-:Y:S05]  /*f020*/  BSYNC B0 ;  /* 0x0000000000007941 */ /* 0x000fea0003800000 */
.L_x_5646:
        /* <DEDUP_REMOVED lines=21> */
[----:B------:R-:W-:Y:S05]  /*f180*/  CALL.REL.NOINC `($_ZN2at6native29vectorized_elementwise_kernelILi2EZZZNS0_16tanh_kernel_cudaERNS_18TensorIteratorBaseEENKUlvE_clEvENKUlvE_clEvEUlN3c107complexIdEEE_St5arrayIPcLm2EEEEviT0_T1_$__internal_trig_reduction_slowpathd) ;  /* 0x0000016800087944 */ /* 0x000fea0003c00000 */
[----:B------:R-:W-:Y:S01]  /*f190*/  IMAD.MOV.U32 R3, RZ, RZ, R41 ;  /* 0x000000ffff037224 */ /* 0x000fe200078e0029 */
[----:B------:R-:W-:Y:S06]  /*f1a0*/  BRA `(.L_x_5650) ;  /* 0x0000000000087947 */ /* 0x000fec0003800000 */
.L_x_5649:
[----:B------:R-:W-:Y:S01]  /*f1b0*/  DMUL R4, RZ, R22 ;  /* 0x00000016ff047228 */ /* 0x000fe20000000000 */
[----:B------:R-:W-:-:S10]  /*f1c0*/  IMAD.MOV.U32 R3, RZ, RZ, RZ ;  /* 0x000000ffff037224 */ /* 0x000fd400078e00ff */
.L_x_5650:
[----:B------:R-:W-:Y:S05]  /*f1d0*/  BSYNC B2 ;  /* 0x0000000000027941 */ /* 0x000fea0003800000 */
.L_x_5648:
        /* <DEDUP_REMOVED lines=45> */
.L_x_5652:
[----:B------:R-:W-:Y:S01]  /*f4b0*/  DMUL R4, RZ, R22 ;  /* 0x00000016ff047228 */ /* 0x000fe20000000000 */
[----:B------:R-:W-:-:S10]  /*f4c0*/  IMAD.MOV.U32 R41, RZ, RZ, RZ ;  /* 0x000000ffff297224 */ /* 0x000fd400078e00ff */
.L_x_5653:
[----:B------:R-:W-:Y:S05]  /*f4d0*/  BSYNC B2 ;  /* 0x0000000000027941 */ /* 0x000fea0003800000 */
.L_x_5651:
        /* <DEDUP_REMOVED lines=31> */
.L_x_5627:
[----:B------:R-:W-:-:S10]  /*f6d0*/  DADD R20, R22, -R22 ;  /* 0x0000000016147229 */ /* 0x000fd40000000816 */
[----:B------:R-:W-:Y:S02]  /*f6e0*/  IMAD.MOV.U32 R38, RZ, RZ, R20 ;  /* 0x000000ffff267224 */ /* 0x000fe400078e0014 */
[----:B------:R-:W-:Y:S01]  /*f6f0*/  IMAD.MOV.U32 R39, RZ, RZ, R21 ;  /* 0x000000ffff277224 */ /* 0x000fe200078e0015 */
[----:B------:R-:W-:Y:S06]  /*f700*/  BRA `(.L_x_5645) ;  /* 0x0000000400807947 */ /* 0x000fec0003800000 */
.L_x_5626:
        /* <DEDUP_REMOVED lines=33> */
[----:B------:R-:W-:Y:S05]  /*f920*/  CALL.REL.NOINC `($_ZN2at6native29vectorized_elementwise_kernelILi2EZZZNS0_16tanh_kernel_cudaERNS_18TensorIteratorBaseEENKUlvE_clEvENKUlvE_clEvEUlN3c107complexIdEEE_St5arrayIPcLm2EEEEviT0_T1_$__internal_trig_reduction_slowpathd) ;  /* 0x0000016000207944 */ /* 0x000fea0003c00000 */
[----:B------:R-:W-:-:S07]  /*f930*/  IMAD.MOV.U32 R3, RZ, RZ, R41 ;  /* 0x000000ffff037224 */ /* 0x000fce00078e0029 */
.L_x_5657:
[----:B------:R-:W-:Y:S05]  /*f940*/  BSYNC B3 ;  /* 0x0000000000037941 */ /* 0x000fea0003800000 */
.L_x_5656:
        /* <DEDUP_REMOVED lines=28> */
[----:B------:R-:W-:Y:S01]  /*fb10*/  MOV R39, R41 ;  /* 0x0000002900277202 */ /* 0x000fe20000000f00 */
[----:B------:R-:W-:Y:S02]  /*fb20*/  IMAD.MOV.U32 R58, RZ, RZ, R4 ;  /* 0x000000ffff3a7224 */ /* 0x000fe400078e0004 */
[----:B------:R-:W-:-:S07]  /*fb30*/  IMAD.MOV.U32 R59, RZ, RZ, R5 ;  /* 0x000000ffff3b7224 */ /* 0x000fce00078e0005 */
.L_x_5659:
[----:B------:R-:W-:Y:S05]  /*fb40*/  BSYNC B3 ;  /* 0x0000000000037941 */ /* 0x000fea0003800000 */
.L_x_5658:
        /* <DEDUP_REMOVED lines=24> */
.L_x_5655:
[----:B------:R-:W-:Y:S05]  /*fcd0*/  BSYNC B2 ;  /* 0x0000000000027941 */ /* 0x000fea0003800000 */
.L_x_5654:
[----:B------:R-:W-:Y:S01]  /*fce0*/  IMAD.MOV.U32 R21, RZ, RZ, R38 ;  /* 0x000000ffff157224 */ /* 0x000fe200078e0026 */
[----:B------:R-:W-:Y:S01]  /*fcf0*/  LOP3.LUT R39, RZ, 0x80000000, R23, 0xb8, !PT ;  /* 0x80000000ff277812 */ /* 0x000fe200078eb817 */
[----:B------:R-:W-:-:S07]  /*fd00*/  IMAD.MOV.U32 R38, RZ, RZ, RZ ;  /* 0x000000ffff267224 */ /* 0x000fce00078e00ff */
.L_x_5645:
[----:B------:R-:W-:Y:S05]  /*fd10*/  BSYNC B1 ;  /* 0x0000000000017941 */ /* 0x000fea0003800000 */
.L_x_5625:
        /* <DEDUP_REMOVED lines=31> */
[----:B------:R-:W-:Y:S05]  /*ff10*/  BRA `(.L_x_5666) ;  /* 0x0000000000087947 */ /* 0x000fea0003800000 */
.L_x_5665:
[----:B------:R-:W-:Y:S01]  /*ff20*/  DMUL R4, RZ, R26 ;  /* 0x0000001aff047228 */ /* 0x000fe20000000000 */
[----:B------:R-:W-:-:S10]  /*ff30*/  IMAD.MOV.U32 R41, RZ, RZ, RZ ;  /* 0x000000ffff297224 */ /* 0x000fd400078e00ff */
.L_x_5666:
[----:B------:R-:W-:Y:S05]  /*ff40*/  BSYNC B2 ;  /* 0x0000000000027941 */ /* 0x000fea0003800000 */
.L_x_5664:
        /* <DEDUP_REMOVED lines=63> */
.L_x_5668:
[----:B------:R-:W-:Y:S05]  /*10340*/  BSYNC B0 ;  /* 0x0000000000007941 */ /* 0x000fea0003800000 */
.L_x_5667:
[----:B------:R-:W-:Y:S01]  /*10350*/  BSSY B2, `(.L_x_5669) ;  /* 0x0000078000027945 */ /* 0x000fe20003800000 */
[----:B------:R-:W-:Y:S01]  /*10360*/  DFMA R22, R26, R26, 1 ;  /* 0x3ff000001a16742b */ /* 0x000fe2000000001a */
[----:B------:R-:W-:Y:S02]  /*10370*/  MOV R44, R24 ;  /* 0x00000018002c7202 */ /* 0x000fe40000000f00 */
        /* <DEDUP_REMOVED lines=21> */
[----:B------:R-:W-:Y:S01]  /*104d0*/  MOV R41, 0x3e5af86d ;  /* 0x3e5af86d00297802 */ /* 0x000fe20000000f00 */
        /* <DEDUP_REMOVED lines=9> */
[----:B------:R-:W-:Y:S02]  /*10570*/  @P0 IMAD.MOV R42, RZ, RZ, R4 ;  /* 0x000000ffff2a0224 */ /* 0x000fe400078e0204 */
[----:B------:R-:W-:Y:S01]  /*10580*/  DFMA R40, R46, R40, UR4 ;  /* 0x000000042e287e2b */ /* 0x000fe20008000028 */
[----:B------:R-:W-:Y:S01]  /*10590*/  UMOV UR4, 0x6c5f9da1 ;  /* 0x6c5f9da100047882 */ /* 0x000fe20000000000 */
[----:B------:R-:W-:Y:S01]  /*105a0*/  UMOV UR5, 0x3ec71dde ;  /* 0x3ec71dde00057882 */ /* 0x000fe20000000000 */
[----:B------:R-:W-:Y:S02]  /*105b0*/  LEA R43, R42, 0x3ff00000, 0x14 ;  /* 0x3ff000002a2b7811 */ /* 0x000fe400078ea0ff */
[----:B------:R-:W-:-:S03]  /*105c0*/  MOV R42, RZ ;  /* 0x000000ff002a7202 */ /* 0x000fc60000000f00 */
        /* <DEDUP_REMOVED lines=27> */
[----:B------:R-:W-:Y:S01]  /*10780*/  MOV R40, 0x1 ;  /* 0x0000000100287802 */ /* 0x000fe20000000f00 */
        /* <DEDUP_REMOVED lines=20> */
[----:B------:R-:W-:-:S07]  /*108d0*/  IMAD.MOV.U32 R41, RZ, RZ, R3 ;  /* 0x000000ffff297224 */ /* 0x000fce00078e0003 */
.L_x_5672:
[----:B------:R-:W-:Y:S05]  /*108e0*/  BSYNC B3 ;  /* 0x0000000000037941 */ /* 0x000fea0003800000 */
.L_x_5671:
[----:B------:R-:W-:Y:S01]  /*108f0*/  DADD R4, R4, R40 ;  /* 0x0000000004047229 */ /* 0x000fe20000000028 */
[----:B------:R-:W-:Y:S01]  /*10900*/  UMOV UR4, 0x8fb9f87e ;  /* 0x8fb9f87e00047882 */ /* 0x000fe20000000000 */
[----:B------:R-:W-:Y:S02]  /*10910*/  UMOV UR5, 0x408633ce ;  /* 0x408633ce00057882 */ /* 0x000fe40000000000 */
[----:B------:R-:W-:-:S06]  /*10920*/  DSETP.GE.AND P0, PT, R44, UR4, PT ;  /* 0x000000042c007e2a */ /* 0x000fcc000bf06000 */
[----:B------:R-:W-:Y:S02]  /*10930*/  FSEL R40, R4, RZ, !P0 ;  /* 0x000000ff04287208 */ /* 0x000fe40004000000 */
[----:B------:R-:W-:Y:S01]  /*10940*/  FSEL R41, R5, +QNAN , !P0 ;  /* 0x7ff0000005297808 */ /* 0x000fe20004000000 */
[----:B------:R-:W-:Y:S06]  /*10950*/  BRA `(.L_x_5673) ;  /* 0x00000000005c7947 */ /* 0x000fec0003800000 */
.L_x_5670:
[----:B------:R-:W-:Y:S01]  /*10960*/  DMUL R4, R44, R44 ;  /* 0x0000002c2c047228 */ /* 0x000fe20000000000 */
[----:B------:R-:W-:Y:S01]  /*10970*/  IMAD.MOV.U32 R40, RZ, RZ, 0x61d87def ;  /* 0x61d87defff287424 */ /* 0x000fe200078e00ff */
[----:B------:R-:W-:Y:S01]  /*10980*/  MOV R41, 0x3de611a5 ;  /* 0x3de611a500297802 */ /* 0x000fe20000000f00 */
        /* <DEDUP_REMOVED lines=20> */
.L_x_5673:
[----:B------:R-:W-:Y:S05]  /*10ad0*/  BSYNC B2 ;  /* 0x0000000000027941 */ /* 0x000fea0003800000 */
.L_x_5669:
        /* <DEDUP_REMOVED lines=29> */
[----:B------:R-:W-:Y:S01]  /*10cb0*/  IMAD.MOV.U32 R40, RZ, RZ, R5 ;  /* 0x000000ffff287224 */ /* 0x000fe200078e0005 */
[----:B------:R-:W-:-:S07]  /*10cc0*/  MOV R41, R4 ;  /* 0x0000000400297202 */ /* 0x000fce0000000f00 */
.L_x_5675:
[----:B------:R-:W-:Y:S05]  /*10cd0*/  BSYNC B2 ;  /* 0x0000000000027941 */ /* 0x000fea0003800000 */
.L_x_5674:
        /* <DEDUP_REMOVED lines=27> */
.L_x_5677:
[----:B------:R-:W-:Y:S05]  /*10e90*/  BSYNC B2 ;  /* 0x0000000000027941 */ /* 0x000fea0003800000 */
.L_x_5676:
        /* <DEDUP_REMOVED lines=22> */
.L_x_5679:
[----:B------:R-:W-:Y:S05]  /*11000*/  BSYNC B2 ;  /* 0x0000000000027941 */ /* 0x000fea0003800000 */
.L_x_5678:
[----:B------:R-:W-:Y:S01]  /*11010*/  IMAD.MOV.U32 R22, RZ, RZ, R40 ;  /* 0x000000ffff167224 */ /* 0x000fe200078e0028 */
[----:B------:R-:W-:Y:S01]  /*11020*/  MOV R23, R41 ;  /* 0x0000002900177202 */ /* 0x000fe20000000f00 */
[----:B------:R-:W-:Y:S06]  /*11030*/  BRA `(.L_x_5680) ;  /* 0x0000001000307947 */ /* 0x000fec0003800000 */
.L_x_5663:
        /* <DEDUP_REMOVED lines=45> */
[----:B------:R-:W-:Y:S01]  /*11310*/  LEA R23, R4, R41, 0x14 ;  /* 0x0000002904177211 */ /* 0x000fe200078ea0ff */
        /* <DEDUP_REMOVED lines=12> */
[----:B------:R-:W-:Y:S01]  /*113e0*/  @!P1 IMAD.MOV.U32 R4, RZ, RZ, R40 ;  /* 0x000000ffff049224 */ /* 0x000fe200078e0028 */
[----:B------:R-:W-:-:S06]  /*113f0*/  @!P1 MOV R40, RZ ;  /* 0x000000ff00289202 */ /* 0x000fcc0000000f00 */
[----:B------:R-:W-:-:S11]  /*11400*/  @!P1 DMUL R22, R4, R40 ;  /* 0x0000002804169228 */ /* 0x000fd60000000000 */
.L_x_5682:
[----:B------:R-:W-:Y:S05]  /*11410*/  BSYNC B0 ;  /* 0x0000000000007941 */ /* 0x000fea0003800000 */
.L_x_5681:
        /* <DEDUP_REMOVED lines=23> */
[----:B------:R-:W-:Y:S06]  /*11590*/  BRA `(.L_x_5685) ;  /* 0x0000000000087947 */ /* 0x000fec0003800000 */
.L_x_5684:
[----:B------:R-:W-:Y:S01]  /*115a0*/  DMUL R4, RZ, R26 ;  /* 0x0000001aff047228 */ /* 0x000fe20000000000 */
[----:B------:R-:W-:-:S10]  /*115b0*/  IMAD.MOV.U32 R3, RZ, RZ, RZ ;  /* 0x000000ffff037224 */ /* 0x000fd400078e00ff */
.L_x_5685:
[----:B------:R-:W-:Y:S05]  /*115c0*/  BSYNC B2 ;  /* 0x0000000000027941 */ /* 0x000fea0003800000 */
.L_x_5683:
        /* <DEDUP_REMOVED lines=45> */
.L_x_5687:
[----:B------:R-:W-:Y:S01]  /*118a0*/  DMUL R4, RZ, R26 ;  /* 0x0000001aff047228 */ /* 0x000fe20000000000 */
[----:B------:R-:W-:-:S10]  /*118b0*/  MOV R41, RZ ;  /* 0x000000ff00297202 */ /* 0x000fd40000000f00 */
.L_x_5688:
[----:B------:R-:W-:Y:S05]  /*118c0*/  BSYNC B2 ;  /* 0x0000000000027941 */ /* 0x000fea0003800000 */
.L_x_5686:
        /* <DEDUP_REMOVED lines=31> */
.L_x_5662:
[----:B------:R-:W-:-:S10]  /*11ac0*/  DADD R24, R26, -R26 ;  /* 0x000000001a187229 */ /* 0x000fd4000000081a */
[----:B------:R-:W-:Y:S02]  /*11ad0*/  IMAD.MOV.U32 R22, RZ, RZ, R24 ;  /* 0x000000ffff167224 */ /* 0x000fe400078e0018 */
[----:B------:R-:W-:Y:S01]  /*11ae0*/  IMAD.MOV.U32 R23, RZ, RZ, R25 ;  /* 0x000000ffff177224 */ /* 0x000fe200078e0019 */
[----:B------:R-:W-:Y:S06]  /*11af0*/  BRA `(.L_x_5680) ;  /* 0x0000000400807947 */ /* 0x000fec0003800000 */
.L_x_5661:
        /* <DEDUP_REMOVED lines=33> */
[----:B------:R-:W-:Y:S05]  /*11d10*/  CALL.REL.NOINC `($_ZN2at6native29vectorized_elementwise_kernelILi2EZZZNS0_16tanh_kernel_cudaERNS_18TensorIteratorBaseEENKUlvE_clEvENKUlvE_clEvEUlN3c107complexIdEEE_St5arrayIPcLm2EEEEviT0_T1_$__internal_trig_reduction_slowpathd) ;  /* 0x0000013c00247944 */ /* 0x000fea0003c00000 */
[----:B------:R-:W-:-:S07]  /*11d20*/  MOV R3, R41 ;  /* 0x0000002900037202 */ /* 0x000fce0000000f00 */
.L_x_5692:
[----:B------:R-:W-:Y:S05]  /*11d30*/  BSYNC B3 ;  /* 0x0000000000037941 */ /* 0x000fea0003800000 */
.L_x_5691:
        /* <DEDUP_REMOVED lines=27> */
[----:B------:R-:W-:Y:S05]  /*11ef0*/  CALL.REL.NOINC `($_ZN2at6native29vectorized_elementwise_kernelILi2EZZZNS0_16tanh_kernel_cudaERNS_18TensorIteratorBaseEENKUlvE_clEvENKUlvE_clEvEUlN3c107complexIdEEE_St5arrayIPcLm2EEEEviT0_T1_$__internal_trig_reduction_slowpathd) ;  /* 0x0000013800ac7944 */ /* 0x000fea0003c00000 */
[----:B------:R-:W-:Y:S02]  /*11f00*/  IMAD.MOV.U32 R23, RZ, RZ, R41 ;  /* 0x000000ffff177224 */ /* 0x000fe400078e0029 */
[----:B------:R-:W-:Y:S02]  /*11f10*/  IMAD.MOV.U32 R58, RZ, RZ, R4 ;  /* 0x000000ffff3a7224 */ /* 0x000fe400078e0004 */
[----:B------:R-:W-:-:S07]  /*11f20*/  IMAD.MOV.U32 R59, RZ, RZ, R5 ;  /* 0x000000ffff3b7224 */ /* 0x000fce00078e0005 */
.L_x_5694:
[----:B------:R-:W-:Y:S05]  /*11f30*/  BSYNC B3 ;  /* 0x0000000000037941 */ /* 0x000fea0003800000 */
.L_x_5693:
        /* <DEDUP_REMOVED lines=24> */
.L_x_5690:
[----:B------:R-:W-:Y:S05]  /*120c0*/  BSYNC B2 ;  /* 0x0000000000027941 */ /* 0x000fea0003800000 */
.L_x_5689:
[----:B------:R-:W-:Y:S01]  /*120d0*/  IMAD.MOV.U32 R25, RZ, RZ, R22 ;  /* 0x000000ffff197224 */ /* 0x000fe200078e0016 */
[----:B------:R-:W-:Y:S01]  /*120e0*/  LOP3.LUT R23, RZ, 0x80000000, R27, 0xb8, !PT ;  /* 0x80000000ff177812 */ /* 0x000fe200078eb81b */
[----:B------:R-:W-:-:S07]  /*120f0*/  IMAD.MOV.U32 R22, RZ, RZ, RZ ;  /* 0x000000ffff167224 */ /* 0x000fce00078e00ff */
.L_x_5680:
[----:B------:R-:W-:Y:S05]  /*12100*/  BSYNC B1 ;  /* 0x0000000000017941 */ /* 0x000fea0003800000 */
.L_x_5660:
[----:B------:R-:W0:Y:S02]  /*12110*/  LDC.64 R4, c[0x0][0x218] ;  /* 0x00008600ff047b82 */ /* 0x000e240000000a00 */
[----:B0-----:R-:W-:Y:S01]  /*12120*/  IMAD.WIDE.U32 R2, R2, 0x10, R4 ;  /* 0x0000001002027825 */ /* 0x001fe200078e0004 */
[----:B------:R-:W-:-:S03]  /*12130*/  MOV R4, R8 ;  /* 0x0000000800047202 */ /* 0x000fc60000000f00 */
[----:B------:R-:W-:Y:S02]  /*12140*/  IMAD.MOV.U32 R5, RZ, RZ, R9 ;  /* 0x000000ffff057224 */ /* 0x000fe400078e0009 */
[----:B------:R-:W-:Y:S02]  /*12150*/  IMAD.MOV.U32 R8, RZ, RZ, R12 ;  /* 0x000000ffff087224 */ /* 0x000fe400078e000c */
[----:B------:R-:W-:Y:S01]  /*12160*/  IMAD.MOV.U32 R9, RZ, RZ, R13 ;  /* 0x000000ffff097224 */ /* 0x000fe200078e000d */
[----:B------:R-:W-:Y:S01]  /*12170*/  MOV R13, R17 ;  /* 0x00000011000d7202 */ /* 0x000fe20000000f00 */
[----:B------:R-:W-:Y:S02]  /*12180*/  IMAD.MOV.U32 R12, RZ, RZ, R16 ;  /* 0x000000ffff0c7224 */ /* 0x000fe400078e0010 */
[----:B------:R-:W-:Y:S02]  /*12190*/  IMAD.MOV.U32 R16, RZ, RZ, R32 ;  /* 0x000000ffff107224 */ /* 0x000fe400078e0020 */
[----:B------:R-:W-:-:S02]  /*121a0*/  IMAD.MOV.U32 R17, RZ, RZ, R33 ;  /* 0x000000ffff117224 */ /* 0x000fc400078e0021 */
[----:B------:R-:W-:Y:S01]  /*121b0*/  IMAD.MOV.U32 R32, RZ, RZ, R36 ;  /* 0x000000ffff207224 */ /* 0x000fe200078e0024 */
[----:B------:R-:W-:Y:S01]  /*121c0*/  MOV R36, R20 ;  /* 0x0000001400247202 */ /* 0x000fe20000000f00 */
[----:B------:R-:W-:Y:S02]  /*121d0*/  IMAD.MOV.U32 R33, RZ, RZ, R37 ;  /* 0x000000ffff217224 */ /* 0x000fe400078e0025 */
[----:B------:R-:W-:Y:S02]  /*121e0*/  IMAD.MOV.U32 R37, RZ, RZ, R21 ;  /* 0x000000ffff257224 */ /* 0x000fe400078e0015 */
[----:B------:R-:W-:-:S04]  /*121f0*/  IMAD.WIDE R2, R0, 0x20, R2 ;  /* 0x0000002000027825 */ /* 0x000fc800078e0202 */
[----:B------:R-:W-:Y:S01]  /*12200*/  IMAD.MOV.U32 R20, RZ, RZ, R24 ;  /* 0x000000ffff147224 */ /* 0x000fe200078e0018 */
[----:B------:R-:W-:Y:S01]  /*12210*/  STG.E.128 desc[UR6][R2.64], R28 ;  /* 0x0000001c02007986 */ /* 0x000fe2000c101d06 */
[----:B------:R-:W-:-:S03]  /*12220*/  IMAD.MOV.U32 R21, RZ, RZ, R25 ;  /* 0x000000ffff157224 */ /* 0x000fc600078e0019 */
[----:B------:R-:W-:Y:S04]  /*12230*/  STG.E.128 desc[UR6][R2.64+0x10], R4 ;  /* 0x0000100402007986 */ /* 0x000fe8000c101d06 */
[----:B------:R-:W-:Y:S04]  /*12240*/  STG.E.128 desc[UR6][R2.64+0x1000], R8 ;  /* 0x0010000802007986 */ /* 0x000fe8000c101d06 */
[----:B------:R-:W-:Y:S04]  /*12250*/  STG.E.128 desc[UR6][R2.64+0x1010], R12 ;  /* 0x0010100c02007986 */ /* 0x000fe8000c101d06 */
[----:B------:R-:W-:Y:S04]  /*12260*/  STG.E.128 desc[UR6][R2.64+0x2000], R16 ;  /* 0x0020001002007986 */ /* 0x000fe8000c101d06 */
[----:B------:R-:W-:Y:S04]  /*12270*/  STG.E.128 desc[UR6][R2.64+0x2010], R32 ;  /* 0x0020102002007986 */ /* 0x000fe8000c101d06 */
[----:B------:R-:W-:Y:S04]  /*12280*/  STG.E.128 desc[UR6][R2.64+0x3000], R36 ;  /* 0x0030002402007986 */ /* 0x000fe8000c101d06 */
[----:B------:R-:W-:Y:S01]  /*12290*/  STG.E.128 desc[UR6][R2.64+0x3010], R20 ;  /* 0x0030101402007986 */ /* 0x000fe2000c101d06 */
[----:B------:R-:W-:Y:S05]  /*122a0*/  EXIT ;  /* 0x000000000000794d */ /* 0x000fea0003800000 */
.L_x_5414:
[----:B------:R-:W0:Y:S01]  /*122b0*/  S2R R3, SR_TID.X ;  /* 0x0000000000037919 */ /* 0x000e220000002100 */
[----:B------:R-:W-:Y:S02]  /*122c0*/  CS2R R10, SRZ ;  /* 0x00000000000a7805 */ /* 0x000fe4000001ff00 */
[----:B------:R-:W-:Y:S02]  /*122d0*/  CS2R R8, SRZ ;  /* 0x0000000000087805 */ /* 0x000fe4000001ff00 */
[----:B0-----:R-:W-:-:S13]  /*122e0*/  ISETP.GE.AND P0, PT, R3, R0, PT ;  /* 0x000000000300720c */ /* 0x001fda0003f06270 */
[----:B------:R-:W-:Y:S01]  /*122f0*/  @!P0 IMAD.IADD R21, R2, 0x1, R3 ;  /* 0x0000000102158824 */ /* 0x000fe200078e0203 */
[----:B------:R-:W-:Y:S01]  /*12300*/  @!P0 IADD3 R3, R3, 0x80, RZ ;  /* 0x0000008003038810 */ /* 0x000fe20007ffe0ff */
[----:B------:R-:W0:Y:S03]  /*12310*/  @!P0 LDC.64 R36, c[0x0][0x220] ;  /* 0x00008800ff248b82 */ /* 0x000e260000000a00 */
[----:B------:R-:W-:-:S13]  /*12320*/  ISETP.GE.AND P6, PT, R3, R0, PT ;  /* 0x000000000300720c */ /* 0x000fda0003fc6270 */
[----:B------:R-:W-:Y:S01]  /*12330*/  @!P6 IMAD.IADD R7, R2, 0x1, R3 ;  /* 0x000000010207e824 */ /* 0x000fe200078e0203 */
[----:B------:R-:W1:Y:S01]  /*12340*/  @!P6 LDC.64 R4, c[0x0][0x220] ;  /* 0x00008800ff04eb82 */ /* 0x000e620000000a00 */
[----:B------:R-:W-:-:S05]  /*12350*/  @!P6 VIADD R3, R3, 0x80 ;  /* 0x000000800303e836 */ /* 0x000fca0000000000 */
[----:B------:R-:W-:-:S13]  /*12360*/  ISETP.GE.AND P5, PT, R3, R0, PT ;  /* 0x000000000300720c */ /* 0x000fda0003fa6270 */
[----:B------:R-:W-:Y:S02]  /*12370*/  @!P5 IMAD.IADD R29, R2, 0x1, R3 ;  /* 0x00000001021dd824 */ /* 0x000fe400078e0203 */
[----:B------:R-:W-:Y:S02]  /*12380*/  @!P5 VIADD R3, R3, 0x80 ;  /* 0x000000800303d836 */ /* 0x000fe40000000000 */
[----:B-1----:R-:W-:-:S03]  /*12390*/  @!P6 IMAD.WIDE.U32 R4, R7, 0x10, R4 ;  /* 0x000000100704e825 */ /* 0x002fc600078e0004 */
[CC--:B------:R-:W-:Y:S01]  /*123a0*/  ISETP.GE.AND P4, PT, R3.reuse, R0.reuse, PT ;  /* 0x000000000300720c */ /* 0x0c0fe20003f86270 */
[----:B------:R-:W1:Y:S01]  /*123b0*/  @!P5 LDC.64 R6, c[0x0][0x220] ;  /* 0x00008800ff06db82 */ /* 0x000e620000000a00 */
[----:B------:R2:W5:Y:S11]  /*123c0*/  @!P6 LDG.E.128 R8, desc[UR6][R4.64] ;  /* 0x000000060408e981 */ /* 0x000576000c1e1d00 */
[----:B------:R-:W-:Y:S01]  /*123d0*/  @!P4 IADD3 R31, R2, R3, RZ ;  /* 0x00000003021fc210 */ /* 0x000fe20007ffe0ff */
[----:B------:R-:W-:Y:S01]  /*123e0*/  @!P4 VIADD R3, R3, 0x80 ;  /* 0x000000800303c836 */ /* 0x000fe20000000000 */
[----:B------:R-:W3:Y:S04]  /*123f0*/  @!P4 LDC.64 R12, c[0x0][0x220] ;  /* 0x00008800ff0ccb82 */ /* 0x000ee80000000a00 */
[----:B------:R-:W-:-:S13]  /*12400*/  ISETP.GE.AND P3, PT, R3, R0, PT ;  /* 0x000000000300720c */ /* 0x000fda0003f66270 */
[----:B------:R-:W-:Y:S01]  /*12410*/  @!P3 IMAD.IADD R23, R2, 0x1, R3 ;  /* 0x000000010217b824 */ /* 0x000fe200078e0203 */
[----:B------:R-:W2:Y:S01]  /*12420*/  @!P3 LDC.64 R14, c[0x0][0x220] ;  /* 0x00008800ff0ebb82 */ /* 0x000ea20000000a00 */
[----:B------:R-:W-:-:S05]  /*12430*/  @!P3 VIADD R3, R3, 0x80 ;  /* 0x000000800303b836 */ /* 0x000fca0000000000 */
[----:B------:R-:W-:-:S13]  /*12440*/  ISETP.GE.AND P2, PT, R3, R0, PT ;  /* 0x000000000300720c */ /* 0x000fda0003f46270 */
[----:B------:R-:W-:Y:S01]  /*12450*/  @!P2 IMAD.IADD R25, R2, 0x1, R3 ;  /* 0x000000010219a824 */ /* 0x000fe200078e0203 */
[----:B------:R-:W-:Y:S01]  /*12460*/  @!P2 IADD3 R3, R3, 0x80, RZ ;  /* 0x000000800303a810 */ /* 0x000fe20007ffe0ff */
[----:B------:R-:W4:Y:S03]  /*12470*/  @!P2 LDC.64 R16, c[0x0][0x220] ;  /* 0x00008800ff10ab82 */ /* 0x000f260000000a00 */
[----:B------:R-:W-:-:S13]  /*12480*/  ISETP.GE.AND P1, PT, R3, R0, PT ;  /* 0x000000000300720c */ /* 0x000fda0003f26270 */
[----:B------:R-:W-:Y:S01]  /*12490*/  @!P1 IMAD.IADD R41, R2, 0x1, R3 ;  /* 0x0000000102299824 */ /* 0x000fe200078e0203 */
[----:B------:R-:W0:Y:S01]  /*124a0*/  @!P1 LDC.64 R18, c[0x0][0x220] ;  /* 0x00008800ff129b82 */ /* 0x000e220000000a00 */
[----:B------:R-:W-:-:S05]  /*124b0*/  @!P1 VIADD R3, R3, 0x80 ;  /* 0x0000008003039836 */ /* 0x000fca0000000000 */
[----:B------:R-:W-:-:S13]  /*124c0*/  ISETP.GE.AND P6, PT, R3, R0, PT ;  /* 0x000000000300720c */ /* 0x000fda0003fc6270 */
[----:B------:R-:W0:Y:S01]  /*124d0*/  @!P6 LDC.64 R38, c[0x0][0x220] ;  /* 0x00008800ff26eb82 */ /* 0x000e220000000a00 */
[----:B------:R-:W-:Y:S02]  /*124e0*/  @!P6 IMAD.IADD R3, R2, 0x1, R3 ;  /* 0x000000010203e824 */ /* 0x000fe400078e0203 */
[----:B-1----:R-:W-:Y:S01]  /*124f0*/  @!P5 IMAD.WIDE.U32 R28, R29, 0x10, R6 ;  /* 0x000000101d1cd825 */ /* 0x002fe200078e0006 */
[----:B------:R-:W-:Y:S02]  /*12500*/  CS2R R26, SRZ ;  /* 0x00000000001a7805 */ /* 0x000fe4000001ff00 */
[----:B------:R-:W-:Y:S02]  /*12510*/  CS2R R34, SRZ ;  /* 0x0000000000227805 */ /* 0x000fe4000001ff00 */
[----:B------:R-:W-:Y:S01]  /*12520*/  CS2R R32, SRZ ;  /* 0x0000000000207805 */ /* 0x000fe2000001ff00 */
[----:B---3--:R-:W-:Y:S01]  /*12530*/  @!P4 IMAD.WIDE.U32 R30, R31, 0x10, R12 ;  /* 0x000000101f1ec825 */ /* 0x008fe200078e000c */
[----:B------:R-:W-:-:S03]  /*12540*/  CS2R R12, SRZ ;  /* 0x00000000000c7805 */ /* 0x000fc6000001ff00 */
[----:B--2---:R-:W-:Y:S01]  /*12550*/  @!P3 IMAD.WIDE.U32 R4, R23, 0x10, R14 ;  /* 0x000000101704b825 */ /* 0x004fe200078e000e */
[----:B------:R-:W-:Y:S02]  /*12560*/  CS2R R14, SRZ ;  /* 0x00000000000e7805 */ /* 0x000fe4000001ff00 */
[----:B------:R-:W-:Y:S01]  /*12570*/  CS2R R22, SRZ ;  /* 0x0000000000167805 */ /* 0x000fe2000001ff00 */
[----:B----4-:R-:W-:Y:S01]  /*12580*/  @!P2 IMAD.WIDE.U32 R6, R25, 0x10, R16 ;  /* 0x000000101906a825 */ /* 0x010fe200078e0010 */
[----:B------:R-:W-:Y:S02]  /*12590*/  CS2R R16, SRZ ;  /* 0x0000000000107805 */ /* 0x000fe4000001ff00 */
[----:B------:R-:W-:Y:S01]  /*125a0*/  CS2R R24, SRZ ;  /* 0x0000000000187805 */ /* 0x000fe2000001ff00 */
[----:B------:R-:W5:Y:S01]  /*125b0*/  @!P3 LDG.E.128 R12, desc[UR6][R4.64] ;  /* 0x00000006040cb981 */ /* 0x000f62000c1e1d00 */
[----:B0-----:R-:W-:Y:S01]  /*125c0*/  @!P1 IMAD.WIDE.U32 R40, R41, 0x10, R18 ;  /* 0x0000001029289825 */ /* 0x001fe200078e0012 */
[----:B------:R-:W-:-:S03]  /*125d0*/  CS2R R18, SRZ ;  /* 0x0000000000127805 */ /* 0x000fc6000001ff00 */
[----:B------:R-:W-:Y:S01]  /*125e0*/  @!P0 IMAD.WIDE.U32 R36, R21, 0x10, R36 ;  /* 0x0000001015248825 */ /* 0x000fe200078e0024 */
[----:B------:R-:W-:Y:S02]  /*125f0*/  CS2R R20, SRZ ;  /* 0x0000000000147805 */ /* 0x000fe4000001ff00 */
[----:B------:R-:W5:Y:S01]  /*12600*/  @!P2 LDG.E.128 R16, desc[UR6][R6.64] ;  /* 0x000000060610a981 */ /* 0x000f62000c1e1d00 */
[----:B------:R-:W-:-:S03]  /*12610*/  @!P6 IMAD.WIDE.U32 R38, R3, 0x10, R38 ;  /* 0x000000100326e825 */ /* 0x000fc600078e0026 */
[----:B------:R-:W5:Y:S04]  /*12620*/  @!P1 LDG.E.128 R20, desc[UR6][R40.64] ;  /* 0x0000000628149981 */ /* 0x000f68000c1e1d00 */
[----:B------:R-:W5:Y:S04]  /*12630*/  @!P6 LDG.E.128 R24, desc[UR6][R38.64] ;  /* 0x000000062618e981 */ /* 0x000f68000c1e1d00 */
[----:B------:R-:W5:Y:S01]  /*12640*/  @!P0 LDG.E.128 R32, desc[UR6][R36.64] ;  /* 0x0000000624208981 */ /* 0x000f62000c1e1d00 */
[----:B------:R-:W-:Y:S02]  /*12650*/  CS2R R46, SRZ ;  /* 0x00000000002e7805 */ /* 0x000fe4000001ff00 */
[----:B------:R-:W-:-:S02]  /*12660*/  CS2R R44, SRZ ;  /* 0x00000000002c7805 */ /* 0x000fc4000001ff00 */
[----:B------:R-:W-:Y:S02]  /*12670*/  CS2R R50, SRZ ;  /* 0x0000000000327805 */ /* 0x000fe4000001ff00 */
[----:B------:R-:W-:Y:S01]  /*12680*/  CS2R R48, SRZ ;  /* 0x0000000000307805 */ /* 0x000fe2000001ff00 */
[----:B------:R-:W-:Y:S01]  /*12690*/  BSSY B1, `(.L_x_5695) ;  /* 0x000024b000017945 */ /* 0x000fe20003800000 */
[----:B------:R0:W5:Y:S04]  /*126a0*/  @!P5 LDG.E.128 R44, desc[UR6][R28.64] ;  /* 0x000000061c2cd981 */ /* 0x000168000c1e1d00 */
[----:B------:R1:W5:Y:S01]  /*126b0*/  @!P4 LDG.E.128 R48, desc[UR6][R30.64] ;  /* 0x000000061e30c981 */ /* 0x000362000c1e1d00 */
[----:B0-----:R-:W-:Y:S02]  /*126c0*/  CS2R R28, SRZ ;  /* 0x00000000001c7805 */ /* 0x001fe4000001ff00 */
[----:B-1----:R-:W-:Y:S01]  /*126d0*/  CS2R R30, SRZ ;  /* 0x00000000001e7805 */ /* 0x002fe2000001ff00 */
        /* <DEDUP_REMOVED lines=32> */
.L_x_5701:
[----:B------:R-:W-:Y:S01]  /*128e0*/  DMUL R4, RZ, R34 ;  /* 0x00000022ff047228 */ /* 0x000fe20000000000 */
[----:B------:R-:W-:-:S10]  /*128f0*/  IMAD.MOV.U32 R41, RZ, RZ, RZ ;  /* 0x000000ffff297224 */ /* 0x000fd400078e00ff */
.L_x_5702:
[----:B------:R-:W-:Y:S05]  /*12900*/  BSYNC B2 ;  /* 0x0000000000027941 */ /* 0x000fea0003800000 */
.L_x_5700:
        /* <DEDUP_REMOVED lines=63> */
.L_x_5704:
[----:B------:R-:W-:Y:S05]  /*12d00*/  BSYNC B0 ;  /* 0x0000000000007941 */ /* 0x000fea0003800000 */
.L_x_5703:
[----:B------:R-:W-:Y:S01]  /*12d10*/  BSSY B2, `(.L_x_5705) ;  /* 0x0000077000027945 */ /* 0x000fe20003800000 */
[----:B------:R-:W-:-:S03]  /*12d20*/  MOV R28, R32 ;  /* 0x00000020001c7202 */ /* 0x000fc60000000f00 */
[----:B------:R-:W-:Y:S05]  /*12d30*/  @!P1 BRA `(.L_x_5706) ;  /* 0x0000000400749947 */ /* 0x000fea0003800000 */
        /* <DEDUP_REMOVED lines=21> */
[----:B------:R-:W-:Y:S01]  /*12e90*/  UMOV UR5, 0x3e21f407 ;  /* 0x3e21f40700057882 */ /* 0x000fe20000000000 */
[----:B------:R-:W-:-:S05]  /*12ea0*/  VIADD R36, R4, 0xffffffff ;  /* 0xffffffff04247836 */ /* 0x000fca0000000000 */
[----:B------:R-:W-:Y:S02]  /*12eb0*/  FSEL R3, R29, R31, !P0 ;  /* 0x0000001f1d037208 */ /* 0x000fe40004000000 */
[----:B------:R-:W-:Y:S02]  /*12ec0*/  FSEL R30, R32, R30, !P0 ;  /* 0x0000001e201e7208 */ /* 0x000fe40004000000 */
        /* <DEDUP_REMOVED lines=60> */
.L_x_5708:
[----:B------:R-:W-:Y:S05]  /*13290*/  BSYNC B3 ;  /* 0x0000000000037941 */ /* 0x000fea0003800000 */
.L_x_5707:
[----:B------:R-:W-:Y:S01]  /*132a0*/  DADD R4, R4, R40 ;  /* 0x0000000004047229 */ /* 0x000fe20000000028 */
[----:B------:R-:W-:Y:S01]  /*132b0*/  UMOV UR4, 0x8fb9f87e ;  /* 0x8fb9f87e00047882 */ /* 0x000fe20000000000 */
[----:B------:R-:W-:Y:S02]  /*132c0*/  UMOV UR5, 0x408633ce ;  /* 0x408633ce00057882 */ /* 0x000fe40000000000 */
[----:B------:R-:W-:-:S06]  /*132d0*/  DSETP.GE.AND P0, PT, R28, UR4, PT ;  /* 0x000000041c007e2a */ /* 0x000fcc000bf06000 */
[----:B------:R-:W-:Y:S02]  /*132e0*/  FSEL R28, R4, RZ, !P0 ;  /* 0x000000ff041c7208 */ /* 0x000fe40004000000 */
[----:B------:R-:W-:Y:S01]  /*132f0*/  FSEL R29, R5, +QNAN , !P0 ;  /* 0x7ff00000051d7808 */ /* 0x000fe20004000000 */
[----:B------:R-:W-:Y:S06]  /*13300*/  BRA `(.L_x_5709) ;  /* 0x00000000005c7947 */ /* 0x000fec0003800000 */
.L_x_5706:
        /* <DEDUP_REMOVED lines=23> */
.L_x_5709:
[----:B------:R-:W-:Y:S05]  /*13480*/  BSYNC B2 ;  /* 0x0000000000027941 */ /* 0x000fea0003800000 */
.L_x_5705:
        /* <DEDUP_REMOVED lines=32> */
.L_x_5711:
[----:B------:R-:W-:Y:S05]  /*13690*/  BSYNC B2 ;  /* 0x0000000000027941 */ /* 0x000fea0003800000 */
.L_x_5710:
        /* <DEDUP_REMOVED lines=22> */
[----:B------:R-:W-:-:S07]  /*13800*/  IMAD.MOV.U32 R42, RZ, RZ, R5 ;  /* 0x000000ffff2a7224 */ /* 0x000fce00078e0005 */
[----:B------:R-:W-:Y:S05]  /*13810*/  CALL.REL.NOINC `($__internal_8_$__cuda_sm20_div_rn_f64_full) ;  /* 0x0000011400fc7944 */ /* 0x000fea0003c00000 */
[----:B------:R-:W-:Y:S01]  /*13820*/  MOV R28, R40 ;  /* 0x00000028001c7202 */ /* 0x000fe20000000f00 */
[----:B------:R-:W-:-:S07]  /*13830*/  IMAD.MOV.U32 R29, RZ, RZ, R3 ;  /* 0x000000ffff1d7224 */ /* 0x000fce00078e0003 */
.L_x_5713:
[----:B------:R-:W-:Y:S05]  /*13840*/  BSYNC B2 ;  /* 0x0000000000027941 */ /* 0x000fea0003800000 */
.L_x_5712:
        /* <DEDUP_REMOVED lines=23> */
.L_x_5715:
[----:B------:R-:W-:Y:S05]  /*139c0*/  BSYNC B2 ;  /* 0x0000000000027941 */ /* 0x000fea0003800000 */
.L_x_5714:
[----:B------:R-:W-:Y:S05]  /*139d0*/  BRA `(.L_x_5696) ;  /* 0x0000001000587947 */ /* 0x000fea0003800000 */
.L_x_5699:
        /* <DEDUP_REMOVED lines=61> */
.L_x_5717:
[----:B------:R-:W-:Y:S05]  /*13db0*/  BSYNC B0 ;  /* 0x0000000000007941 */ /* 0x000fea0003800000 */
.L_x_5716:
        /* <DEDUP_REMOVED lines=22> */
[----:B------:R-:W-:Y:S02]  /*13f20*/  IMAD.MOV.U32 R3, RZ, RZ, R41 ;  /* 0x000000ffff037224 */ /* 0x000fe400078e0029 */
[----:B------:R-:W-:Y:S02]  /*13f30*/  IMAD.MOV.U32 R40, RZ, RZ, R4 ;  /* 0x000000ffff287224 */ /* 0x000fe400078e0004 */
[----:B------:R-:W-:Y:S01]  /*13f40*/  IMAD.MOV.U32 R41, RZ, RZ, R5 ;  /* 0x000000ffff297224 */ /* 0x000fe200078e0005 */
[----:B------:R-:W-:Y:S06]  /*13f50*/  BRA `(.L_x_5720) ;  /* 0x0000000000087947 */ /* 0x000fec0003800000 */
.L_x_5719:
[----:B------:R-:W-:Y:S01]  /*13f60*/  DMUL R40, RZ, R34 ;  /* 0x00000022ff287228 */ /* 0x000fe20000000000 */
[----:B------:R-:W-:-:S10]  /*13f70*/  IMAD.MOV.U32 R3, RZ, RZ, RZ ;  /* 0x000000ffff037224 */ /* 0x000fd400078e00ff */
.L_x_5720:
[----:B------:R-:W-:Y:S05]  /*13f80*/  BSYNC B2 ;  /* 0x0000000000027941 */ /* 0x000fea0003800000 */
.L_x_5718:
        /* <DEDUP_REMOVED lines=45> */
.L_x_5722:
[----:B------:R-:W-:Y:S01]  /*14260*/  DMUL R4, RZ, R34 ;  /* 0x00000022ff047228 */ /* 0x000fe20000000000 */
[----:B------:R-:W-:-:S10]  /*14270*/  MOV R41, RZ ;  /* 0x000000ff00297202 */ /* 0x000fd40000000f00 */
.L_x_5723:
[----:B------:R-:W-:Y:S05]  /*14280*/  BSYNC B2 ;  /* 0x0000000000027941 */ /* 0x000fea0003800000 */
.L_x_5721:
        /* <DEDUP_REMOVED lines=23> */
[----:B------:R-:W-:Y:S01]  /*14400*/  MOV R29, 0x3ff00000 ;  /* 0x3ff00000001d7802 */ /* 0x000fe20000000f00 */
[----:B------:R-:W-:-:S03]  /*14410*/  IMAD.MOV.U32 R28, RZ, RZ, RZ ;  /* 0x000000ffff1c7224 */ /* 0x000fc600078e00ff */
[----:B------:R-:W-:-:S03]  /*14420*/  LOP3.LUT R29, R29, 0x80000000, R33, 0xb8, !PT ;  /* 0x800000001d1d7812 */ /* 0x000fc600078eb821 */
[----:B------:R-:W-:-:S08]  /*14430*/  @P1 DFMA R4, R4, -1, RZ ;  /* 0xbff000000404182b */ /* 0x000fd000000000ff */
[----:B------:R-:W-:-:S08]  /*14440*/  DMUL R6, R6, R4 ;  /* 0x0000000406067228 */ /* 0x000fd00000000000 */
[----:B------:R-:W-:-:S08]  /*14450*/  DMUL R6, R6, R58 ;  /* 0x0000003a06067228 */ /* 0x000fd00000000000 */
[----:B------:R-:W-:Y:S01]  /*14460*/  DMUL R30, R6, R58 ;  /* 0x0000003a061e7228 */ /* 0x000fe20000000000 */
[----:B------:R-:W-:Y:S10]  /*14470*/  BRA `(.L_x_5696) ;  /* 0x0000000400b07947 */ /* 0x000ff40003800000 */
.L_x_5698:
[----:B------:R-:W-:-:S10]  /*14480*/  DADD R28, R34, -R34 ;  /* 0x00000000221c7229 */ /* 0x000fd40000000822 */
[----:B------:R-:W-:Y:S02]  /*14490*/  IMAD.MOV.U32 R30, RZ, RZ, R28 ;  /* 0x000000ffff1e7224 */ /* 0x000fe400078e001c */
[----:B------:R-:W-:Y:S01]  /*144a0*/  IMAD.MOV.U32 R31, RZ, RZ, R29 ;  /* 0x000000ffff1f7224 */ /* 0x000fe200078e001d */
[----:B------:R-:W-:Y:S06]  /*144b0*/  BRA `(.L_x_5696) ;  /* 0x0000000400a07947 */ /* 0x000fec0003800000 */
.L_x_5697:
[----:B------:R-:W-:-:S13]  /*144c0*/  LOP3.LUT P0, RZ, R32, 0xfffff, R33, 0xf8, !PT ;  /* 0x000fffff20ff7812 */ /* 0x000fda000780f821 */
[C---:B------:R-:W-:Y:S01]  /*144d0*/  @P0 DMUL R4, R34.reuse, R32 ;  /* 0x0000002022040228 */ /* 0x040fe20000000000 */
[----:B------:R-:W-:Y:S01]  /*144e0*/  @P0 IMAD.MOV.U32 R28, RZ, RZ, R32 ;  /* 0x000000ffff1c0224 */ /* 0x000fe200078e0020 */
[----:B------:R-:W-:Y:S01]  /*144f0*/  @P0 DSETP.NEU.AND P1, PT, R34, RZ, PT ;  /* 0x000000ff2200022a */ /* 0x000fe20003f2d000 */
[----:B------:R-:W-:-:S07]  /*14500*/  @P0 MOV R29, R33 ;  /* 0x00000021001d0202 */ /* 0x000fce0000000f00 */
        /* <DEDUP_REMOVED lines=27> */
[----:B------:R-:W-:Y:S02]  /*146c0*/  MOV R56, R35 ;  /* 0x0000002300387202 */ /* 0x000fe40000000f00 */
[----:B------:R-:W-:-:S07]  /*146d0*/  MOV R55, 0x146f0 ;  /* 0x000146f000377802 */ /* 0x000fce0000000f00 */
[----:B------:R-:W-:Y:S05]  /*146e0*/  CALL.REL.NOINC `($_ZN2at6native29vectorized_elementwise_kernelILi2EZZZNS0_16tanh_kernel_cudaERNS_18TensorIteratorBaseEENKUlvE_clEvENKUlvE_clEvEUlN3c107complexIdEEE_St5arrayIPcLm2EEEEviT0_T1_$__internal_trig_reduction_slowpathd) ;  /* 0x0000011000b07944 */ /* 0x000fea0003c00000 */
[----:B------:R-:W-:Y:S02]  /*146f0*/  IMAD.MOV.U32 R3, RZ, RZ, R41 ;  /* 0x000000ffff037224 */ /* 0x000fe400078e0029 */
[----:B------:R-:W-:Y:S02]  /*14700*/  IMAD.MOV.U32 R52, RZ, RZ, R4 ;  /* 0x000000ffff347224 */ /* 0x000fe400078e0004 */
[----:B------:R-:W-:-:S07]  /*14710*/  IMAD.MOV.U32 R53, RZ, RZ, R5 ;  /* 0x000000ffff357224 */ /* 0x000fce00078e0005 */
.L_x_5727:
[----:B------:R-:W-:Y:S05]  /*14720*/  BSYNC B3 ;  /* 0x0000000000037941 */ /* 0x000fea0003800000 */
.L_x_5726:
        /* <DEDUP_REMOVED lines=11> */
[----:B------:R-:W-:Y:S01]  /*147e0*/  UMOV UR4, 0x6dc9c883 ;  /* 0x6dc9c88300047882 */ /* 0x000fe20000000000 */
[----:B------:R-:W-:Y:S01]  /*147f0*/  UMOV UR5, 0x3fe45f30 ;  /* 0x3fe45f3000057882 */ /* 0x000fe20000000000 */
[----:B------:R-:W-:Y:S01]  /*14800*/  FSEL R58, -R58, 4.2945490664224492434e-19, !P0 ;  /* 0x20fd81643a3a7808 */ /* 0x000fe20004000100 */
[----:B------:R-:W-:Y:S01]  /*14810*/  BSSY B3, `(.L_x_5728) ;  /* 0x0000015000037945 */ /* 0x000fe20003800000 */
[----:B------:R-:W-:-:S06]  /*14820*/  FSEL R59, R3, -0.082518599927425384521, !P0 ;  /* 0xbda8ff83033b7808 */ /* 0x000fcc0004000000 */
[----:B--2---:R-:W-:-:S08]  /*14830*/  DFMA R4, R54, R58, R4 ;  /* 0x0000003a3604722b */ /* 0x004fd00000000004 */
[----:B------:R-:W-:Y:S02]  /*14840*/  DFMA R4, R54, R4, R6 ;  /* 0x000000043604722b */ /* 0x000fe40000000006 */
[----:B------:R-:W-:-:S06]  /*14850*/  DMUL R6, R34, UR4 ;  /* 0x0000000422067c28 */ /* 0x000fcc0008000000 */
[----:B---3--:R-:W-:-:S08]  /*14860*/  DFMA R4, R54, R4, R36 ;  /* 0x000000043604722b */ /* 0x008fd00000000024 */
[----:B------:R-:W-:-:S08]  /*14870*/  DFMA R4, R54, R4, R38 ;  /* 0x000000043604722b */ /* 0x000fd00000000026 */
[C---:B----4-:R-:W-:Y:S01]  /*14880*/  DFMA R4, R54.reuse, R4, R40 ;  /* 0x000000043604722b */ /* 0x050fe20000000028 */
[----:B------:R0:W1:Y:S07]  /*14890*/  F2I.F64 R41, R6 ;  /* 0x0000000600297311 */ /* 0x00006e0000301100 */
[----:B------:R-:W-:-:S08]  /*148a0*/  DFMA R4, R54, R4, R42 ;  /* 0x000000043604722b */ /* 0x000fd0000000002a */
[----:B------:R-:W-:Y:S02]  /*148b0*/  DFMA R58, R4, R52, R52 ;  /* 0x00000034043a722b */ /* 0x000fe40000000034 */
[----:B------:R-:W-:Y:S02]  /*148c0*/  @P0 DFMA R58, R54, R4, 1 ;  /* 0x3ff00000363a042b */ /* 0x000fe40000000004 */
[----:B------:R-:W-:-:S06]  /*148d0*/  DSETP.GE.AND P0, PT, |R34|, 2.14748364800000000000e+09, PT ;  /* 0x41e000002200742a */ /* 0x000fcc0003f06200 */
[----:B------:R-:W-:-:S08]  /*148e0*/  @P1 DFMA R58, R58, -1, RZ ;  /* 0xbff000003a3a182b */ /* 0x000fd000000000ff */
[----:B01----:R-:W-:Y:S05]  /*148f0*/  @!P0 BRA `(.L_x_5729) ;  /* 0x0000000000188947 */ /* 0x003fea0003800000 */
[----:B------:R-:W-:Y:S01]  /*14900*/  IMAD.MOV.U32 R3, RZ, RZ, R34 ;  /* 0x000000ffff037224 */ /* 0x000fe200078e0022 */
[----:B------:R-:W-:Y:S01]  /*14910*/  MOV R55, 0x14940 ;  /* 0x0001494000377802 */ /* 0x000fe20000000f00 */
[----:B------:R-:W-:-:S07]  /*14920*/  IMAD.MOV.U32 R56, RZ, RZ, R35 ;  /* 0x000000ffff387224 */ /* 0x000fce00078e0023 */
[----:B------:R-:W-:Y:S05]  /*14930*/  CALL.REL.NOINC `($_ZN2at6native29vectorized_elementwise_kernelILi2EZZZNS0_16tanh_kernel_cudaERNS_18TensorIteratorBaseEENKUlvE_clEvENKUlvE_clEvEUlN3c107complexIdEEE_St5arrayIPcLm2EEEEviT0_T1_$__internal_trig_reduction_slowpathd) ;  /* 0x00000110001c7944 */ /* 0x000fea0003c00000 */
[----:B------:R-:W-:Y:S01]  /*14940*/  IMAD.MOV.U32 R30, RZ, RZ, R4 ;  /* 0x000000ffff1e7224 */ /* 0x000fe200078e0004 */
[----:B------:R-:W-:-:S07]  /*14950*/  MOV R31, R5 ;  /* 0x00000005001f7202 */ /* 0x000fce0000000f00 */
.L_x_5729:
[----:B------:R-:W-:Y:S05]  /*14960*/  BSYNC B3 ;  /* 0x0000000000037941 */ /* 0x000fea0003800000 */
.L_x_5728:
        /* <DEDUP_REMOVED lines=24> */
.L_x_5725:
[----:B------:R-:W-:Y:S05]  /*14af0*/  BSYNC B2 ;  /* 0x0000000000027941 */ /* 0x000fea0003800000 */
.L_x_5724:
[----:B------:R-:W-:Y:S01]  /*14b00*/  MOV R29, R28 ;  /* 0x0000001c001d7202 */ /* 0x000fe20000000f00 */
[----:B------:R-:W-:Y:S01]  /*14b10*/  IMAD.MOV.U32 R28, RZ, RZ, R32 ;  /* 0x000000ffff1c7224 */ /* 0x000fe200078e0020 */
[----:B------:R-:W-:Y:S01]  /*14b20*/  LOP3.LUT R31, RZ, 0x80000000, R35, 0xb8, !PT ;  /* 0x80000000ff1f7812 */ /* 0x000fe200078eb823 */
[----:B------:R-:W-:-:S07]  /*14b30*/  IMAD.MOV.U32 R30, RZ, RZ, RZ ;  /* 0x000000ffff1e7224 */ /* 0x000fce00078e00ff */
.L_x_5696:
[----:B------:R-:W-:Y:S05]  /*14b40*/  BSYNC B1 ;  /* 0x0000000000017941 */ /* 0x000fea0003800000 */
.L_x_5695:
[----:B------:R-:W0:Y:S01]  /*14b50*/  S2R R3, SR_TID.X ;  /* 0x0000000000037919 */ /* 0x000e220000002100 */
[----:B------:R-:W-:Y:S01]  /*14b60*/  BSSY B1, `(.L_x_5730) ;  /* 0x0000248000017945 */ /* 0x000fe20003800000 */
[----:B-----5:R-:W-:Y:S02]  /*14b70*/  CS2R R34, SRZ ;  /* 0x0000000000227805 */ /* 0x020fe4000001ff00 */
        /* <DEDUP_REMOVED lines=35> */
.L_x_5736:
[----:B------:R-:W-:Y:S01]  /*14db0*/  DMUL R4, RZ, R10 ;  /* 0x0000000aff047228 */ /* 0x000fe20000000000 */
[----:B------:R-:W-:-:S10]  /*14dc0*/  IMAD.MOV.U32 R41, RZ, RZ, RZ ;  /* 0x000000ffff297224 */ /* 0x000fd400078e00ff */
.L_x_5737:
[----:B------:R-:W-:Y:S05]  /*14dd0*/  BSYNC B2 ;  /* 0x0000000000027941 */ /* 0x000fea0003800000 */
.L_x_5735:
        /* <DEDUP_REMOVED lines=63> */
.L_x_5739:
[----:B------:R-:W-:Y:S05]  /*151d0*/  BSYNC B0 ;  /* 0x0000000000007941 */ /* 0x000fea0003800000 */
.L_x_5738:
        /* <DEDUP_REMOVED lines=88> */
.L_x_5743:
[----:B------:R-:W-:Y:S05]  /*15760*/  BSYNC B3 ;  /* 0x0000000000037941 */ /* 0x000fea0003800000 */
.L_x_5742:
[----:B------:R-:W-:Y:S01]  /*15770*/  DADD R4, R4, R40 ;  /* 0x0000000004047229 */ /* 0x000fe20000000028 */
[----:B------:R-:W-:Y:S01]  /*15780*/  UMOV UR4, 0x8fb9f87e ;  /* 0x8fb9f87e00047882 */ /* 0x000fe20000000000 */
[----:B------:R-:W-:Y:S02]  /*15790*/  UMOV UR5, 0x408633ce ;  /* 0x408633ce00057882 */ /* 0x000fe40000000000 */
[----:B------:R-:W-:-:S06]  /*157a0*/  DSETP.GE.AND P0, PT, R10, UR4, PT ;  /* 0x000000040a007e2a */ /* 0x000fcc000bf06000 */
[----:B------:R-:W-:Y:S02]  /*157b0*/  FSEL R10, R4, RZ, !P0 ;  /* 0x000000ff040a7208 */ /* 0x000fe40004000000 */
[----:B------:R-:W-:Y:S01]  /*157c0*/  FSEL R11, R5, +QNAN , !P0 ;  /* 0x7ff00000050b7808 */ /* 0x000fe20004000000 */
[----:B------:R-:W-:Y:S06]  /*157d0*/  BRA `(.L_x_5744) ;  /* 0x00000000005c7947 */ /* 0x000fec0003800000 */
.L_x_5741:
        /* <DEDUP_REMOVED lines=23> */
.L_x_5744:
[----:B------:R-:W-:Y:S05]  /*15950*/  BSYNC B2 ;  /* 0x0000000000027941 */ /* 0x000fea0003800000 */
.L_x_5740:
        /* <DEDUP_REMOVED lines=32> */
.L_x_5746:
[----:B------:R-:W-:Y:S05]  /*15b60*/  BSYNC B2 ;  /* 0x0000000000027941 */ /* 0x000fea0003800000 */
.L_x_5745:
        /* <DEDUP_REMOVED lines=26> */
.L_x_5748:
[----:B------:R-:W-:Y:S05]  /*15d10*/  BSYNC B2 ;  /* 0x0000000000027941 */ /* 0x000fea0003800000 */
.L_x_5747:
        /* <DEDUP_REMOVED lines=23> */
.L_x_5750:
[----:B------:R-:W-:Y:S05]  /*15e90*/  BSYNC B2 ;  /* 0x0000000000027941 */ /* 0x000fea0003800000 */
.L_x_5749:
[----:B------:R-:W-:Y:S05]  /*15ea0*/  BRA `(.L_x_5731) ;  /* 0x00000010004c7947 */ /* 0x000fea0003800000 */
.L_x_5734:
        /* <DEDUP_REMOVED lines=61> */
.L_x_5752:
[----:B------:R-:W-:Y:S05]  /*16280*/  BSYNC B0 ;  /* 0x0000000000007941 */ /* 0x000fea0003800000 */
.L_x_5751:
        /* <DEDUP_REMOVED lines=26> */
.L_x_5754:
[----:B------:R-:W-:Y:S01]  /*16430*/  DMUL R40, RZ, R10 ;  /* 0x0000000aff287228 */ /* 0x000fe20000000000 */
[----:B------:R-:W-:-:S10]  /*16440*/  IMAD.MOV.U32 R3, RZ, RZ, RZ ;  /* 0x000000ffff037224 */ /* 0x000fd400078e00ff */
.L_x_5755:
[----:B------:R-:W-:Y:S05]  /*16450*/  BSYNC B2 ;  /* 0x0000000000027941 */ /* 0x000fea0003800000 */
.L_x_5753:
        /* <DEDUP_REMOVED lines=45> */
.L_x_5757:
[----:B------:R-:W-:Y:S01]  /*16730*/  DMUL R4, RZ, R10 ;  /* 0x0000000aff047228 */ /* 0x000fe20000000000 */
[----:B------:R-:W-:-:S10]  /*16740*/  MOV R41, RZ ;  /* 0x000000ff00297202 */ /* 0x000fd40000000f00 */
.L_x_5758:
[----:B------:R-:W-:Y:S05]  /*16750*/  BSYNC B2 ;  /* 0x0000000000027941 */ /* 0x000fea0003800000 */
.L_x_5756:
        /* <DEDUP_REMOVED lines=31> */
.L_x_5733:
[----:B------:R-:W-:-:S10]  /*16950*/  DADD R32, R10, -R10 ;  /* 0x000000000a207229 */ /* 0x000fd4000000080a */
[----:B------:R-:W-:Y:S02]  /*16960*/  IMAD.MOV.U32 R34, RZ, RZ, R32 ;  /* 0x000000ffff227224 */ /* 0x000fe400078e0020 */
[----:B------:R-:W-:Y:S01]  /*16970*/  IMAD.MOV.U32 R35, RZ, RZ, R33 ;  /* 0x000000ffff237224 */ /* 0x000fe200078e0021 */
[----:B------:R-:W-:Y:S06]  /*16980*/  BRA `(.L_x_5731) ;  /* 0x0000000400947947 */ /* 0x000fec0003800000 */
.L_x_5732:
        /* <DEDUP_REMOVED lines=35> */
[----:B------:R-:W-:Y:S05]  /*16bc0*/  CALL.REL.NOINC `($_ZN2at6native29vectorized_elementwise_kernelILi2EZZZNS0_16tanh_kernel_cudaERNS_18TensorIteratorBaseEENKUlvE_clEvENKUlvE_clEvEUlN3c107complexIdEEE_St5arrayIPcLm2EEEEviT0_T1_$__internal_trig_reduction_slowpathd) ;  /* 0x000000ec00787944 */ /* 0x000fea0003c00000 */
[----:B------:R-:W-:Y:S02]  /*16bd0*/  IMAD.MOV.U32 R3, RZ, RZ, R41 ;  /* 0x000000ffff037224 */ /* 0x000fe400078e0029 */
[----:B------:R-:W-:Y:S02]  /*16be0*/  IMAD.MOV.U32 R52, RZ, RZ, R4 ;  /* 0x000000ffff347224 */ /* 0x000fe400078e0004 */
[----:B------:R-:W-:-:S07]  /*16bf0*/  IMAD.MOV.U32 R53, RZ, RZ, R5 ;  /* 0x000000ffff357224 */ /* 0x000fce00078e0005 */
.L_x_5762:
[----:B------:R-:W-:Y:S05]  /*16c00*/  BSYNC B3 ;  /* 0x0000000000037941 */ /* 0x000fea0003800000 */
.L_x_5761:
        /* <DEDUP_REMOVED lines=31> */
.L_x_5764:
[----:B------:R-:W-:Y:S05]  /*16e00*/  BSYNC B3 ;  /* 0x0000000000037941 */ /* 0x000fea0003800000 */
.L_x_5763:
        /* <DEDUP_REMOVED lines=24> */
.L_x_5760:
[----:B------:R-:W-:Y:S05]  /*16f90*/  BSYNC B2 ;  /* 0x0000000000027941 */ /* 0x000fea0003800000 */
.L_x_5759:
[----:B------:R-:W-:Y:S01]  /*16fa0*/  IMAD.MOV.U32 R33, RZ, RZ, R32 ;  /* 0x000000ffff217224 */ /* 0x000fe200078e0020 */
[----:B------:R-:W-:Y:S01]  /*16fb0*/  LOP3.LUT R35, RZ, 0x80000000, R11, 0xb8, !PT ;  /* 0x80000000ff237812 */ /* 0x000fe200078eb80b */
[----:B------:R-:W-:Y:S02]  /*16fc0*/  IMAD.MOV.U32 R32, RZ, RZ, R8 ;  /* 0x000000ffff207224 */ /* 0x000fe400078e0008 */
[----:B------:R-:W-:-:S07]  /*16fd0*/  IMAD.MOV.U32 R34, RZ, RZ, RZ ;  /* 0x000000ffff227224 */ /* 0x000fce00078e00ff */
.L_x_5731:
[----:B------:R-:W-:Y:S05]  /*16fe0*/  BSYNC B1 ;  /* 0x0000000000017941 */ /* 0x000fea0003800000 */
.L_x_5730:
[----:B------:R-:W0:Y:S01]  /*16ff0*/  S2R R3, SR_TID.X ;  /* 0x0000000000037919 */ /* 0x000e220000002100 */
[----:B------:R-:W-:Y:S01]  /*17000*/  BSSY B1, `(.L_x_5765) ;  /* 0x000024b000017945 */ /* 0x000fe20003800000 */
[----:B------:R-:W-:Y:S02]  /*17010*/  CS2R R10, SRZ ;  /* 0x00000000000a7805 */ /* 0x000fe4000001ff00 */
[----:B------:R-:W-:Y:S02]  /*17020*/  CS2R R38, SRZ ;  /* 0x0000000000267805 */ /* 0x000fe4000001ff00 */
[----:B------:R-:W-:Y:S02]  /*17030*/  CS2R R36, SRZ ;  /* 0x0000000000247805 */ /* 0x000fe4000001ff00 */
[----:B0-----:R-:W-:-:S04]  /*17040*/  IADD3 R3, R3, 0x100, RZ ;  /* 0x0000010003037810 */ /* 0x001fc80007ffe0ff */
        /* <DEDUP_REMOVED lines=33> */
.L_x_5771:
[----:B------:R-:W-:Y:S01]  /*17260*/  DMUL R4, RZ, R46 ;  /* 0x0000002eff047228 */ /* 0x000fe20000000000 */
[----:B------:R-:W-:-:S10]  /*17270*/  IMAD.MOV.U32 R41, RZ, RZ, RZ ;  /* 0x000000ffff297224 */ /* 0x000fd400078e00ff */
.L_x_5772:
[----:B------:R-:W-:Y:S05]  /*17280*/  BSYNC B2 ;  /* 0x0000000000027941 */ /* 0x000fea0003800000 */
.L_x_5770:
        /* <DEDUP_REMOVED lines=63> */
.L_x_5774:
[----:B------:R-:W-:Y:S05]  /*17680*/  BSYNC B0 ;  /* 0x0000000000007941 */ /* 0x000fea0003800000 */
.L_x_5773:
        /* <DEDUP_REMOVED lines=16> */
[C---:B------:R-:W-:Y:S01]  /*17790*/  DFMA R40, R38.reuse, -UR4, R36 ;  /* 0x8000000426287c2b */ /* 0x040fe20008000024 */
[----:B------:R-:W-:Y:S01]  /*177a0*/  UMOV UR4, 0x3b39803f ;  /* 0x3b39803f00047882 */ /* 0x000fe20000000000 */
[----:B------:R-:W-:Y:S01]  /*177b0*/  UMOV UR5, 0x3c7abc9e ;  /* 0x3c7abc9e00057882 */ /* 0x000fe20000000000 */
[----:B------:R-:W-:Y:S02]  /*177c0*/  SEL R4, R4, RZ, P0 ;  /* 0x000000ff04047207 */ /* 0x000fe40000000000 */
[----:B------:R-:W-:Y:S02]  /*177d0*/  ISETP.NE.AND P1, PT, R5, RZ, PT ;  /* 0x000000ff0500720c */ /* 0x000fe40003f25270 */
[----:B------:R-:W-:Y:S01]  /*177e0*/  IADD3 R42, R4, -0x1, RZ ;  /* 0xffffffff042a7810 */ /* 0x000fe20007ffe0ff */
[----:B------:R-:W-:Y:S01]  /*177f0*/  DFMA R38, R38, -UR4, R40 ;  /* 0x8000000426267c2b */ /* 0x000fe20008000028 */
[----:B------:R-:W-:Y:S01]  /*17800*/  UMOV UR4, 0x6acd15b6 ;  /* 0x6acd15b600047882 */ /* 0x000fe20000000000 */
[----:B------:R-:W-:Y:S01]  /*17810*/  IMAD.MOV.U32 R40, RZ, RZ, -0x7142ec33 ;  /* 0x8ebd13cdff287424 */ /* 0x000fe200078e00ff */
[----:B------:R-:W-:Y:S01]  /*17820*/  UMOV UR5, 0x3e21f407 ;  /* 0x3e21f40700057882 */ /* 0x000fe20000000000 */
[----:B------:R-:W-:-:S06]  /*17830*/  IMAD.MOV.U32 R41, RZ, RZ, 0x3e5af86d ;  /* 0x3e5af86dff297424 */ /* 0x000fcc00078e00ff */
        /* <DEDUP_REMOVED lines=62> */
.L_x_5778:
[----:B------:R-:W-:Y:S05]  /*17c20*/  BSYNC B3 ;  /* 0x0000000000037941 */ /* 0x000fea0003800000 */
.L_x_5777:
[----:B------:R-:W-:Y:S01]  /*17c30*/  DADD R4, R4, R40 ;  /* 0x0000000004047229 */ /* 0x000fe20000000028 */
[----:B------:R-:W-:Y:S01]  /*17c40*/  UMOV UR4, 0x8fb9f87e ;  /* 0x8fb9f87e00047882 */ /* 0x000fe20000000000 */
[----:B------:R-:W-:Y:S02]  /*17c50*/  UMOV UR5, 0x408633ce ;  /* 0x408633ce00057882 */ /* 0x000fe40000000000 */
[----:B------:R-:W-:-:S06]  /*17c60*/  DSETP.GE.AND P0, PT, R36, UR4, PT ;  /* 0x0000000424007e2a */ /* 0x000fcc000bf06000 */
[----:B------:R-:W-:Y:S02]  /*17c70*/  FSEL R36, R4, RZ, !P0 ;  /* 0x000000ff04247208 */ /* 0x000fe40004000000 */
[----:B------:R-:W-:Y:S01]  /*17c80*/  FSEL R37, R5, +QNAN , !P0 ;  /* 0x7ff0000005257808 */ /* 0x000fe20004000000 */
[----:B------:R-:W-:Y:S06]  /*17c90*/  BRA `(.L_x_5779) ;  /* 0x00000000005c7947 */ /* 0x000fec0003800000 */
.L_x_5776:
        /* <DEDUP_REMOVED lines=23> */
.L_x_5779:
[----:B------:R-:W-:Y:S05]  /*17e10*/  BSYNC B2 ;  /* 0x0000000000027941 */ /* 0x000fea0003800000 */
.L_x_5775:
        /* <DEDUP_REMOVED lines=31> */
.L_x_5781:
[----:B------:R-:W-:Y:S05]  /*18010*/  BSYNC B2 ;  /* 0x0000000000027941 */ /* 0x000fea0003800000 */
.L_x_5780:
        /* <DEDUP_REMOVED lines=22> */
[----:B------:R-:W-:-:S07]  /*18180*/  MOV R41, 0x181a0 ;  /* 0x000181a000297802 */ /* 0x000fce0000000f00 */
[----:B------:R-:W-:Y:S05]  /*18190*/  CALL.REL.NOINC `($__internal_8_$__cuda_sm20_div_rn_f64_full) ;  /* 0x000000cc009c7944 */ /* 0x000fea0003c00000 */
[----:B------:R-:W-:Y:S02]  /*181a0*/  IMAD.MOV.U32 R36, RZ, RZ, R40 ;  /* 0x000000ffff247224 */ /* 0x000fe400078e0028 */
[----:B------:R-:W-:-:S07]  /*181b0*/  IMAD.MOV.U32 R37, RZ, RZ, R3 ;  /* 0x000000ffff257224 */ /* 0x000fce00078e0003 */
.L_x_5783:
[----:B------:R-:W-:Y:S05]  /*181c0*/  BSYNC B2 ;  /* 0x0000000000027941 */ /* 0x000fea0003800000 */
.L_x_5782:
        /* <DEDUP_REMOVED lines=20> */
[----:B------:R-:W-:Y:S05]  /*18310*/  CALL.REL.NOINC `($__internal_8_$__cuda_sm20_div_rn_f64_full) ;  /* 0x000000cc003c7944 */ /* 0x000fea0003c00000 */
[----:B------:R-:W-:Y:S01]  /*18320*/  IMAD.MOV.U32 R38, RZ, RZ, R40 ;  /* 0x000000ffff267224 */ /* 0x000fe200078e0028 */
[----:B------:R-:W-:-:S07]  /*18330*/  MOV R39, R3 ;  /* 0x0000000300277202 */ /* 0x000fce0000000f00 */
.L_x_5785:
[----:B------:R-:W-:Y:S05]  /*18340*/  BSYNC B2 ;  /* 0x0000000000027941 */ /* 0x000fea0003800000 */
.L_x_5784:
[----:B------:R-:W-:Y:S05]  /*18350*/  BRA `(.L_x_5766) ;  /* 0x0000001000547947 */ /* 0x000fea0003800000 */
.L_x_5769:
        /* <DEDUP_REMOVED lines=61> */
.L_x_5787:
[----:B------:R-:W-:Y:S05]  /*18730*/  BSYNC B0 ;  /* 0x0000000000007941 */ /* 0x000fea0003800000 */
.L_x_5786:
        /* <DEDUP_REMOVED lines=26> */
.L_x_5789:
[----:B------:R-:W-:Y:S01]  /*188e0*/  DMUL R58, RZ, R46 ;  /* 0x0000002eff3a7228 */ /* 0x000fe20000000000 */
[----:B------:R-:W-:-:S10]  /*188f0*/  IMAD.MOV.U32 R3, RZ, RZ, RZ ;  /* 0x000000ffff037224 */ /* 0x000fd400078e00ff */
.L_x_5790:
[----:B------:R-:W-:Y:S05]  /*18900*/  BSYNC B2 ;  /* 0x0000000000027941 */ /* 0x000fea0003800000 */
.L_x_5788:
        /* <DEDUP_REMOVED lines=44> */
[----:B------:R-:W-:Y:S02]  /*18bd0*/  IMAD.MOV.U32 R52, RZ, RZ, R4 ;  /* 0x000000ffff347224 */ /* 0x000fe400078e0004 */
[----:B------:R-:W-:Y:S01]  /*18be0*/  IMAD.MOV.U32 R53, RZ, RZ, R5 ;  /* 0x000000ffff357224 */ /* 0x000fe200078e0005 */
[----:B------:R-:W-:Y:S06]  /*18bf0*/  BRA `(.L_x_5793) ;  /* 0x0000000000087947 */ /* 0x000fec0003800000 */
.L_x_5792:
[----:B------:R-:W-:Y:S01]  /*18c00*/  DMUL R52, RZ, R46 ;  /* 0x0000002eff347228 */ /* 0x000fe20000000000 */
[----:B------:R-:W-:-:S10]  /*18c10*/  IMAD.MOV.U32 R41, RZ, RZ, RZ ;  /* 0x000000ffff297224 */ /* 0x000fd400078e00ff */
.L_x_5793:
[----:B------:R-:W-:Y:S05]  /*18c20*/  BSYNC B2 ;  /* 0x0000000000027941 */ /* 0x000fea0003800000 */
.L_x_5791:
        /* <DEDUP_REMOVED lines=18> */
[----:B------:R-:W-:Y:S01]  /*18d50*/  IMAD.MOV.U32 R37, RZ, RZ, 0x3ff00000 ;  /* 0x3ff00000ff257424 */ /* 0x000fe200078e00ff */
[----:B------:R-:W-:-:S04]  /*18d60*/  MOV R36, RZ ;  /* 0x000000ff00247202 */ /* 0x000fc80000000f00 */
        /* <DEDUP_REMOVED lines=11> */
.L_x_5768:
[----:B------:R-:W-:-:S10]  /*18e20*/  DADD R36, R46, -R46 ;  /* 0x000000002e247229 */ /* 0x000fd4000000082e */
[----:B------:R-:W-:Y:S02]  /*18e30*/  IMAD.MOV.U32 R38, RZ, RZ, R36 ;  /* 0x000000ffff267224 */ /* 0x000fe400078e0024 */
[----:B------:R-:W-:Y:S01]  /*18e40*/  IMAD.MOV.U32 R39, RZ, RZ, R37 ;  /* 0x000000ffff277224 */ /* 0x000fe200078e0025 */
[----:B------:R-:W-:Y:S06]  /*18e50*/  BRA `(.L_x_5766) ;  /* 0x0000000400947947 */ /* 0x000fec0003800000 */
.L_x_5767:
        /* <DEDUP_REMOVED lines=39> */
.L_x_5797:
[----:B------:R-:W-:Y:S05]  /*190d0*/  BSYNC B3 ;  /* 0x0000000000037941 */ /* 0x000fea0003800000 */
.L_x_5796:
        /* <DEDUP_REMOVED lines=31> */
.L_x_5799:
[----:B------:R-:W-:Y:S05]  /*192d0*/  BSYNC B3 ;  /* 0x0000000000037941 */ /* 0x000fea0003800000 */
.L_x_5798:
        /* <DEDUP_REMOVED lines=24> */
.L_x_5795:
[----:B------:R-:W-:Y:S05]  /*19460*/  BSYNC B2 ;  /* 0x0000000000027941 */ /* 0x000fea0003800000 */
.L_x_5794:
[----:B------:R-:W-:Y:S01]  /*19470*/  LOP3.LUT R39, RZ, 0x80000000, R47, 0xb8, !PT ;  /* 0x80000000ff277812 */ /* 0x000fe200078eb82f */
[----:B------:R-:W-:Y:S02]  /*19480*/  IMAD.MOV.U32 R36, RZ, RZ, R44 ;  /* 0x000000ffff247224 */ /* 0x000fe400078e002c */
[----:B------:R-:W-:Y:S02]  /*19490*/  IMAD.MOV.U32 R37, RZ, RZ, R8 ;  /* 0x000000ffff257224 */ /* 0x000fe400078e0008 */
[----:B------:R-:W-:-:S07]  /*194a0*/  IMAD.MOV.U32 R38, RZ, RZ, RZ ;  /* 0x000000ffff267224 */ /* 0x000fce00078e00ff */
.L_x_5766:
[----:B------:R-:W-:Y:S05]  /*194b0*/  BSYNC B1 ;  /* 0x0000000000017941 */ /* 0x000fea0003800000 */
.L_x_5765:
        /* <DEDUP_REMOVED lines=36> */
[----:B------:R-:W-:Y:S05]  /*19700*/  BRA `(.L_x_5807) ;  /* 0x0000000000087947 */ /* 0x000fea0003800000 */
.L_x_5806:
[----:B------:R-:W-:Y:S01]  /*19710*/  DMUL R4, RZ, R50 ;  /* 0x00000032ff047228 */ /* 0x000fe20000000000 */
[----:B------:R-:W-:-:S10]  /*19720*/  IMAD.MOV.U32 R41, RZ, RZ, RZ ;  /* 0x000000ffff297224 */ /* 0x000fd400078e00ff */
.L_x_5807:
[----:B------:R-:W-:Y:S05]  /*19730*/  BSYNC B2 ;  /* 0x0000000000027941 */ /* 0x000fea0003800000 */
.L_x_5805:
        /* <DEDUP_REMOVED lines=63> */
.L_x_5809:
[----:B------:R-:W-:Y:S05]  /*19b30*/  BSYNC B0 ;  /* 0x0000000000007941 */ /* 0x000fea0003800000 */
.L_x_5808:
        /* <DEDUP_REMOVED lines=89> */
.L_x_5813:
[----:B------:R-:W-:Y:S05]  /*1a0d0*/  BSYNC B3 ;  /* 0x0000000000037941 */ /* 0x000fea0003800000 */
.L_x_5812:
[----:B------:R-:W-:Y:S01]  /*1a0e0*/  DADD R4, R4, R40 ;  /* 0x0000000004047229 */ /* 0x000fe20000000028 */
[----:B------:R-:W-:Y:S01]  /*1a0f0*/  UMOV UR4, 0x8fb9f87e ;  /* 0x8fb9f87e00047882 */ /* 0x000fe20000000000 */
[----:B------:R-:W-:Y:S02]  /*1a100*/  UMOV UR5, 0x408633ce ;  /* 0x408633ce00057882 */ /* 0x000fe40000000000 */
[----:B------:R-:W-:-:S06]  /*1a110*/  DSETP.GE.AND P0, PT, R10, UR4, PT ;  /* 0x000000040a007e2a */ /* 0x000fcc000bf06000 */
[----:B------:R-:W-:Y:S02]  /*1a120*/  FSEL R10, R4, RZ, !P0 ;  /* 0x000000ff040a7208 */ /* 0x000fe40004000000 */
[----:B------:R-:W-:Y:S01]  /*1a130*/  FSEL R11, R5, +QNAN , !P0 ;  /* 0x7ff00000050b7808 */ /* 0x000fe20004000000 */
[----:B------:R-:W-:Y:S06]  /*1a140*/  BRA `(.L_x_5814) ;  /* 0x00000000005c7947 */ /* 0x000fec0003800000 */
.L_x_5811:
        /* <DEDUP_REMOVED lines=23> */
.L_x_5814:
[----:B------:R-:W-:Y:S05]  /*1a2c0*/  BSYNC B2 ;  /* 0x0000000000027941 */ /* 0x000fea0003800000 */
.L_x_5810:
        /* <DEDUP_REMOVED lines=25> */
[----:B------:R-:W-:Y:S02]  /*1a460*/  IMAD.MOV.U32 R42, RZ, RZ, R47 ;  /* 0x000000ffff2a7224 */ /* 0x000fe400078e002f */
[----:B------:R-:W-:Y:S02]  /*1a470*/  IMAD.MOV.U32 R4, RZ, RZ, R45 ;  /* 0x000000ffff047224 */ /* 0x000fe400078e002d */
[----:B------:R-:W-:-:S07]  /*1a480*/  IMAD.MOV.U32 R40, RZ, RZ, R11 ;  /* 0x000000ffff287224 */ /* 0x000fce00078e000b */
[----:B------:R-:W-:Y:S05]  /*1a490*/  CALL.REL.NOINC `($__internal_9_$__cuda_sm20_dsqrt_rn_f64_mediumpath_v1) ;  /* 0x000000b000747944 */ /* 0x000fea0003c00000 */
[----:B------:R-:W-:Y:S01]  /*1a4a0*/  IMAD.MOV.U32 R40, RZ, RZ, R5 ;  /* 0x000000ffff287224 */ /* 0x000fe200078e0005 */
[----:B------:R-:W-:-:S07]  /*1a4b0*/  MOV R41, R4 ;  /* 0x0000000400297202 */ /* 0x000fce0000000f00 */
.L_x_5816:
[----:B------:R-:W-:Y:S05]  /*1a4c0*/  BSYNC B2 ;  /* 0x0000000000027941 */ /* 0x000fea0003800000 */
.L_x_5815:
        /* <DEDUP_REMOVED lines=27> */
.L_x_5818:
[----:B------:R-:W-:Y:S05]  /*1a680*/  BSYNC B2 ;  /* 0x0000000000027941 */ /* 0x000fea0003800000 */
.L_x_5817:
        /* <DEDUP_REMOVED lines=23> */
.L_x_5820:
[----:B------:R-:W-:Y:S05]  /*1a800*/  BSYNC B2 ;  /* 0x0000000000027941 */ /* 0x000fea0003800000 */
.L_x_5819:
[----:B------:R-:W-:Y:S05]  /*1a810*/  BRA `(.L_x_5801) ;  /* 0x00000010004c7947 */ /* 0x000fea0003800000 */
.L_x_5804:
        /* <DEDUP_REMOVED lines=61> */
.L_x_5822:
[----:B------:R-:W-:Y:S05]  /*1abf0*/  BSYNC B0 ;  /* 0x0000000000007941 */ /* 0x000fea0003800000 */
.L_x_5821:
        /* <DEDUP_REMOVED lines=26> */
.L_x_5824:
[----:B------:R-:W-:Y:S01]  /*1ada0*/  DMUL R44, RZ, R50 ;  /* 0x00000032ff2c7228 */ /* 0x000fe20000000000 */
[----:B------:R-:W-:-:S10]  /*1adb0*/  IMAD.MOV.U32 R3, RZ, RZ, RZ ;  /* 0x000000ffff037224 */ /* 0x000fd400078e00ff */
.L_x_5825:
[----:B------:R-:W-:Y:S05]  /*1adc0*/  BSYNC B2 ;  /* 0x0000000000027941 */ /* 0x000fea0003800000 */
.L_x_5823:
        /* <DEDUP_REMOVED lines=45> */
.L_x_5827:
[----:B------:R-:W-:Y:S01]  /*1b0a0*/  DMUL R4, RZ, R50 ;  /* 0x00000032ff047228 */ /* 0x000fe20000000000 */
[----:B------:R-:W-:-:S10]  /*1b0b0*/  MOV R41, RZ ;  /* 0x000000ff00297202 */ /* 0x000fd40000000f00 */
.L_x_5828:
[----:B------:R-:W-:Y:S05]  /*1b0c0*/  BSYNC B2 ;  /* 0x0000000000027941 */ /* 0x000fea0003800000 */
.L_x_5826:
        /* <DEDUP_REMOVED lines=11> */
[----:B------:R-:W-:-:S02]  /*1b180*/  DMUL R50, R4, R4 ;  /* 0x0000000404327228 */ /* 0x000fc40000000000 */
[----:B------:R-:W-:Y:S01]  /*1b190*/  DMUL R6, R6, 4 ;  /* 0x4010000006067828 */ /* 0x000fe20000000000 */
        /* <DEDUP_REMOVED lines=10> */
[----:B------:R-:W-:Y:S02]  /*1b240*/  IMAD.MOV.U32 R9, RZ, RZ, 0x3ff00000 ;  /* 0x3ff00000ff097424 */ /* 0x000fe400078e00ff */
[----:B------:R-:W-:-:S03]  /*1b250*/  IMAD.MOV.U32 R8, RZ, RZ, RZ ;  /* 0x000000ffff087224 */ /* 0x000fc600078e00ff */
[----:B------:R-:W-:Y:S02]  /*1b260*/  LOP3.LUT R9, R9, 0x80000000, R49, 0xb8, !PT ;  /* 0x8000000009097812 */ /* 0x000fe400078eb831 */
[----:B------:R-:W-:-:S08]  /*1b270*/  @P1 DFMA R4, R4, -1, RZ ;  /* 0xbff000000404182b */ /* 0x000fd000000000ff */
[----:B------:R-:W-:-:S08]  /*1b280*/  DMUL R6, R6, R4 ;  /* 0x0000000406067228 */ /* 0x000fd00000000000 */
[----:B------:R-:W-:-:S08]  /*1b290*/  DMUL R6, R6, R58 ;  /* 0x0000003a06067228 */ /* 0x000fd00000000000 */
[----:B------:R-:W-:Y:S01]  /*1b2a0*/  DMUL R10, R6, R58 ;  /* 0x0000003a060a7228 */ /* 0x000fe20000000000 */
[----:B------:R-:W-:Y:S10]  /*1b2b0*/  BRA `(.L_x_5801) ;  /* 0x0000000400a47947 */ /* 0x000ff40003800000 */
.L_x_5803:
[----:B------:R-:W-:-:S10]  /*1b2c0*/  DADD R8, R50, -R50 ;  /* 0x0000000032087229 */ /* 0x000fd40000000832 */
[----:B------:R-:W-:Y:S01]  /*1b2d0*/  IMAD.MOV.U32 R10, RZ, RZ, R8 ;  /* 0x000000ffff0a7224 */ /* 0x000fe200078e0008 */
[----:B------:R-:W-:Y:S01]  /*1b2e0*/  MOV R11, R9 ;  /* 0x00000009000b7202 */ /* 0x000fe20000000f00 */
[----:B------:R-:W-:Y:S06]  /*1b2f0*/  BRA `(.L_x_5801) ;  /* 0x0000000400947947 */ /* 0x000fec0003800000 */
.L_x_5802:
        /* <DEDUP_REMOVED lines=39> */
.L_x_5832:
[----:B------:R-:W-:Y:S05]  /*1b570*/  BSYNC B3 ;  /* 0x0000000000037941 */ /* 0x000fea0003800000 */
.L_x_5831:
        /* <DEDUP_REMOVED lines=31> */
.L_x_5834:
[----:B------:R-:W-:Y:S05]  /*1b770*/  BSYNC B3 ;  /* 0x0000000000037941 */ /* 0x000fea0003800000 */
.L_x_5833:
        /* <DEDUP_REMOVED lines=24> */
.L_x_5830:
[----:B------:R-:W-:Y:S05]  /*1b900*/  BSYNC B2 ;  /* 0x0000000000027941 */ /* 0x000fea0003800000 */
.L_x_5829:
[----:B------:R-:W-:Y:S01]  /*1b910*/  MOV R9, R8 ;  /* 0x0000000800097202 */ /* 0x000fe20000000f00 */
[----:B------:R-:W-:Y:S01]  /*1b920*/  IMAD.MOV.U32 R8, RZ, RZ, R48 ;  /* 0x000000ffff087224 */ /* 0x000fe200078e0030 */
[----:B------:R-:W-:Y:S01]  /*1b930*/  LOP3.LUT R11, RZ, 0x80000000, R51, 0xb8, !PT ;  /* 0x80000000ff0b7812 */ /* 0x000fe200078eb833 */
[----:B------:R-:W-:-:S07]  /*1b940*/  IMAD.MOV.U32 R10, RZ, RZ, RZ ;  /* 0x000000ffff0a7224 */ /* 0x000fce00078e00ff */
.L_x_5801:
[----:B------:R-:W-:Y:S05]  /*1b950*/  BSYNC B1 ;  /* 0x0000000000017941 */ /* 0x000fea0003800000 */
.L_x_5800:
[----:B------:R-:W0:Y:S01]  /*1b960*/  S2R R3, SR_TID.X ;  /* 0x0000000000037919 */ /* 0x000e220000002100 */
[----:B------:R-:W-:Y:S01]  /*1b970*/  BSSY B1, `(.L_x_5835) ;  /* 0x000024d000017945 */ /* 0x000fe20003800000 */
[----:B------:R-:W-:Y:S02]  /*1b980*/  CS2R R46, SRZ ;  /* 0x00000000002e7805 */ /* 0x000fe4000001ff00 */
        /* <DEDUP_REMOVED lines=36> */
.L_x_5841:
[----:B------:R-:W-:Y:S01]  /*1bbd0*/  DMUL R4, RZ, R14 ;  /* 0x0000000eff047228 */ /* 0x000fe20000000000 */
[----:B------:R-:W-:-:S10]  /*1bbe0*/  IMAD.MOV.U32 R41, RZ, RZ, RZ ;  /* 0x000000ffff297224 */ /* 0x000fd400078e00ff */
.L_x_5842:
[----:B------:R-:W-:Y:S05]  /*1bbf0*/  BSYNC B2 ;  /* 0x0000000000027941 */ /* 0x000fea0003800000 */
.L_x_5840:
        /* <DEDUP_REMOVED lines=63> */
.L_x_5844:
[----:B------:R-:W-:Y:S05]  /*1bff0*/  BSYNC B0 ;  /* 0x0000000000007941 */ /* 0x000fea0003800000 */
.L_x_5843:
        /* <DEDUP_REMOVED lines=8> */
[----:B------:R-:W-:Y:S01]  /*1c080*/  IMAD.MOV.U32 R52, RZ, RZ, 0x0 ;  /* 0x00000000ff347424 */ /* 0x000fe200078e00ff */
[----:B------:R-:W-:Y:S01]  /*1c090*/  BSSY B3, `(.L_x_5847) ;  /* 0x0000050000037945 */ /* 0x000fe20003800000 */
[----:B------:R-:W-:Y:S01]  /*1c0a0*/  IMAD.MOV.U32 R53, RZ, RZ, 0x3ff00000 ;  /* 0x3ff00000ff357424 */ /* 0x000fe200078e00ff */
        /* <DEDUP_REMOVED lines=78> */
.L_x_5848:
[----:B------:R-:W-:Y:S05]  /*1c590*/  BSYNC B3 ;  /* 0x0000000000037941 */ /* 0x000fea0003800000 */
.L_x_5847:
[----:B------:R-:W-:Y:S01]  /*1c5a0*/  DADD R4, R4, R40 ;  /* 0x0000000004047229 */ /* 0x000fe20000000028 */
[----:B------:R-:W-:Y:S01]  /*1c5b0*/  UMOV UR4, 0x8fb9f87e ;  /* 0x8fb9f87e00047882 */ /* 0x000fe20000000000 */
[----:B------:R-:W-:Y:S02]  /*1c5c0*/  UMOV UR5, 0x408633ce ;  /* 0x408633ce00057882 */ /* 0x000fe40000000000 */
[----:B------:R-:W-:-:S06]  /*1c5d0*/  DSETP.GE.AND P0, PT, R44, UR4, PT ;  /* 0x000000042c007e2a */ /* 0x000fcc000bf06000 */
[----:B------:R-:W-:Y:S02]  /*1c5e0*/  FSEL R40, R4, RZ, !P0 ;  /* 0x000000ff04287208 */ /* 0x000fe40004000000 */
[----:B------:R-:W-:Y:S01]  /*1c5f0*/  FSEL R41, R5, +QNAN , !P0 ;  /* 0x7ff0000005297808 */ /* 0x000fe20004000000 */
[----:B------:R-:W-:Y:S06]  /*1c600*/  BRA `(.L_x_5849) ;  /* 0x00000000005c7947 */ /* 0x000fec0003800000 */
.L_x_5846:
        /* <DEDUP_REMOVED lines=23> */
.L_x_5849:
[----:B------:R-:W-:Y:S05]  /*1c780*/  BSYNC B2 ;  /* 0x0000000000027941 */ /* 0x000fea0003800000 */
.L_x_5845:
[----:B------:R-:W-:Y:S01]  /*1c790*/  LOP3.LUT R13, R41, 0x80000000, R13, 0xb8, !PT ;  /* 0x80000000290d7812 */ /* 0x000fe200078eb80d */
[----:B------:R-:W-:Y:S01]  /*1c7a0*/  IMAD.MOV.U32 R12, RZ, RZ, R40 ;  /* 0x000000ffff0c7224 */ /* 0x000fe200078e0028 */
[----:B------:R-:W-:Y:S01]  /*1c7b0*/  BSSY B2, `(.L_x_5850) ;  /* 0x000001d000027945 */ /* 0x000fe20003800000 */
[----:B------:R-:W-:Y:S02]  /*1c7c0*/  IMAD.MOV.U32 R40, RZ, RZ, 0x0 ;  /* 0x00000000ff287424 */ /* 0x000fe400078e00ff */
[----:B------:R-:W-:Y:S02]  /*1c7d0*/  IMAD.MOV.U32 R41, RZ, RZ, 0x3fd80000 ;  /* 0x3fd80000ff297424 */ /* 0x000fe400078e00ff */
[----:B------:R-:W-:-:S06]  /*1c7e0*/  DFMA R54, R12, R12, 1 ;  /* 0x3ff000000c36742b */ /* 0x000fcc000000000c */
[----:B------:R-:W0:Y:S04]  /*1c7f0*/  MUFU.RSQ64H R53, R55 ;  /* 0x0000003700357308 */ /* 0x000e280000001c00 */
[----:B------:R-:W-:-:S04]  /*1c800*/  IADD3 R52, R55, -0x3500000, RZ ;  /* 0xfcb0000037347810 */ /* 0x000fc80007ffe0ff */
[----:B------:R-:W-:Y:S02]  /*1c810*/  ISETP.GE.U32.AND P0, PT, R52, 0x7ca00000, PT ;  /* 0x7ca000003400780c */ /* 0x000fe40003f06070 */
        /* <DEDUP_REMOVED lines=20> */
[----:B------:R-:W-:Y:S01]  /*1c960*/  MOV R40, R5 ;  /* 0x0000000500287202 */ /* 0x000fe20000000f00 */
[----:B------:R-:W-:-:S07]  /*1c970*/  IMAD.MOV.U32 R41, RZ, RZ, R4 ;  /* 0x000000ffff297224 */ /* 0x000fce00078e0004 */
.L_x_5851:
[----:B------:R-:W-:Y:S05]  /*1c980*/  BSYNC B2 ;  /* 0x0000000000027941 */ /* 0x000fea0003800000 */
.L_x_5850:
        /* <DEDUP_REMOVED lines=26> */
.L_x_5853:
[----:B------:R-:W-:Y:S05]  /*1cb30*/  BSYNC B2 ;  /* 0x0000000000027941 */ /* 0x000fea0003800000 */
.L_x_5852:
[----:B------:R-:W0:Y:S01]  /*1cb40*/  MUFU.RCP64H R13, R5 ;  /* 0x00000005000d7308 */ /* 0x000e220000001800 */
[----:B------:R-:W-:Y:S01]  /*1cb50*/  MOV R12, 0x1 ;  /* 0x00000001000c7802 */ /* 0x000fe20000000f00 */
[----:B------:R-:W-:Y:S01]  /*1cb60*/  BSSY B2, `(.L_x_5854) ;  /* 0x0000017000027945 */ /* 0x000fe20003800000 */
[----:B------:R-:W-:Y:S01]  /*1cb70*/  FSETP.GEU.AND P1, PT, |R7|, 6.5827683646048100446e-37, PT ;  /* 0x036000000700780b */ /* 0x000fe20003f2e200 */
[----:B------:R-:W-:Y:S02]  /*1cb80*/  IMAD.MOV.U32 R48, RZ, RZ, R40 ;  /* 0x000000ffff307224 */ /* 0x000fe400078e0028 */
[----:B------:R-:W-:Y:S01]  /*1cb90*/  IMAD.MOV.U32 R49, RZ, RZ, R41 ;  /* 0x000000ffff317224 */ /* 0x000fe200078e0029 */
        /* <DEDUP_REMOVED lines=17> */
[----:B------:R-:W-:Y:S01]  /*1ccb0*/  IMAD.MOV.U32 R50, RZ, RZ, R40 ;  /* 0x000000ffff327224 */ /* 0x000fe200078e0028 */
[----:B------:R-:W-:-:S07]  /*1ccc0*/  MOV R51, R3 ;  /* 0x0000000300337202 */ /* 0x000fce0000000f00 */
.L_x_5855:
[----:B------:R-:W-:Y:S05]  /*1ccd0*/  BSYNC B2 ;  /* 0x0000000000027941 */ /* 0x000fea0003800000 */
.L_x_5854:
[----:B------:R-:W-:Y:S05]  /*1cce0*/  BRA `(.L_x_5836) ;  /* 0x0000001000547947 */ /* 0x000fea0003800000 */
.L_x_5839:
        /* <DEDUP_REMOVED lines=56> */
[----:B------:R-:W-:Y:S01]  /*1d070*/  @!P1 LEA R5, R3, R41, 0x14 ;  /* 0x0000002903059211 */ /* 0x000fe200078ea0ff */
[----:B------:R-:W-:-:S05]  /*1d080*/  @!P1 IMAD.IADD R4, R4, 0x1, -R3 ;  /* 0x0000000104049824 */ /* 0x000fca00078e0a03 */
[----:B------:R-:W-:Y:S01]  /*1d090*/  @!P1 LEA R7, R4, 0x3ff00000, 0x14 ;  /* 0x3ff0000004079811 */ /* 0x000fe200078ea0ff */
[----:B------:R-:W-:-:S06]  /*1d0a0*/  @!P1 IMAD.MOV.U32 R4, RZ, RZ, R40 ;  /* 0x000000ffff049224 */ /* 0x000fcc00078e0028 */
[----:B------:R-:W-:-:S11]  /*1d0b0*/  @!P1 DMUL R44, R4, R6 ;  /* 0x00000006042c9228 */ /* 0x000fd60000000000 */
.L_x_5857:
[----:B------:R-:W-:Y:S05]  /*1d0c0*/  BSYNC B0 ;  /* 0x0000000000007941 */ /* 0x000fea0003800000 */
.L_x_5856:
        /* <DEDUP_REMOVED lines=26> */
.L_x_5859:
[----:B------:R-:W-:Y:S01]  /*1d270*/  DMUL R58, RZ, R14 ;  /* 0x0000000eff3a7228 */ /* 0x000fe20000000000 */
[----:B------:R-:W-:-:S10]  /*1d280*/  MOV R3, RZ ;  /* 0x000000ff00037202 */ /* 0x000fd40000000f00 */
.L_x_5860:
[----:B------:R-:W-:Y:S05]  /*1d290*/  BSYNC B2 ;  /* 0x0000000000027941 */ /* 0x000fea0003800000 */
.L_x_5858:
        /* <DEDUP_REMOVED lines=47> */
.L_x_5862:
[----:B------:R-:W-:Y:S01]  /*1d590*/  DMUL R52, RZ, R14 ;  /* 0x0000000eff347228 */ /* 0x000fe20000000000 */
[----:B------:R-:W-:-:S10]  /*1d5a0*/  MOV R41, RZ ;  /* 0x000000ff00297202 */ /* 0x000fd40000000f00 */
.L_x_5863:
[----:B------:R-:W-:Y:S05]  /*1d5b0*/  BSYNC B2 ;  /* 0x0000000000027941 */ /* 0x000fea0003800000 */
.L_x_5861:
        /* <DEDUP_REMOVED lines=19> */
[----:B----4-:R-:W-:Y:S01]  /*1d6f0*/  DFMA R4, R14, R4, R48 ;  /* 0x000000040e04722b */ /* 0x010fe20000000030 */
[----:B------:R-:W-:Y:S02]  /*1d700*/  IMAD.MOV.U32 R49, RZ, RZ, 0x3ff00000 ;  /* 0x3ff00000ff317424 */ /* 0x000fe400078e00ff */
[----:B------:R-:W-:-:S03]  /*1d710*/  IMAD.MOV.U32 R48, RZ, RZ, RZ ;  /* 0x000000ffff307224 */ /* 0x000fc600078e00ff */
[----:B------:R-:W-:Y:S02]  /*1d720*/  LOP3.LUT R49, R49, 0x80000000, R13, 0xb8, !PT ;  /* 0x8000000031317812 */ /* 0x000fe400078eb80d */
        /* <DEDUP_REMOVED lines=8> */
.L_x_5838:
[----:B------:R-:W-:-:S10]  /*1d7b0*/  DADD R48, R14, -R14 ;  /* 0x000000000e307229 */ /* 0x000fd4000000080e */
[----:B------:R-:W-:Y:S01]  /*1d7c0*/  IMAD.MOV.U32 R50, RZ, RZ, R48 ;  /* 0x000000ffff327224 */ /* 0x000fe200078e0030 */
[----:B------:R-:W-:Y:S01]  /*1d7d0*/  MOV R51, R49 ;  /* 0x0000003100337202 */ /* 0x000fe20000000f00 */
[----:B------:R-:W-:Y:S06]  /*1d7e0*/  BRA `(.L_x_5836) ;  /* 0x0000000400947947 */ /* 0x000fec0003800000 */
.L_x_5837:
        /* <DEDUP_REMOVED lines=39> */
.L_x_5867:
[----:B------:R-:W-:Y:S05]  /*1da60*/  BSYNC B3 ;  /* 0x0000000000037941 */ /* 0x000fea0003800000 */
.L_x_5866:
        /* <DEDUP_REMOVED lines=31> */
.L_x_5869:
[----:B------:R-:W-:Y:S05]  /*1dc60*/  BSYNC B3 ;  /* 0x0000000000037941 */ /* 0x000fea0003800000 */
.L_x_5868:
        /* <DEDUP_REMOVED lines=24> */
.L_x_5865:
[----:B------:R-:W-:Y:S05]  /*1ddf0*/  BSYNC B2 ;  /* 0x0000000000027941 */ /* 0x000fea0003800000 */
.L_x_5864:
[----:B------:R-:W-:Y:S01]  /*1de00*/  LOP3.LUT R51, RZ, 0x80000000, R15, 0xb8, !PT ;  /* 0x80000000ff337812 */ /* 0x000fe200078eb80f */
[----:B------:R-:W-:Y:S01]  /*1de10*/  IMAD.MOV.U32 R49, RZ, RZ, R44 ;  /* 0x000000ffff317224 */ /* 0x000fe200078e002c */
[----:B------:R-:W-:Y:S01]  /*1de20*/  MOV R48, R12 ;  /* 0x0000000c00307202 */ /* 0x000fe20000000f00 */
[----:B------:R-:W-:-:S07]  /*1de30*/  IMAD.MOV.U32 R50, RZ, RZ, RZ ;  /* 0x000000ffff327224 */ /* 0x000fce00078e00ff */
.L_x_5836:
[----:B------:R-:W-:Y:S05]  /*1de40*/  BSYNC B1 ;  /* 0x0000000000017941 */ /* 0x000fea0003800000 */
.L_x_5835:
        /* <DEDUP_REMOVED lines=37> */
.L_x_5876:
[----:B------:R-:W-:Y:S01]  /*1e0a0*/  DMUL R4, RZ, R18 ;  /* 0x00000012ff047228 */ /* 0x000fe20000000000 */
[----:B------:R-:W-:-:S10]  /*1e0b0*/  IMAD.MOV.U32 R41, RZ, RZ, RZ ;  /* 0x000000ffff297224 */ /* 0x000fd400078e00ff */
.L_x_5877:
[----:B------:R-:W-:Y:S05]  /*1e0c0*/  BSYNC B2 ;  /* 0x0000000000027941 */ /* 0x000fea0003800000 */
.L_x_5875:
        /* <DEDUP_REMOVED lines=63> */
.L_x_5879:
[----:B------:R-:W-:Y:S05]  /*1e4c0*/  BSYNC B0 ;  /* 0x0000000000007941 */ /* 0x000fea0003800000 */
.L_x_5878:
        /* <DEDUP_REMOVED lines=25> */
[----:B------:R-:W-:Y:S02]  /*1e660*/  IMAD.MOV.U32 R41, RZ, RZ, 0x3e5af86d ;  /* 0x3e5af86dff297424 */ /* 0x000fe400078e00ff */
[----:B------:R-:W-:-:S04]  /*1e670*/  VIADD R42, R4, 0xffffffff ;  /* 0xffffffff042a7836 */ /* 0x000fc80000000000 */
[----:B------:R-:W-:Y:S02]  /*1e680*/  FSEL R3, R15, R19, !P0 ;  /* 0x000000130f037208 */ /* 0x000fe40004000000 */
[----:B------:R-:W-:Y:S02]  /*1e690*/  FSEL R18, R16, R18, !P0 ;  /* 0x0000001210127208 */ /* 0x000fe40004000000 */
        /* <DEDUP_REMOVED lines=60> */
.L_x_5883:
[----:B------:R-:W-:Y:S05]  /*1ea60*/  BSYNC B3 ;  /* 0x0000000000037941 */ /* 0x000fea0003800000 */
.L_x_5882:
[----:B------:R-:W-:Y:S01]  /*1ea70*/  DADD R4, R4, R40 ;  /* 0x0000000004047229 */ /* 0x000fe20000000028 */
[----:B------:R-:W-:Y:S01]  /*1ea80*/  UMOV UR4, 0x8fb9f87e ;  /* 0x8fb9f87e00047882 */ /* 0x000fe20000000000 */
[----:B------:R-:W-:Y:S02]  /*1ea90*/  UMOV UR5, 0x408633ce ;  /* 0x408633ce00057882 */ /* 0x000fe40000000000 */
[----:B------:R-:W-:-:S06]  /*1eaa0*/  DSETP.GE.AND P0, PT, R14, UR4, PT ;  /* 0x000000040e007e2a */ /* 0x000fcc000bf06000 */
[----:B------:R-:W-:Y:S02]  /*1eab0*/  FSEL R14, R4, RZ, !P0 ;  /* 0x000000ff040e7208 */ /* 0x000fe40004000000 */
[----:B------:R-:W-:Y:S01]  /*1eac0*/  FSEL R15, R5, +QNAN , !P0 ;  /* 0x7ff00000050f7808 */ /* 0x000fe20004000000 */
[----:B------:R-:W-:Y:S06]  /*1ead0*/  BRA `(.L_x_5884) ;  /* 0x00000000005c7947 */ /* 0x000fec0003800000 */
.L_x_5881:
        /* <DEDUP_REMOVED lines=23> */
.L_x_5884:
[----:B------:R-:W-:Y:S05]  /*1ec50*/  BSYNC B2 ;  /* 0x0000000000027941 */ /* 0x000fea0003800000 */
.L_x_5880:
        /* <DEDUP_REMOVED lines=31> */
.L_x_5886:
[----:B------:R-:W-:Y:S05]  /*1ee50*/  BSYNC B2 ;  /* 0x0000000000027941 */ /* 0x000fea0003800000 */
.L_x_5885:
        /* <DEDUP_REMOVED lines=26> */
.L_x_5888:
[----:B------:R-:W-:Y:S05]  /*1f000*/  BSYNC B2 ;  /* 0x0000000000027941 */ /* 0x000fea0003800000 */
.L_x_5887:
        /* <DEDUP_REMOVED lines=25> */
.L_x_5890:
[----:B------:R-:W-:Y:S05]  /*1f1a0*/  BSYNC B2 ;  /* 0x0000000000027941 */ /* 0x000fea0003800000 */
.L_x_5889:
[----:B------:R-:W-:Y:S05]  /*1f1b0*/  BRA `(.L_x_5871) ;  /* 0x00000010004c7947 */ /* 0x000fea0003800000 */
.L_x_5874:
        /* <DEDUP_REMOVED lines=61> */
.L_x_5892:
[----:B------:R-:W-:Y:S05]  /*1f590*/  BSYNC B0 ;  /* 0x0000000000007941 */ /* 0x000fea0003800000 */
.L_x_5891:
        /* <DEDUP_REMOVED lines=26> */
.L_x_5894:
[----:B------:R-:W-:Y:S01]  /*1f740*/  DMUL R44, RZ, R18 ;  /* 0x00000012ff2c7228 */ /* 0x000fe20000000000 */
[----:B------:R-:W-:-:S10]  /*1f750*/  MOV R3, RZ ;  /* 0x000000ff00037202 */ /* 0x000fd40000000f00 */
.L_x_5895:
[----:B------:R-:W-:Y:S05]  /*1f760*/  BSYNC B2 ;  /* 0x0000000000027941 */ /* 0x000fea0003800000 */
.L_x_5893:
        /* <DEDUP_REMOVED lines=45> */
.L_x_5897:
[----:B------:R-:W-:Y:S01]  /*1fa40*/  DMUL R4, RZ, R18 ;  /* 0x00000012ff047228 */ /* 0x000fe20000000000 */
[----:B------:R-:W-:-:S10]  /*1fa50*/  IMAD.MOV.U32 R41, RZ, RZ, RZ ;  /* 0x000000ffff297224 */ /* 0x000fd400078e00ff */
.L_x_5898:
[----:B------:R-:W-:Y:S05]  /*1fa60*/  BSYNC B2 ;  /* 0x0000000000027941 */ /* 0x000fea0003800000 */
.L_x_5896:
        /* <DEDUP_REMOVED lines=19> */
[----:B----4-:R-:W-:Y:S01]  /*1fba0*/  DFMA R12, R18, R12, R44 ;  /* 0x0000000c120c722b */ /* 0x010fe2000000002c */
[----:B------:R-:W-:Y:S01]  /*1fbb0*/  IMAD.MOV.U32 R45, RZ, RZ, 0x3ff00000 ;  /* 0x3ff00000ff2d7424 */ /* 0x000fe200078e00ff */
[----:B------:R-:W-:-:S04]  /*1fbc0*/  MOV R44, RZ ;  /* 0x000000ff002c7202 */ /* 0x000fc80000000f00 */
        /* <DEDUP_REMOVED lines=9> */
.L_x_5873:
[----:B------:R-:W-:-:S10]  /*1fc60*/  DADD R44, R18, -R18 ;  /* 0x00000000122c7229 */ /* 0x000fd40000000812 */
[----:B------:R-:W-:Y:S02]  /*1fc70*/  IMAD.MOV.U32 R46, RZ, RZ, R44 ;  /* 0x000000ffff2e7224 */ /* 0x000fe400078e002c */
[----:B------:R-:W-:Y:S01]  /*1fc80*/  IMAD.MOV.U32 R47, RZ, RZ, R45 ;  /* 0x000000ffff2f7224 */ /* 0x000fe200078e002d */
[----:B------:R-:W-:Y:S06]  /*1fc90*/  BRA `(.L_x_5871) ;  /* 0x0000000400947947 */ /* 0x000fec0003800000 */
.L_x_5872:
        /* <DEDUP_REMOVED lines=36> */
[----:B------:R-:W-:Y:S01]  /*1fee0*/  IMAD.MOV.U32 R3, RZ, RZ, R41 ;  /* 0x000000ffff037224 */ /* 0x000fe200078e0029 */
[----:B------:R-:W-:Y:S01]  /*1fef0*/  MOV R52, R4 ;  /* 0x0000000400347202 */ /* 0x000fe20000000f00 */
[----:B------:R-:W-:-:S07]  /*1ff00*/  IMAD.MOV.U32 R53, RZ, RZ, R5 ;  /* 0x000000ffff357224 */ /* 0x000fce00078e0005 */
.L_x_5902:
[----:B------:R-:W-:Y:S05]  /*1ff10*/  BSYNC B3 ;  /* 0x0000000000037941 */ /* 0x000fea0003800000 */
.L_x_5901:
        /* <DEDUP_REMOVED lines=8> */
[----:B------:R-:W-:Y:S01]  /*1ffa0*/  HFMA2.MMA R3, -RZ, RZ, 1.4736328125, -236.625 ;  /* 0x3de5db65ff037435 */ /* 0x000fe200000001ff */
[----:B------:R-:W-:Y:S01]  /*1ffb0*/  IMAD.MOV.U32 R56, RZ, RZ, 0x79785eba ;  /* 0x79785ebaff387424 */ /* 0x000fe200078e00ff */
[----:B------:R-:W-:Y:S01]  /*1ffc0*/  DMUL R54, R52, R52 ;  /* 0x0000003434367228 */ /* 0x000fe20000000000 */
[----:B------:R-:W-:Y:S03]  /*1ffd0*/  BSSY B3, `(.L_x_5903) ;  /* 0x0000014000037945 */ /* 0x000fe60003800000 */
[----:B------:R-:W-:-:S04]  /*1ffe0*/  FSEL R56, -R56, 4.2945490664224492434e-19, !P0 ;  /* 0x20fd816438387808 */ /* 0x000fc80004000100 */
        /* <DEDUP_REMOVED lines=18> */
.L_x_5904:
[----:B------:R-:W-:Y:S05]  /*20110*/  BSYNC B3 ;  /* 0x0000000000037941 */ /* 0x000fea0003800000 */
.L_x_5903:
        /* <DEDUP_REMOVED lines=24> */
.L_x_5900:
[----:B------:R-:W-:Y:S05]  /*202a0*/  BSYNC B2 ;  /* 0x0000000000027941 */ /* 0x000fea0003800000 */
.L_x_5899:
[----:B------:R-:W-:Y:S01]  /*202b0*/  IMAD.MOV.U32 R45, RZ, RZ, R44 ;  /* 0x000000ffff2d7224 */ /* 0x000fe200078e002c */
[----:B------:R-:W-:Y:S01]  /*202c0*/  LOP3.LUT R47, RZ, 0x80000000, R19, 0xb8, !PT ;  /* 0x80000000ff2f7812 */ /* 0x000fe200078eb813 */
[----:B------:R-:W-:Y:S01]  /*202d0*/  IMAD.MOV.U32 R44, RZ, RZ, R16 ;  /* 0x000000ffff2c7224 */ /* 0x000fe200078e0010 */
[----:B------:R-:W-:-:S07]  /*202e0*/  MOV R46, RZ ;  /* 0x000000ff002e7202 */ /* 0x000fce0000000f00 */
.L_x_5871:
[----:B------:R-:W-:Y:S05]  /*202f0*/  BSYNC B1 ;  /* 0x0000000000017941 */ /* 0x000fea0003800000 */
.L_x_5870:
        /* <DEDUP_REMOVED lines=39> */
.L_x_5911:
[----:B------:R-:W-:Y:S01]  /*20570*/  DMUL R4, RZ, R22 ;  /* 0x00000016ff047228 */ /* 0x000fe20000000000 */
[----:B------:R-:W-:-:S10]  /*20580*/  MOV R41, RZ ;  /* 0x000000ff00297202 */ /* 0x000fd40000000f00 */
.L_x_5912:
[----:B------:R-:W-:Y:S05]  /*20590*/  BSYNC B2 ;  /* 0x0000000000027941 */ /* 0x000fea0003800000 */
.L_x_5910:
        /* <DEDUP_REMOVED lines=63> */
.L_x_5914:
[----:B------:R-:W-:Y:S05]  /*20990*/  BSYNC B0 ;  /* 0x0000000000007941 */ /* 0x000fea0003800000 */
.L_x_5913:
        /* <DEDUP_REMOVED lines=9> */
[----:B------:R-:W-:Y:S01]  /*20a30*/  MOV R53, 0x3ff00000 ;  /* 0x3ff0000000357802 */ /* 0x000fe20000000f00 */
[----:B------:R-:W-:Y:S02]  /*20a40*/  BSSY B3, `(.L_x_5917) ;  /* 0x000004f000037945 */ /* 0x000fe40003800000 */
[----:B------:R-:W-:-:S08]  /*20a50*/  DFMA R4, R16, R4, 6.75539944105574400000e+15 ;  /* 0x433800001004742b */ /* 0x000fd00000000004 */
[----:B------:R-:W-:Y:S01]  /*20a60*/  DADD R18, R4, -6.75539944105574400000e+15 ;  /* 0xc338000004127429 */ /* 0x000fe20000000000 */
[----:B------:R-:W-:Y:S02]  /*20a70*/  IMAD.SHL.U32 R5, R17, 0x2, RZ ;  /* 0x0000000211057824 */ /* 0x000fe400078e00ff */
[----:B------:R-:W-:-:S03]  /*20a80*/  VIADD R4, R4, 0xffffffff ;  /* 0xffffffff04047836 */ /* 0x000fc60000000000 */
[C---:B------:R-:W-:Y:S02]  /*20a90*/  ISETP.GE.U32.AND P0, PT, R5.reuse, 0x7fb3e647, PT ;  /* 0x7fb3e6470500780c */ /* 0x040fe40003f06070 */
        /* <DEDUP_REMOVED lines=8> */
[----:B------:R-:W-:Y:S01]  /*20b20*/  MOV R22, 0x8ebd13cd ;  /* 0x8ebd13cd00167802 */ /* 0x000fe20000000f00 */
[----:B------:R-:W-:Y:S01]  /*20b30*/  IMAD.MOV.U32 R23, RZ, RZ, 0x3e5af86d ;  /* 0x3e5af86dff177424 */ /* 0x000fe200078e00ff */
[----:B------:R-:W-:-:S06]  /*20b40*/  UMOV UR5, 0x3e21f407 ;  /* 0x3e21f40700057882 */ /* 0x000fcc0000000000 */
        /* <DEDUP_REMOVED lines=62> */
.L_x_5918:
[----:B------:R-:W-:Y:S05]  /*20f30*/  BSYNC B3 ;  /* 0x0000000000037941 */ /* 0x000fea0003800000 */
.L_x_5917:
[----:B------:R-:W-:Y:S01]  /*20f40*/  DADD R4, R4, R40 ;  /* 0x0000000004047229 */ /* 0x000fe20000000028 */
[----:B------:R-:W-:Y:S01]  /*20f50*/  UMOV UR4, 0x8fb9f87e ;  /* 0x8fb9f87e00047882 */ /* 0x000fe20000000000 */
[----:B------:R-:W-:Y:S02]  /*20f60*/  UMOV UR5, 0x408633ce ;  /* 0x408633ce00057882 */ /* 0x000fe40000000000 */
[----:B------:R-:W-:-:S06]  /*20f70*/  DSETP.GE.AND P0, PT, R16, UR4, PT ;  /* 0x0000000410007e2a */ /* 0x000fcc000bf06000 */
[----:B------:R-:W-:Y:S02]  /*20f80*/  FSEL R16, R4, RZ, !P0 ;  /* 0x000000ff04107208 */ /* 0x000fe40004000000 */
[----:B------:R-:W-:Y:S01]  /*20f90*/  FSEL R17, R5, +QNAN , !P0 ;  /* 0x7ff0000005117808 */ /* 0x000fe20004000000 */
[----:B------:R-:W-:Y:S06]  /*20fa0*/  BRA `(.L_x_5919) ;  /* 0x00000000005c7947 */ /* 0x000fec0003800000 */
.L_x_5916:
        /* <DEDUP_REMOVED lines=23> */
.L_x_5919:
[----:B------:R-:W-:Y:S05]  /*21120*/  BSYNC B2 ;  /* 0x0000000000027941 */ /* 0x000fea0003800000 */
.L_x_5915:
        /* <DEDUP_REMOVED lines=31> */
.L_x_5921:
[----:B------:R-:W-:Y:S05]  /*21320*/  BSYNC B2 ;  /* 0x0000000000027941 */ /* 0x000fea0003800000 */
.L_x_5920:
        /* <DEDUP_REMOVED lines=26> */
.L_x_5923:
[----:B------:R-:W-:Y:S05]  /*214d0*/  BSYNC B2 ;  /* 0x0000000000027941 */ /* 0x000fea0003800000 */
.L_x_5922:
        /* <DEDUP_REMOVED lines=22> */
.L_x_5925:
[----:B------:R-:W-:Y:S05]  /*21640*/  BSYNC B2 ;  /* 0x0000000000027941 */ /* 0x000fea0003800000 */
.L_x_5924:
[----:B------:R-:W-:Y:S01]  /*21650*/  MOV R14, R40 ;  /* 0x00000028000e7202 */ /* 0x000fe20000000f00 */
[----:B------:R-:W-:Y:S01]  /*21660*/  IMAD.MOV.U32 R15, RZ, RZ, R41 ;  /* 0x000000ffff0f7224 */ /* 0x000fe200078e0029 */
[----:B------:R-:W-:Y:S06]  /*21670*/  BRA `(.L_x_5906) ;  /* 0x0000001000447947 */ /* 0x000fec0003800000 */
.L_x_5909:
        /* <DEDUP_REMOVED lines=61> */
.L_x_5927:
[----:B------:R-:W-:Y:S05]  /*21a50*/  BSYNC B0 ;  /* 0x0000000000007941 */ /* 0x000fea0003800000 */
.L_x_5926:
        /* <DEDUP_REMOVED lines=24> */
.L_x_5929:
[----:B------:R-:W-:Y:S01]  /*21be0*/  DMUL R4, RZ, R22 ;  /* 0x00000016ff047228 */ /* 0x000fe20000000000 */
[----:B------:R-:W-:-:S10]  /*21bf0*/  IMAD.MOV.U32 R3, RZ, RZ, RZ ;  /* 0x000000ffff037224 */ /* 0x000fd400078e00ff */
.L_x_5930:
[----:B------:R-:W-:Y:S05]  /*21c00*/  BSYNC B2 ;  /* 0x0000000000027941 */ /* 0x000fea0003800000 */
.L_x_5928:
        /* <DEDUP_REMOVED lines=45> */
.L_x_5932:
[----:B------:R-:W-:Y:S01]  /*21ee0*/  DMUL R4, RZ, R22 ;  /* 0x00000016ff047228 */ /* 0x000fe20000000000 */
[----:B------:R-:W-:-:S10]  /*21ef0*/  IMAD.MOV.U32 R41, RZ, RZ, RZ ;  /* 0x000000ffff297224 */ /* 0x000fd400078e00ff */
.L_x_5933:
[----:B------:R-:W-:Y:S05]  /*21f00*/  BSYNC B2 ;  /* 0x0000000000027941 */ /* 0x000fea0003800000 */
.L_x_5931:
        /* <DEDUP_REMOVED lines=31> */
.L_x_5908:
[----:B------:R-:W-:-:S10]  /*22100*/  DADD R12, R22, -R22 ;  /* 0x00000000160c7229 */ /* 0x000fd40000000816 */
[----:B------:R-:W-:Y:S01]  /*22110*/  MOV R14, R12 ;  /* 0x0000000c000e7202 */ /* 0x000fe20000000f00 */
[----:B------:R-:W-:Y:S01]  /*22120*/  IMAD.MOV.U32 R15, RZ, RZ, R13 ;  /* 0x000000ffff0f7224 */ /* 0x000fe200078e000d */
[----:B------:R-:W-:Y:S06]  /*22130*/  BRA `(.L_x_5906) ;  /* 0x0000000400947947 */ /* 0x000fec0003800000 */
.L_x_5907:
        /* <DEDUP_REMOVED lines=36> */
[----:B------:R-:W-:Y:S01]  /*22380*/  IMAD.MOV.U32 R3, RZ, RZ, R41 ;  /* 0x000000ffff037224 */ /* 0x000fe200078e0029 */
[----:B------:R-:W-:Y:S01]  /*22390*/  MOV R55, R5 ;  /* 0x0000000500377202 */ /* 0x000fe20000000f00 */
[----:B------:R-:W-:-:S07]  /*223a0*/  IMAD.MOV.U32 R54, RZ, RZ, R4 ;  /* 0x000000ffff367224 */ /* 0x000fce00078e0004 */
.L_x_5937:
[----:B------:R-:W-:Y:S05]  /*223b0*/  BSYNC B3 ;  /* 0x0000000000037941 */ /* 0x000fea0003800000 */
.L_x_5936:
        /* <DEDUP_REMOVED lines=27> */
[----:B------:R-:W-:Y:S05]  /*22570*/  CALL.REL.NOINC `($_ZN2at6native29vectorized_elementwise_kernelILi2EZZZNS0_16tanh_kernel_cudaERNS_18TensorIteratorBaseEENKUlvE_clEvENKUlvE_clEvEUlN3c107complexIdEEE_St5arrayIPcLm2EEEEviT0_T1_$__internal_trig_reduction_slowpathd) ;  /* 0x00000034000c7944 */ /* 0x000fea0003c00000 */
[----:B------:R-:W-:Y:S01]  /*22580*/  IMAD.MOV.U32 R59, RZ, RZ, R41 ;  /* 0x000000ffff3b7224 */ /* 0x000fe200078e0029 */
[----:B------:R-:W-:Y:S01]  /*22590*/  MOV R61, R5 ;  /* 0x00000005003d7202 */ /* 0x000fe20000000f00 */
[----:B------:R-:W-:-:S07]  /*225a0*/  IMAD.MOV.U32 R60, RZ, RZ, R4 ;  /* 0x000000ffff3c7224 */ /* 0x000fce00078e0004 */
.L_x_5939:
[----:B------:R-:W-:Y:S05]  /*225b0*/  BSYNC B3 ;  /* 0x0000000000037941 */ /* 0x000fea0003800000 */
.L_x_5938:
        /* <DEDUP_REMOVED lines=24> */
.L_x_5935:
[----:B------:R-:W-:Y:S05]  /*22740*/  BSYNC B2 ;  /* 0x0000000000027941 */ /* 0x000fea0003800000 */
.L_x_5934:
[----:B------:R-:W-:Y:S01]  /*22750*/  LOP3.LUT R15, RZ, 0x80000000, R23, 0xb8, !PT ;  /* 0x80000000ff0f7812 */ /* 0x000fe200078eb817 */
[----:B------:R-:W-:Y:S02]  /*22760*/  IMAD.MOV.U32 R12, RZ, RZ, R20 ;  /* 0x000000ffff0c7224 */ /* 0x000fe400078e0014 */
[----:B------:R-:W-:Y:S02]  /*22770*/  IMAD.MOV.U32 R13, RZ, RZ, R58 ;  /* 0x000000ffff0d7224 */ /* 0x000fe400078e003a */
[----:B------:R-:W-:-:S07]  /*22780*/  IMAD.MOV.U32 R14, RZ, RZ, RZ ;  /* 0x000000ffff0e7224 */ /* 0x000fce00078e00ff */
.L_x_5906:
[----:B------:R-:W-:Y:S05]  /*22790*/  BSYNC B1 ;  /* 0x0000000000017941 */ /* 0x000fea0003800000 */
.L_x_5905:
[----:B------:R-:W0:Y:S01]  /*227a0*/  S2R R3, SR_TID.X ;  /* 0x0000000000037919 */ /* 0x000e220000002100 */
[----:B------:R-:W-:Y:S01]  /*227b0*/  BSSY B1, `(.L_x_5940) ;  /* 0x0000247000017945 */ /* 0x000fe20003800000 */
        /* <DEDUP_REMOVED lines=35> */
.L_x_5946:
[----:B------:R-:W-:Y:S01]  /*229f0*/  DMUL R4, RZ, R26 ;  /* 0x0000001aff047228 */ /* 0x000fe20000000000 */
[----:B------:R-:W-:-:S10]  /*22a00*/  IMAD.MOV.U32 R41, RZ, RZ, RZ ;  /* 0x000000ffff297224 */ /* 0x000fd400078e00ff */
.L_x_5947:
[----:B------:R-:W-:Y:S05]  /*22a10*/  BSYNC B2 ;  /* 0x0000000000027941 */ /* 0x000fea0003800000 */
.L_x_5945:
[----:B------:R-:W-:Y:S01]  /*22a20*/  DMUL R6, R4, R4 ;  /* 0x0000000404067228 */ /* 0x000fe20000000000 */
        /* <DEDUP_REMOVED lines=62> */
.L_x_5949:
[----:B------:R-:W-:Y:S05]  /*22e10*/  BSYNC B0 ;  /* 0x0000000000007941 */ /* 0x000fea0003800000 */
.L_x_5948:
        /* <DEDUP_REMOVED lines=87> */
[----:B------:R-:W-:Y:S05]  /*23390*/  CALL.REL.NOINC `($__internal_8_$__cuda_sm20_div_rn_f64_full) ;  /* 0x0000001c001c7944 */ /* 0x000fea0003c00000 */
[----:B------:R-:W-:-:S07]  /*233a0*/  IMAD.MOV.U32 R41, RZ, RZ, R3 ;  /* 0x000000ffff297224 */ /* 0x000fce00078e0003 */
.L_x_5953:
[----:B------:R-:W-:Y:S05]  /*233b0*/  BSYNC B3 ;  /* 0x0000000000037941 */ /* 0x000fea0003800000 */
.L_x_5952:
[----:B------:R-:W-:Y:S01]  /*233c0*/  DADD R4, R4, R40 ;  /* 0x0000000004047229 */ /* 0x000fe20000000028 */
[----:B------:R-:W-:Y:S01]  /*233d0*/  UMOV UR4, 0x8fb9f87e ;  /* 0x8fb9f87e00047882 */ /* 0x000fe20000000000 */
[----:B------:R-:W-:Y:S02]  /*233e0*/  UMOV UR5, 0x408633ce ;  /* 0x408633ce00057882 */ /* 0x000fe40000000000 */
[----:B------:R-:W-:-:S06]  /*233f0*/  DSETP.GE.AND P0, PT, R18, UR4, PT ;  /* 0x0000000412007e2a */ /* 0x000fcc000bf06000 */
[----:B------:R-:W-:Y:S02]  /*23400*/  FSEL R18, R4, RZ, !P0 ;  /* 0x000000ff04127208 */ /* 0x000fe40004000000 */
[----:B------:R-:W-:Y:S01]  /*23410*/  FSEL R19, R5, +QNAN , !P0 ;  /* 0x7ff0000005137808 */ /* 0x000fe20004000000 */
[----:B------:R-:W-:Y:S06]  /*23420*/  BRA `(.L_x_5954) ;  /* 0x00000000005c7947 */ /* 0x000fec0003800000 */
.L_x_5951:
        /* <DEDUP_REMOVED lines=23> */
.L_x_5954:
[----:B------:R-:W-:Y:S05]  /*235a0*/  BSYNC B2 ;  /* 0x0000000000027941 */ /* 0x000fea0003800000 */
.L_x_5950:
        /* <DEDUP_REMOVED lines=29> */
[----:B------:R-:W-:-:S04]  /*23780*/  LOP3.LUT R5, R5, R4, RZ, 0x3c, !PT ;  /* 0x0000000405057212 */ /* 0x000fc800078e3cff */
[----:B------:R-:W-:-:S04]  /*23790*/  LOP3.LUT R4, R5, R4, RZ, 0x3c, !PT ;  /* 0x0000000405047212 */ /* 0x000fc800078e3cff */
[----:B------:R-:W-:-:S07]  /*237a0*/  LOP3.LUT R5, R5, R4, RZ, 0x3c, !PT ;  /* 0x0000000405057212 */ /* 0x000fce00078e3cff */
.L_x_5956:
[----:B------:R-:W-:Y:S05]  /*237b0*/  BSYNC B2 ;  /* 0x0000000000027941 */ /* 0x000fea0003800000 */
.L_x_5955:
        /* <DEDUP_REMOVED lines=26> */
.L_x_5958:
[----:B------:R-:W-:Y:S05]  /*23960*/  BSYNC B2 ;  /* 0x0000000000027941 */ /* 0x000fea0003800000 */
.L_x_5957:
        /* <DEDUP_REMOVED lines=21> */
[----:B------:R-:W-:-:S07]  /*23ac0*/  MOV R41, R3 ;  /* 0x0000000300297202 */ /* 0x000fce0000000f00 */
.L_x_5960:
[----:B------:R-:W-:Y:S05]  /*23ad0*/  BSYNC B2 ;  /* 0x0000000000027941 */ /* 0x000fea0003800000 */
.L_x_5959:
[----:B------:R-:W-:Y:S02]  /*23ae0*/  IMAD.MOV.U32 R6, RZ, RZ, R40 ;  /* 0x000000ffff067224 */ /* 0x000fe400078e0028 */
[----:B------:R-:W-:Y:S01]  /*23af0*/  IMAD.MOV.U32 R7, RZ, RZ, R41 ;  /* 0x000000ffff077224 */ /* 0x000fe200078e0029 */
[----:B------:R-:W-:Y:S06]  /*23b00*/  BRA `(.L_x_5941) ;  /* 0x0000001000447947 */ /* 0x000fec0003800000 */
.L_x_5944:
[----:B------:R-:W-:Y:S01]  /*23b10*/  HFMA2.MMA R5, -RZ, RZ, 1.9912109375, 0.00128841400146484375 ;  /* 0x3ff71547ff057435 */ /* 0x000fe200000001ff */
        /* <DEDUP_REMOVED lines=60> */
.L_x_5962:
[----:B------:R-:W-:Y:S05]  /*23ee0*/  BSYNC B0 ;  /* 0x0000000000007941 */ /* 0x000fea0003800000 */
.L_x_5961:
        /* <DEDUP_REMOVED lines=26> */
.L_x_5964:
[----:B------:R-:W-:Y:S01]  /*24090*/  DMUL R40, RZ, R26 ;  /* 0x0000001aff287228 */ /* 0x000fe20000000000 */
[----:B------:R-:W-:-:S10]  /*240a0*/  IMAD.MOV.U32 R3, RZ, RZ, RZ ;  /* 0x000000ffff037224 */ /* 0x000fd400078e00ff */
.L_x_5965:
[----:B------:R-:W-:Y:S05]  /*240b0*/  BSYNC B2 ;  /* 0x0000000000027941 */ /* 0x000fea0003800000 */
.L_x_5963:
        /* <DEDUP_REMOVED lines=45> */
.L_x_5967:
[----:B------:R-:W-:Y:S01]  /*24390*/  DMUL R4, RZ, R26 ;  /* 0x0000001aff047228 */ /* 0x000fe20000000000 */
[----:B------:R-:W-:-:S10]  /*243a0*/  MOV R41, RZ ;  /* 0x000000ff00297202 */ /* 0x000fd40000000f00 */
.L_x_5968:
[----:B------:R-:W-:Y:S05]  /*243b0*/  BSYNC B2 ;  /* 0x0000000000027941 */ /* 0x000fea0003800000 */
.L_x_5966:
        /* <DEDUP_REMOVED lines=25> */
[----:B------:R-:W-:Y:S02]  /*24550*/  IMAD.MOV.U32 R5, RZ, RZ, 0x3ff00000 ;  /* 0x3ff00000ff057424 */ /* 0x000fe400078e00ff */
[----:B------:R-:W-:-:S03]  /*24560*/  IMAD.MOV.U32 R4, RZ, RZ, RZ ;  /* 0x000000ffff047224 */ /* 0x000fc600078e00ff */
[----:B------:R-:W-:Y:S02]  /*24570*/  LOP3.LUT R5, R5, 0x80000000, R25, 0xb8, !PT ;  /* 0x8000000005057812 */ /* 0x000fe400078eb819 */
[----:B------:R-:W-:-:S08]  /*24580*/  DMUL R6, R6, R58 ;  /* 0x0000003a06067228 */ /* 0x000fd00000000000 */
[----:B------:R-:W-:Y:S01]  /*24590*/  DMUL R6, R6, R58 ;  /* 0x0000003a06067228 */ /* 0x000fe20000000000 */
[----:B------:R-:W-:Y:S10]  /*245a0*/  BRA `(.L_x_5941) ;  /* 0x00000004009c7947 */ /* 0x000ff40003800000 */
.L_x_5943:
[----:B------:R-:W-:-:S10]  /*245b0*/  DADD R4, R26, -R26 ;  /* 0x000000001a047229 */ /* 0x000fd4000000081a */
[----:B------:R-:W-:Y:S01]  /*245c0*/  IMAD.MOV.U32 R6, RZ, RZ, R4 ;  /* 0x000000ffff067224 */ /* 0x000fe200078e0004 */
[----:B------:R-:W-:Y:S01]  /*245d0*/  MOV R7, R5 ;  /* 0x0000000500077202 */ /* 0x000fe20000000f00 */
[----:B------:R-:W-:Y:S06]  /*245e0*/  BRA `(.L_x_5941) ;  /* 0x00000004008c7947 */ /* 0x000fec0003800000 */
.L_x_5942:
[----:B------:R-:W-:-:S13]  /*245f0*/  LOP3.LUT P0, RZ, R24, 0xfffff, R25, 0xf8, !PT ;  /* 0x000fffff18ff7812 */ /* 0x000fda000780f819 */
[C---:B------:R-:W-:Y:S02]  /*24600*/  @P0 DMUL R4, R26.reuse, R24 ;  /* 0x000000181a040228 */ /* 0x040fe40000000000 */
[----:B------:R-:W-:-:S08]  /*24610*/  @P0 DSETP.NEU.AND P1, PT, R26, RZ, PT ;  /* 0x000000ff1a00022a */ /* 0x000fd00003f2d000 */
[----:B------:R-:W-:Y:S01]  /*24620*/  @P0 FSEL R6, R26, R4, !P1 ;  /* 0x000000041a060208 */ /* 0x000fe20004800000 */
[----:B------:R-:W-:Y:S01]  /*24630*/  @P0 IMAD.MOV.U32 R4, RZ, RZ, R24 ;  /* 0x000000ffff040224 */ /* 0x000fe200078e0018 */
[----:B------:R-:W-:Y:S01]  /*24640*/  @P0 FSEL R7, R27, R5, !P1 ;  /* 0x000000051b070208 */ /* 0x000fe20004800000 */
[----:B------:R-:W-:Y:S01]  /*24650*/  @P0 IMAD.MOV.U32 R5, RZ, RZ, R25 ;  /* 0x000000ffff050224 */ /* 0x000fe200078e0019 */
        /* <DEDUP_REMOVED lines=29> */
[----:B------:R-:W-:-:S07]  /*24830*/  IMAD.MOV.U32 R3, RZ, RZ, R41 ;  /* 0x000000ffff037224 */ /* 0x000fce00078e0029 */
.L_x_5972:
[----:B------:R-:W-:Y:S05]  /*24840*/  BSYNC B3 ;  /* 0x0000000000037941 */ /* 0x000fea0003800000 */
.L_x_5971:
        /* <DEDUP_REMOVED lines=31> */
.L_x_5974:
[----:B------:R-:W-:Y:S05]  /*24a40*/  BSYNC B3 ;  /* 0x0000000000037941 */ /* 0x000fea0003800000 */
.L_x_5973:
        /* <DEDUP_REMOVED lines=24> */
.L_x_5970:
[----:B------:R-:W-:Y:S05]  /*24bd0*/  BSYNC B2 ;  /* 0x0000000000027941 */ /* 0x000fea0003800000 */
.L_x_5969:
[----:B------:R-:W-:Y:S01]  /*24be0*/  IMAD.MOV.U32 R5, RZ, RZ, R6 ;  /* 0x000000ffff057224 */ /* 0x000fe200078e0006 */
[----:B------:R-:W-:Y:S01]  /*24bf0*/  LOP3.LUT R7, RZ, 0x80000000, R27, 0xb8, !PT ;  /* 0x80000000ff077812 */ /* 0x000fe200078eb81b */
[----:B------:R-:W-:Y:S01]  /*24c00*/  IMAD.MOV.U32 R4, RZ, RZ, R24 ;  /* 0x000000ffff047224 */ /* 0x000fe200078e0018 */
[----:B------:R-:W-:-:S07]  /*24c10*/  MOV R6, RZ ;  /* 0x000000ff00067202 */ /* 0x000fce0000000f00 */
.L_x_5941:
[----:B------:R-:W-:Y:S05]  /*24c20*/  BSYNC B1 ;  /* 0x0000000000017941 */ /* 0x000fea0003800000 */
.L_x_5940:
[----:B------:R-:W0:Y:S01]  /*24c30*/  S2R R19, SR_TID.X ;  /* 0x0000000000137919 */ /* 0x000e220000002100 */
[----:B------:R-:W-:Y:S04]  /*24c40*/  BSSY B0, `(.L_x_5975) ;  /* 0x0000034000007945 */ /* 0x000fe80003800000 */
[----:B------:R-:W-:Y:S01]  /*24c50*/  BSSY B1, `(.L_x_5976) ;  /* 0x000002c000017945 */ /* 0x000fe20003800000 */
[----:B0-----:R-:W-:-:S13]  /*24c60*/  ISETP.GE.AND P0, PT, R19, R0, PT ;  /* 0x000000001300720c */ /* 0x001fda0003f06270 */
[----:B------:R-:W0:Y:S01]  /*24c70*/  @!P0 LDC.64 R16, c[0x0][0x218] ;  /* 0x00008600ff108b82 */ /* 0x000e220000000a00 */
[----:B------:R-:W-:-:S04]  /*24c80*/  @!P0 IMAD.IADD R3, R2, 0x1, R19 ;  /* 0x0000000102038824 */ /* 0x000fc800078e0213 */
[----:B0-----:R-:W-:-:S04]  /*24c90*/  @!P0 IMAD.WIDE.U32 R16, R3, 0x10, R16 ;  /* 0x0000001003108825 */ /* 0x001fc800078e0010 */
[----:B------:R-:W-:Y:S01]  /*24ca0*/  IMAD.MOV.U32 R3, RZ, RZ, R19 ;  /* 0x000000ffff037224 */ /* 0x000fe200078e0013 */
[----:B------:R0:W-:Y:S01]  /*24cb0*/  @!P0 STG.E.128 desc[UR6][R16.64], R28 ;  /* 0x0000001c10008986 */ /* 0x0001e2000c101d06 */
[----:B------:R-:W-:-:S05]  /*24cc0*/  @!P0 VIADD R3, R19, 0x80 ;  /* 0x0000008013038836 */ /* 0x000fca0000000000 */
[----:B------:R-:W-:-:S13]  /*24cd0*/  ISETP.GE.AND P0, PT, R3, R0, PT ;  /* 0x000000000300720c */ /* 0x000fda0003f06270 */
[----:B0-----:R-:W-:Y:S05]  /*24ce0*/  @P0 BRA `(.L_x_5977) ;  /* 0x0000000000300947 */ /* 0x001fea0003800000 */
[----:B------:R-:W0:Y:S01]  /*24cf0*/  LDC.64 R16, c[0x0][0x218] ;  /* 0x00008600ff107b82 */ /* 0x000e220000000a00 */
[----:B------:R-:W-:Y:S01]  /*24d00*/  IADD3 R19, R2, R3, RZ ;  /* 0x0000000302137210 */ /* 0x000fe20007ffe0ff */
[----:B------:R-:W-:-:S05]  /*24d10*/  VIADD R3, R3, 0x80 ;  /* 0x0000008003037836 */ /* 0x000fca0000000000 */
[----:B------:R-:W-:Y:S01]  /*24d20*/  ISETP.GE.AND P0, PT, R3, R0, PT ;  /* 0x000000000300720c */ /* 0x000fe20003f06270 */
[----:B0-----:R-:W-:-:S05]  /*24d30*/  IMAD.WIDE.U32 R16, R19, 0x10, R16 ;  /* 0x0000001013107825 */ /* 0x001fca00078e0010 */
[----:B------:R0:W-:Y:S07]  /*24d40*/  STG.E.128 desc[UR6][R16.64], R32 ;  /* 0x0000002010007986 */ /* 0x0001ee000c101d06 */
[----:B------:R-:W-:Y:S05]  /*24d50*/  @P0 BRA `(.L_x_5978) ;  /* 0x0000000000300947 */ /* 0x000fea0003800000 */
[----:B0-----:R-:W0:Y:S01]  /*24d60*/  LDC.64 R16, c[0x0][0x218] ;  /* 0x00008600ff107b82 */ /* 0x001e220000000a00 */
[----:B------:R-:W-:Y:S02]  /*24d70*/  IMAD.IADD R19, R2, 0x1, R3 ;  /* 0x0000000102137824 */ /* 0x000fe400078e0203 */
[----:B------:R-:W-:Y:S02]  /*24d80*/  VIADD R3, R3, 0x80 ;  /* 0x0000008003037836 */ /* 0x000fe40000000000 */
[----:B0-----:R-:W-:-:S05]  /*24d90*/  IMAD.WIDE.U32 R16, R19, 0x10, R16 ;  /* 0x0000001013107825 */ /* 0x001fca00078e0010 */
[----:B------:R0:W-:Y:S02]  /*24da0*/  STG.E.128 desc[UR6][R16.64], R36 ;  /* 0x0000002410007986 */ /* 0x0001e4000c101d06 */
.L_x_5977:
[----:B------:R-:W-:-:S13]  /*24db0*/  ISETP.GE.AND P0, PT, R3, R0, PT ;  /* 0x000000000300720c */ /* 0x000fda0003f06270 */
[----:B------:R-:W-:Y:S05]  /*24dc0*/  @P0 BRA `(.L_x_5979) ;  /* 0x0000000000300947 */ /* 0x000fea0003800000 */
[----:B0-----:R-:W0:Y:S01]  /*24dd0*/  LDC.64 R16, c[0x0][0x218] ;  /* 0x00008600ff107b82 */ /* 0x001e220000000a00 */
[----:B------:R-:W-:Y:S01]  /*24de0*/  IADD3 R19, R2, R3, RZ ;  /* 0x0000000302137210 */ /* 0x000fe20007ffe0ff */
[----:B------:R-:W-:-:S04]  /*24df0*/  VIADD R3, R3, 0x80 ;  /* 0x0000008003037836 */ /* 0x000fc80000000000 */
[----:B0-----:R-:W-:-:S05]  /*24e00*/  IMAD.WIDE.U32 R16, R19, 0x10, R16 ;  /* 0x0000001013107825 */ /* 0x001fca00078e0010 */
[----:B------:R1:W-:Y:S02]  /*24e10*/  STG.E.128 desc[UR6][R16.64], R8 ;  /* 0x0000000810007986 */ /* 0x0003e4000c101d06 */
.L_x_5978:
[----:B------:R-:W-:-:S13]  /*24e20*/  ISETP.GE.AND P0, PT, R3, R0, PT ;  /* 0x000000000300720c */ /* 0x000fda0003f06270 */
[----:B------:R-:W-:Y:S05]  /*24e30*/  @P0 BRA `(.L_x_5980) ;  /* 0x0000000000340947 */ /* 0x000fea0003800000 */
[----:B-1----:R-:W1:Y:S01]  /*24e40*/  LDC.64 R8, c[0x0][0x218] ;  /* 0x00008600ff087b82 */ /* 0x002e620000000a00 */
[----:B------:R-:W-:Y:S02]  /*24e50*/  IMAD.IADD R11, R2, 0x1, R3 ;  /* 0x00000001020b7824 */ /* 0x000fe400078e0203 */
[----:B------:R-:W-:Y:S02]  /*24e60*/  VIADD R3, R3, 0x80 ;  /* 0x0000008003037836 */ /* 0x000fe40000000000 */
[----:B-1----:R-:W-:-:S05]  /*24e70*/  IMAD.WIDE.U32 R8, R11, 0x10, R8 ;  /* 0x000000100b087825 */ /* 0x002fca00078e0008 */
[----:B------:R1:W-:Y:S02]  /*24e80*/  STG.E.128 desc[UR6][R8.64], R48 ;  /* 0x0000003008007986 */ /* 0x0003e4000c101d06 */
.L_x_5979:
[----:B------:R-:W-:-:S13]  /*24e90*/  ISETP.GE.AND P0, PT, R3, R0, PT ;  /* 0x000000000300720c */ /* 0x000fda0003f06270 */
[----:B------:R-:W-:Y:S05]  /*24ea0*/  @P0 BREAK B1 ;  /* 0x0000000000010942 */ /* 0x000fea0003800000 */
[----:B------:R-:W-:Y:S05]  /*24eb0*/  @P0 BRA `(.L_x_5981) ;  /* 0x0000000000300947 */ /* 0x000fea0003800000 */
[----:B-1----:R-:W1:Y:S01]  /*24ec0*/  LDC.64 R8, c[0x0][0x218] ;  /* 0x00008600ff087b82 */ /* 0x002e620000000a00 */
[----:B------:R-:W-:Y:S01]  /*24ed0*/  IADD3 R11, R2, R3, RZ ;  /* 0x00000003020b7210 */ /* 0x000fe20007ffe0ff */
[----:B------:R-:W-:-:S04]  /*24ee0*/  VIADD R3, R3, 0x80 ;  /* 0x0000008003037836 */ /* 0x000fc80000000000 */
[----:B-1----:R-:W-:-:S05]  /*24ef0*/  IMAD.WIDE.U32 R8, R11, 0x10, R8 ;  /* 0x000000100b087825 */ /* 0x002fca00078e0008 */
[----:B------:R2:W-:Y:S02]  /*24f00*/  STG.E.128 desc[UR6][R8.64], R44 ;  /* 0x0000002c08007986 */ /* 0x0005e4000c101d06 */
.L_x_5980:
[----:B------:R-:W-:Y:S05]  /*24f10*/  BSYNC B1 ;  /* 0x0000000000017941 */ /* 0x000fea0003800000 */
.L_x_5976:
[----:B------:R-:W-:-:S13]  /*24f20*/  ISETP.GE.AND P0, PT, R3, R0, PT ;  /* 0x000000000300720c */ /* 0x000fda0003f06270 */
[----:B-12---:R-:W1:Y:S01]  /*24f30*/  @!P0 LDC.64 R8, c[0x0][0x218] ;  /* 0x00008600ff088b82 */ /* 0x006e620000000a00 */
[----:B------:R-:W-:Y:S02]  /*24f40*/  @!P0 IMAD.IADD R11, R2, 0x1, R3 ;  /* 0x00000001020b8824 */ /* 0x000fe400078e0203 */
[----:B------:R-:W-:Y:S02]  /*24f50*/  @!P0 VIADD R3, R3, 0x80 ;  /* 0x0000008003038836 */ /* 0x000fe40000000000 */
[----:B-1----:R-:W-:-:S05]  /*24f60*/  @!P0 IMAD.WIDE.U32 R8, R11, 0x10, R8 ;  /* 0x000000100b088825 */ /* 0x002fca00078e0008 */
[----:B------:R2:W-:Y:S02]  /*24f70*/  @!P0 STG.E.128 desc[UR6][R8.64], R12 ;  /* 0x0000000c08008986 */ /* 0x0005e4000c101d06 */
.L_x_5981:
[----:B------:R-:W-:Y:S05]  /*24f80*/  BSYNC B0 ;  /* 0x0000000000007941 */ /* 0x000fea0003800000 */
.L_x_5975:
[----:B------:R-:W-:Y:S05]  /*24f90*/  WARPSYNC.ALL ;  /* 0x0000000000007948 */ /* 0x000fea0003800000 */
[----:B------:R-:W-:-:S13]  /*24fa0*/  ISETP.GE.AND P0, PT, R3, R0, PT ;  /* 0x000000000300720c */ /* 0x000fda0003f06270 */
[----:B------:R-:W-:Y:S05]  /*24fb0*/  @P0 EXIT ;  /* 0x000000000000094d */ /* 0x000fea0003800000 */
[----:B-12---:R-:W1:Y:S01]  /*24fc0*/  LDC.64 R8, c[0x0][0x218] ;  /* 0x00008600ff087b82 */ /* 0x006e620000000a00 */
[----:B------:R-:W-:-:S05]  /*24fd0*/  IADD3 R3, R2, R3, RZ ;  /* 0x0000000302037210 */ /* 0x000fca0007ffe0ff */
[----:B-1----:R-:W-:-:S05]  /*24fe0*/  IMAD.WIDE.U32 R2, R3, 0x10, R8 ;  /* 0x0000001003027825 */ /* 0x002fca00078e0008 */
[----:B------:R-:W-:Y:S01]  /*24ff0*/  STG.E.128 desc[UR6][R2.64], R4 ;  /* 0x0000000402007986 */ /* 0x000fe2000c101d06 */
[----:B------:R-:W-:Y:S05]  /*25000*/  EXIT ;  /* 0x000000000000794d */ /* 0x000fea0003800000 */
        .weak           $__internal_8_$__cuda_sm20_div_rn_f64_full
        .type           $__internal_8_$__cuda_sm20_div_rn_f64_full,@function
        .size           $__internal_8_$__cuda_sm20_div_rn_f64_full,($__internal_9_$__cuda_sm20_dsqrt_rn_f64_mediumpath_v1 - $__internal_8_$__cuda_sm20_div_rn_f64_full)
$__internal_8_$__cuda_sm20_div_rn_f64_full:
[----:B------:R-:W-:Y:S01]  /*25010*/  IMAD.MOV.U32 R59, RZ, RZ, R3 ;  /* 0x000000ffff3b7224 */ /* 0x000fe200078e0003 */
[C---:B------:R-:W-:Y:S01]  /*25020*/  FSETP.GEU.AND P0, PT, |R42|.reuse, 1.469367938527859385e-39, PT ;  /* 0x001000002a00780b */ /* 0x040fe20003f0e200 */
[----:B------:R-:W-:Y:S01]  /*25030*/  IMAD.MOV.U32 R54, RZ, RZ, R52 ;  /* 0x000000ffff367224 */ /* 0x000fe200078e0034 */
[C---:B------:R-:W-:Y:S01]  /*25040*/  LOP3.LUT R3, R42.reuse, 0x800fffff, RZ, 0xc0, !PT ;  /* 0x800fffff2a037812 */ /* 0x040fe200078ec0ff */
[----:B------:R-:W-:Y:S01]  /*25050*/  IMAD.MOV.U32 R58, RZ, RZ, R40 ;  /* 0x000000ffff3a7224 */ /* 0x000fe200078e0028 */
[----:B------:R-:W-:Y:S01]  /*25060*/  FSETP.GEU.AND P2, PT, |R59|, 1.469367938527859385e-39, PT ;  /* 0x001000003b00780b */ /* 0x000fe20003f4e200 */
[----:B------:R-:W-:Y:S01]  /*25070*/  IMAD.MOV.U32 R56, RZ, RZ, R52 ;  /* 0x000000ffff387224 */ /* 0x000fe200078e0034 */
[----:B------:R-:W-:Y:S01]  /*25080*/  MOV R55, R42 ;  /* 0x0000002a00377202 */ /* 0x000fe20000000f00 */
[----:B------:R-:W-:Y:S01]  /*25090*/  IMAD.MOV.U32 R62, RZ, RZ, R58 ;  /* 0x000000ffff3e7224 */ /* 0x000fe200078e003a */
[----:B------:R-:W-:Y:S01]  /*250a0*/  LOP3.LUT R57, R3, 0x3ff00000, RZ, 0xfc, !PT ;  /* 0x3ff0000003397812 */ /* 0x000fe200078efcff */
[----:B------:R-:W-:Y:S01]  /*250b0*/  IMAD.MOV.U32 R60, RZ, RZ, 0x1 ;  /* 0x00000001ff3c7424 */ /* 0x000fe200078e00ff */
[----:B------:R-:W-:Y:S01]  /*250c0*/  LOP3.LUT R3, R59, 0x7ff00000, RZ, 0xc0, !PT ;  /* 0x7ff000003b037812 */ /* 0x000fe200078ec0ff */
[----:B------:R-:W-:Y:S01]  /*250d0*/  BSSY B0, `(.L_x_5982) ;  /* 0x0000054000007945 */ /* 0x000fe20003800000 */
[----:B------:R-:W-:Y:S01]  /*250e0*/  LOP3.LUT R52, R42, 0x7ff00000, RZ, 0xc0, !PT ;  /* 0x7ff000002a347812 */ /* 0x000fe200078ec0ff */
[----:B------:R-:W-:-:S03]  /*250f0*/  @!P0 DMUL R56, R54, 8.98846567431157953865e+307 ;  /* 0x7fe0000036388828 */ /* 0x000fc60000000000 */
[----:B------:R-:W-:Y:S02]  /*25100*/  ISETP.GE.U32.AND P1, PT, R3, R52, PT ;  /* 0x000000340300720c */ /* 0x000fe40003f26070 */
[----:B------:R-:W-:Y:S01]  /*25110*/  @!P2 LOP3.LUT R40, R55, 0x7ff00000, RZ, 0xc0, !PT ;  /* 0x7ff000003728a812 */ /* 0x000fe200078ec0ff */
[----:B------:R-:W0:Y:S03]  /*25120*/  MUFU.RCP64H R61, R57 ;  /* 0x00000039003d7308 */ /* 0x000e260000001800 */
[----:B------:R-:W-:Y:S01]  /*25130*/  @!P2 ISETP.GE.U32.AND P3, PT, R3, R40, PT ;  /* 0x000000280300a20c */ /* 0x000fe20003f66070 */
[----:B------:R-:W-:Y:S01]  /*25140*/  IMAD.MOV.U32 R40, RZ, RZ, 0x1ca00000 ;  /* 0x1ca00000ff287424 */ /* 0x000fe200078e00ff */
[----:B------:R-:W-:-:S04]  /*25150*/  @!P0 LOP3.LUT R52, R57, 0x7ff00000, RZ, 0xc0, !PT ;  /* 0x7ff0000039348812 */ /* 0x000fc800078ec0ff */
[C---:B------:R-:W-:Y:S02]  /*25160*/  @!P2 SEL R42, R40.reuse, 0x63400000, !P3 ;  /* 0x63400000282aa807 */ /* 0x040fe40005800000 */
[----:B------:R-:W-:Y:S02]  /*25170*/  SEL R43, R40, 0x63400000, !P1 ;  /* 0x63400000282b7807 */ /* 0x000fe40004800000 */
[--C-:B------:R-:W-:Y:S02]  /*25180*/  @!P2 LOP3.LUT R42, R42, 0x80000000, R59.reuse, 0xf8, !PT ;  /* 0x800000002a2aa812 */ /* 0x100fe400078ef83b */
[----:B------:R-:W-:Y:S02]  /*25190*/  LOP3.LUT R63, R43, 0x800fffff, R59, 0xf8, !PT ;  /* 0x800fffff2b3f7812 */ /* 0x000fe400078ef83b */
[----:B------:R-:W-:Y:S02]  /*251a0*/  @!P2 LOP3.LUT R43, R42, 0x100000, RZ, 0xfc, !PT ;  /* 0x001000002a2ba812 */ /* 0x000fe400078efcff */
[----:B------:R-:W-:-:S06]  /*251b0*/  @!P2 MOV R42, RZ ;  /* 0x000000ff002aa202 */ /* 0x000fcc0000000f00 */
[----:B------:R-:W-:Y:S02]  /*251c0*/  @!P2 DFMA R62, R62, 2, -R42 ;  /* 0x400000003e3ea82b */ /* 0x000fe4000000082a */
[----:B0-----:R-:W-:-:S08]  /*251d0*/  DFMA R42, R60, -R56, 1 ;  /* 0x3ff000003c2a742b */ /* 0x001fd00000000838 */
[----:B------:R-:W-:-:S08]  /*251e0*/  DFMA R42, R42, R42, R42 ;  /* 0x0000002a2a2a722b */ /* 0x000fd0000000002a */
[----:B------:R-:W-:-:S08]  /*251f0*/  DFMA R60, R60, R42, R60 ;  /* 0x0000002a3c3c722b */ /* 0x000fd0000000003c */
[----:B------:R-:W-:-:S08]  /*25200*/  DFMA R64, R60, -R56, 1 ;  /* 0x3ff000003c40742b */ /* 0x000fd00000000838 */
[----:B------:R-:W-:-:S08]  /*25210*/  DFMA R64, R60, R64, R60 ;  /* 0x000000403c40722b */ /* 0x000fd0000000003c */
[----:B------:R-:W-:-:S08]  /*25220*/  DMUL R42, R64, R62 ;  /* 0x0000003e402a7228 */ /* 0x000fd00000000000 */
[----:B------:R-:W-:-:S08]  /*25230*/  DFMA R60, R42, -R56, R62 ;  /* 0x800000382a3c722b */ /* 0x000fd0000000003e */
[----:B------:R-:W-:Y:S01]  /*25240*/  DFMA R60, R64, R60, R42 ;  /* 0x0000003c403c722b */ /* 0x000fe2000000002a */
[----:B------:R-:W-:Y:S01]  /*25250*/  IMAD.MOV.U32 R43, RZ, RZ, R3 ;  /* 0x000000ffff2b7224 */ /* 0x000fe200078e0003 */
[----:B------:R-:W-:-:S05]  /*25260*/  @!P2 LOP3.LUT R43, R63, 0x7ff00000, RZ, 0xc0, !PT ;  /* 0x7ff000003f2ba812 */ /* 0x000fca00078ec0ff */
[----:B------:R-:W-:-:S05]  /*25270*/  VIADD R42, R43, 0xffffffff ;  /* 0xffffffff2b2a7836 */ /* 0x000fca0000000000 */
[----:B------:R-:W-:Y:S02]  /*25280*/  ISETP.GT.U32.AND P0, PT, R42, 0x7feffffe, PT ;  /* 0x7feffffe2a00780c */ /* 0x000fe40003f04070 */
[----:B------:R-:W-:-:S04]  /*25290*/  IADD3 R42, R52, -0x1, RZ ;  /* 0xffffffff342a7810 */ /* 0x000fc80007ffe0ff */
        /* <DEDUP_REMOVED lines=14> */
[----:B------:R-:W-:-:S09]  /*25380*/  MOV R52, RZ ;  /* 0x000000ff00347202 */ /* 0x000fd20000000f00 */
        /* <DEDUP_REMOVED lines=16> */
.L_x_5983:
        /* <DEDUP_REMOVED lines=12> */
[----:B------:R-:W-:Y:S01]  /*25550*/  @!P0 IMAD.MOV.U32 R64, RZ, RZ, RZ ;  /* 0x000000ffff408224 */ /* 0x000fe200078e00ff */
[----:B------:R-:W-:Y:S01]  /*25560*/  @!P0 MOV R65, R3 ;  /* 0x0000000300418202 */ /* 0x000fe20000000f00 */
[----:B------:R-:W-:Y:S02]  /*25570*/  @P0 IMAD.MOV.U32 R64, RZ, RZ, RZ ;  /* 0x000000ffff400224 */ /* 0x000fe400078e00ff */
[----:B------:R-:W-:Y:S01]  /*25580*/  @P0 IMAD.MOV.U32 R65, RZ, RZ, R40 ;  /* 0x000000ffff410224 */ /* 0x000fe200078e0028 */
[----:B------:R-:W-:Y:S06]  /*25590*/  BRA `(.L_x_5984) ;  /* 0x00000000001c7947 */ /* 0x000fec0003800000 */
.L_x_5986:
[----:B------:R-:W-:Y:S01]  /*255a0*/  LOP3.LUT R3, R55, 0x80000, RZ, 0xfc, !PT ;  /* 0x0008000037037812 */ /* 0x000fe200078efcff */
[----:B------:R-:W-:-:S03]  /*255b0*/  IMAD.MOV.U32 R64, RZ, RZ, R54 ;  /* 0x000000ffff407224 */ /* 0x000fc600078e0036 */
[----:B------:R-:W-:Y:S01]  /*255c0*/  MOV R65, R3 ;  /* 0x0000000300417202 */ /* 0x000fe20000000f00 */
[----:B------:R-:W-:Y:S06]  /*255d0*/  BRA `(.L_x_5984) ;  /* 0x00000000000c7947 */ /* 0x000fec0003800000 */
.L_x_5985:
[----:B------:R-:W-:Y:S01]  /*255e0*/  LOP3.LUT R3, R59, 0x80000, RZ, 0xfc, !PT ;  /* 0x000800003b037812 */ /* 0x000fe200078efcff */
[----:B------:R-:W-:-:S04]  /*255f0*/  IMAD.MOV.U32 R64, RZ, RZ, R58 ;  /* 0x000000ffff407224 */ /* 0x000fc800078e003a */
[----:B------:R-:W-:-:S07]  /*25600*/  IMAD.MOV.U32 R65, RZ, RZ, R3 ;  /* 0x000000ffff417224 */ /* 0x000fce00078e0003 */
.L_x_5984:
[----:B------:R-:W-:Y:S05]  /*25610*/  BSYNC B0 ;  /* 0x0000000000007941 */ /* 0x000fea0003800000 */
.L_x_5982:
[----:B------:R-:W-:Y:S01]  /*25620*/  IMAD.MOV.U32 R42, RZ, RZ, R41 ;  /* 0x000000ffff2a7224 */ /* 0x000fe200078e0029 */
[----:B------:R-:W-:Y:S01]  /*25630*/  MOV R3, R65 ;  /* 0x0000004100037202 */ /* 0x000fe20000000f00 */
[----:B------:R-:W-:Y:S02]  /*25640*/  IMAD.MOV.U32 R43, RZ, RZ, 0x0 ;  /* 0x00000000ff2b7424 */ /* 0x000fe400078e00ff */
[----:B------:R-:W-:Y:S02]  /*25650*/  IMAD.MOV.U32 R40, RZ, RZ, R64 ;  /* 0x000000ffff287224 */ /* 0x000fe400078e0040 */
[----:B------:R-:W-:Y:S05]  /*25660*/  RET.REL.NODEC R42 `(_ZN2at6native29vectorized_elementwise_kernelILi2EZZZNS0_16tanh_kernel_cudaERNS_18TensorIteratorBaseEENKUlvE_clEvENKUlvE_clEvEUlN3c107complexIdEEE_St5arrayIPcLm2EEEEviT0_T1_) ;  /* 0xfffffda82a647950 */ /* 0x000fea0003c3ffff */
        .weak           $__internal_9_$__cuda_sm20_dsqrt_rn_f64_mediumpath_v1
        .type           $__internal_9_$__cuda_sm20_dsqrt_rn_f64_mediumpath_v1,@function
        .size           $__internal_9_$__cuda_sm20_dsqrt_rn_f64_mediumpath_v1,($_ZN2at6native29vectorized_elementwise_kernelILi2EZZZNS0_16tanh_kernel_cudaERNS_18TensorIteratorBaseEENKUlvE_clEvENKUlvE_clEvEUlN3c107complexIdEEE_St5arrayIPcLm2EEEEviT0_T1_$__internal_trig_reduction_slowpathd - $__internal_9_$__cuda_sm20_dsqrt_rn_f64_mediumpath_v1)
$__internal_9_$__cuda_sm20_dsqrt_rn_f64_mediumpath_v1:
[----:B------:R-:W-:Y:S01]  /*25670*/  ISETP.GE.U32.AND P0, PT, R52, -0x3400000, PT ;  /* 0xfcc000003400780c */ /* 0x000fe20003f06070 */
[----:B------:R-:W-:Y:S01]  /*25680*/  BSSY B0, `(.L_x_5987) ;  /* 0x000002d000007945 */ /* 0x000fe20003800000 */
[----:B------:R-:W-:Y:S01]  /*25690*/  LOP3.LUT R43, R43, R42, RZ, 0x3c, !PT ;  /* 0x0000002a2b2b7212 */ /* 0x000fe200078e3cff */
[----:B------:R-:W-:Y:S01]  /*256a0*/  IMAD.MOV.U32 R55, RZ, RZ, R53 ;  /* 0x000000ffff377224 */ /* 0x000fe200078e0035 */
[----:B------:R-:W-:Y:S02]  /*256b0*/  LOP3.LUT R41, R41, R40, RZ, 0x3c, !PT ;  /* 0x0000002829297212 */ /* 0x000fe400078e3cff */
[----:B------:R-:W-:Y:S02]  /*256c0*/  LOP3.LUT R5, R5, R4, RZ, 0x3c, !PT ;  /* 0x0000000405057212 */ /* 0x000fe400078e3cff */
[----:B------:R-:W-:Y:S02]  /*256d0*/  LOP3.LUT R42, R43, R42, RZ, 0x3c, !PT ;  /* 0x0000002a2b2a7212 */ /* 0x000fe400078e3cff */
[----:B------:R-:W-:-:S02]  /*256e0*/  LOP3.LUT R40, R41, R40, RZ, 0x3c, !PT ;  /* 0x0000002829287212 */ /* 0x000fc400078e3cff */
[----:B------:R-:W-:Y:S02]  /*256f0*/  LOP3.LUT R4, R5, R4, RZ, 0x3c, !PT ;  /* 0x0000000405047212 */ /* 0x000fe400078e3cff */
[----:B------:R-:W-:Y:S02]  /*25700*/  LOP3.LUT R43, R43, R42, RZ, 0x3c, !PT ;  /* 0x0000002a2b2b7212 */ /* 0x000fe400078e3cff */
[----:B------:R-:W-:Y:S02]  /*25710*/  LOP3.LUT R41, R41, R40, RZ, 0x3c, !PT ;  /* 0x0000002829297212 */ /* 0x000fe400078e3cff */
[----:B------:R-:W-:Y:S01]  /*25720*/  LOP3.LUT R5, R5, R4, RZ, 0x3c, !PT ;  /* 0x0000000405057212 */ /* 0x000fe200078e3cff */
[----:B------:R-:W-:Y:S06]  /*25730*/  @!P0 BRA `(.L_x_5988) ;  /* 0x0000000000208947 */ /* 0x000fec0003800000 */
        /* <DEDUP_REMOVED lines=8> */
.L_x_5988:
        /* <DEDUP_REMOVED lines=9> */
[----:B------:R-:W-:Y:S01]  /*25850*/  IMAD.MOV.U32 R42, RZ, RZ, RZ ;  /* 0x000000ffff2a7224 */ /* 0x000fe200078e00ff */
[----:B------:R-:W-:Y:S01]  /*25860*/  MOV R4, 0x0 ;  /* 0x0000000000047802 */ /* 0x000fe20000000f00 */
[----:B------:R-:W-:-:S03]  /*25870*/  IMAD.MOV.U32 R5, RZ, RZ, 0x3fd80000 ;  /* 0x3fd80000ff057424 */ /* 0x000fc600078e00ff */
        /* <DEDUP_REMOVED lines=12> */
.L_x_5990:
[----:B------:R-:W-:-:S11]  /*25940*/  DADD R40, R54, R54 ;  /* 0x0000000036287229 */ /* 0x000fd60000000036 */
.L_x_5989:
[----:B------:R-:W-:Y:S05]  /*25950*/  BSYNC B0 ;  /* 0x0000000000007941 */ /* 0x000fea0003800000 */
.L_x_5987:
[----:B------:R-:W-:Y:S01]  /*25960*/  MOV R5, R40 ;  /* 0x0000002800057202 */ /* 0x000fe20000000f00 */
[----:B------:R-:W-:Y:S02]  /*25970*/  IMAD.MOV.U32 R4, RZ, RZ, R41 ;  /* 0x000000ffff047224 */ /* 0x000fe400078e0029 */
[----:B------:R-:W-:Y:S02]  /*25980*/  IMAD.MOV.U32 R40, RZ, RZ, R3 ;  /* 0x000000ffff287224 */ /* 0x000fe400078e0003 */
[----:B------:R-:W-:-:S04]  /*25990*/  IMAD.MOV.U32 R41, RZ, RZ, 0x0 ;  /* 0x00000000ff297424 */ /* 0x000fc800078e00ff */
[----:B------:R-:W-:Y:S05]  /*259a0*/  RET.REL.NODEC R40 `(_ZN2at6native29vectorized_elementwise_kernelILi2EZZZNS0_16tanh_kernel_cudaERNS_18TensorIteratorBaseEENKUlvE_clEvENKUlvE_clEvEUlN3c107complexIdEEE_St5arrayIPcLm2EEEEviT0_T1_) ;  /* 0xfffffda428947950 */ /* 0x000fea0003c3ffff */
        .type           $_ZN2at6native29vectorized_elementwise_kernelILi2EZZZNS0_16tanh_kernel_cudaERNS_18TensorIteratorBaseEENKUlvE_clEvENKUlvE_clEvEUlN3c107complexIdEEE_St5arrayIPcLm2EEEEviT0_T1_$__internal_trig_reduction_slowpathd,@function
        .size           $_ZN2at6native29vectorized_elementwise_kernelILi2EZZZNS0_16tanh_kernel_cudaERNS_18TensorIteratorBaseEENKUlvE_clEvENKUlvE_clEvEUlN3c107complexIdEEE_St5arrayIPcLm2EEEEviT0_T1_$__internal_trig_reduction_slowpathd,(.L_x_7174 - $_ZN2at6native29vectorized_elementwise_kernelILi2EZZZNS0_16tanh_kernel_cudaERNS_18TensorIteratorBaseEENKUlvE_clEvENKUlvE_clEvEUlN3c107complexIdEEE_St5arrayIPcLm2EEEEviT0_T1_$__internal_trig_reduction_slowpathd)
$_ZN2at6native29vectorized_elementwise_kernelILi2EZZZNS0_16tanh_kernel_cudaERNS_18TensorIteratorBaseEENKUlvE_clEvENKUlvE_clEvEUlN3c107complexIdEEE_St5arrayIPcLm2EEEEviT0_T1_$__internal_trig_reduction_slowpathd:
[----:B------:R-:W-:Y:S01]  /*259b0*/  SHF.R.U32.HI R43, RZ, 0x14, R56 ;  /* 0x00000014ff2b7819 */ /* 0x000fe20000011638 */
[----:B------:R-:W-:Y:S01]  /*259c0*/  IMAD.MOV.U32 R41, RZ, RZ, RZ ;  /* 0x000000ffff297224 */ /* 0x000fe200078e00ff */
[----:B------:R-:W-:Y:S02]  /*259d0*/  MOV R5, R56 ;  /* 0x0000003800057202 */ /* 0x000fe40000000f00 */
        /* <DEDUP_REMOVED lines=15> */
[----:B------:R-:W-:Y:S01]  /*25ad0*/  LOP3.LUT R4, R43, 0x7ff, RZ, 0xc0, !PT ;  /* 0x000007ff2b047812 */ /* 0x000fe200078ec0ff */
[----:B------:R-:W-:Y:S01]  /*25ae0*/  IMAD.MOV.U32 R54, RZ, RZ, R1 ;  /* 0x000000ffff367224 */ /* 0x000fe200078e0001 */
[----:B------:R-:W-:-:S03]  /*25af0*/  CS2R R64, SRZ ;  /* 0x0000000000407805 */ /* 0x000fc6000001ff00 */
[----:B------:R-:W-:Y:S02]  /*25b00*/  VIADD R4, R4, 0xfffffc00 ;  /* 0xfffffc0004047836 */ /* 0x000fe40000000000 */
[----:B------:R-:W1:Y:S03]  /*25b10*/  LDC.64 R62, c[0x0][0x208] ;  /* 0x00008200ff3e7b82 */ /* 0x000e660000000a00 */
[----:B------:R-:W-:-:S04]  /*25b20*/  SHF.R.U32.HI R4, RZ, 0x6, R4 ;  /* 0x00000006ff047819 */ /* 0x000fc80000011604 */
[----:B------:R-:W-:-:S05]  /*25b30*/  IADD3 R4, -R4, 0xf, RZ ;  /* 0x0000000f04047810 */ /* 0x000fca0007ffe1ff */
[----:B0-----:R-:W-:-:S04]  /*25b40*/  IMAD.WIDE R40, R4, 0x8, R40 ;  /* 0x0000000804287825 */ /* 0x001fc800078e0228 */
[----:B------:R-:W-:Y:S01]  /*25b50*/  IMAD.MOV.U32 R52, RZ, RZ, R41 ;  /* 0x000000ffff347224 */ /* 0x000fe200078e0029 */
[----:B------:R-:W-:Y:S01]  /*25b60*/  MOV R53, R40 ;  /* 0x0000002800357202 */ /* 0x000fe20000000f00 */
[C---:B------:R-:W-:Y:S01]  /*25b70*/  IMAD.SHL.U32 R41, R3.reuse, 0x800, RZ ;  /* 0x0000080003297824 */ /* 0x040fe200078e00ff */
[----:B------:R-:W-:-:S04]  /*25b80*/  SHF.L.U64.HI R40, R3, 0xb, R5 ;  /* 0x0000000b03287819 */ /* 0x000fc80000010205 */
[----:B-1----:R-:W-:-:S07]  /*25b90*/  LOP3.LUT R40, R40, 0x80000000, RZ, 0xfc, !PT ;  /* 0x8000000028287812 */ /* 0x002fce00078efcff */
.L_x_5994:
[----:B------:R-:W-:Y:S01]  /*25ba0*/  R2UR UR4, R62 ;  /* 0x000000003e0472ca */ /* 0x000fe200000e0000 */
[----:B------:R-:W-:Y:S01]  /*25bb0*/  IMAD.MOV.U32 R67, RZ, RZ, R52 ;  /* 0x000000ffff437224 */ /* 0x000fe200078e0034 */
[----:B------:R-:W-:Y:S02]  /*25bc0*/  R2UR UR5, R63 ;  /* 0x000000003f0572ca */ /* 0x000fe400000e0000 */
[----:B------:R-:W-:-:S11]  /*25bd0*/  MOV R66, R53 ;  /* 0x0000003500427202 */ /* 0x000fd60000000f00 */
[----:B------:R-:W2:Y:S01]  /*25be0*/  LDG.E.64.CONSTANT R66, desc[UR4][R66.64] ;  /* 0x0000000442427981 */ /* 0x000ea2000c1e9b00 */
[----:B------:R-:W-:Y:S02]  /*25bf0*/  VIADD R4, R4, 0x1 ;  /* 0x0000000104047836 */ /* 0x000fe40000000000 */
[----:B--2---:R-:W-:-:S04]  /*25c00*/  IMAD.WIDE.U32 R64, P0, R66, R41, R64 ;  /* 0x0000002942407225 */ /* 0x004fc80007800040 */
[----:B------:R-:W-:Y:S02]  /*25c10*/  IMAD R5, R66, R40, RZ ;  /* 0x0000002842057224 */ /* 0x000fe400078e02ff */
[CC--:B------:R-:W-:Y:S02]  /*25c20*/  IMAD R3, R67.reuse, R41.reuse, RZ ;  /* 0x0000002943037224 */ /* 0x0c0fe400078e02ff */
[----:B------:R-:W-:Y:S01]  /*25c30*/  IMAD.HI.U32 R57, R67, R41, RZ ;  /* 0x0000002943397227 */ /* 0x000fe200078e00ff */
[----:B------:R-:W-:-:S04]  /*25c40*/  IADD3 R5, P1, R5, R65, RZ ;  /* 0x0000004105057210 */ /* 0x000fc80007f3e0ff */
[----:B------:R-:W-:Y:S01]  /*25c50*/  IADD3 R65, P3, R3, R5, RZ ;  /* 0x0000000503417210 */ /* 0x000fe20007f7e0ff */
[----:B------:R-:W-:-:S04]  /*25c60*/  IMAD.HI.U32 R3, R66, R40, RZ ;  /* 0x0000002842037227 */ /* 0x000fc800078e00ff */
[----:B------:R-:W-:Y:S01]  /*25c70*/  IMAD.X R3, RZ, RZ, R3, P0 ;  /* 0x000000ffff037224 */ /* 0x000fe200000e0603 */
[----:B------:R0:W-:Y:S01]  /*25c80*/  STL.64 [R54], R64 ;  /* 0x0000004036007387 */ /* 0x0001e20000100a00 */
[----:B------:R-:W-:-:S03]  /*25c90*/  IMAD.HI.U32 R5, R67, R40, RZ ;  /* 0x0000002843057227 */ /* 0x000fc600078e00ff */
[----:B------:R-:W-:Y:S01]  /*25ca0*/  IADD3.X R57, P0, R57, R3, RZ, P1, !PT ;  /* 0x0000000339397210 */ /* 0x000fe20000f1e4ff */
[----:B------:R-:W-:Y:S01]  /*25cb0*/  IMAD R3, R67, R40, RZ ;  /* 0x0000002843037224 */ /* 0x000fe200078e02ff */
[----:B------:R-:W-:Y:S02]  /*25cc0*/  ISETP.GE.AND P1, PT, R4, R42, PT ;  /* 0x0000002a0400720c */ /* 0x000fe40003f26270 */
[----:B------:R-:W-:Y:S02]  /*25cd0*/  IADD3.X R5, R5, RZ, RZ, P0, !PT ;  /* 0x000000ff05057210 */ /* 0x000fe400007fe4ff */
[----:B------:R-:W-:Y:S02]  /*25ce0*/  IADD3.X R3, P3, R3, R57, RZ, P3, !PT ;  /* 0x0000003903037210 */ /* 0x000fe40001f7e4ff */
[----:B------:R-:W-:Y:S01]  /*25cf0*/  IADD3 R53, P0, R53, 0x8, RZ ;  /* 0x0000000835357810 */ /* 0x000fe20007f1e0ff */
[----:B0-----:R-:W-:Y:S01]  /*25d00*/  VIADD R54, R54, 0x8 ;  /* 0x0000000836367836 */ /* 0x001fe20000000000 */
[----:B------:R-:W-:Y:S01]  /*25d10*/  MOV R64, R3 ;  /* 0x0000000300407202 */ /* 0x000fe20000000f00 */
[----:B------:R-:W-:-:S02]  /*25d20*/  IMAD.X R5, RZ, RZ, R5, P3 ;  /* 0x000000ffff057224 */ /* 0x000fc400018e0605 */
[----:B------:R-:W-:Y:S02]  /*25d30*/  IMAD.X R52, RZ, RZ, R52, P0 ;  /* 0x000000ffff347224 */ /* 0x000fe400000e0634 */
[----:B------:R-:W-:Y:S01]  /*25d40*/  IMAD.MOV.U32 R65, RZ, RZ, R5 ;  /* 0x000000ffff417224 */ /* 0x000fe200078e0005 */
[----:B------:R-:W-:Y:S06]  /*25d50*/  @!P1 BRA `(.L_x_5994) ;  /* 0xfffffffc00909947 */ /* 0x000fec000383ffff */
.L_x_5993:
[----:B------:R-:W-:Y:S05]  /*25d60*/  BSYNC B0 ;  /* 0x0000000000007941 */ /* 0x000fea0003800000 */
.L_x_5992:
[C---:B------:R-:W-:Y:S01]  /*25d70*/  LOP3.LUT R5, R43.reuse, 0x7ff, RZ, 0xc0, !PT ;  /* 0x000007ff2b057812 */ /* 0x040fe200078ec0ff */
[----:B------:R-:W-:-:S04]  /*25d80*/  VIADD R3, R43, 0xfffffc00 ;  /* 0xfffffc002b037836 */ /* 0x000fc80000000000 */
[----:B------:R-:W-:Y:S01]  /*25d90*/  VIADD R5, R5, 0xfffffc00 ;  /* 0xfffffc0005057836 */ /* 0x000fe20000000000 */
[----:B------:R-:W-:-:S04]  /*25da0*/  LOP3.LUT P0, R3, R3, 0x3f, RZ, 0xc0, !PT ;  /* 0x0000003f03037812 */ /* 0x000fc8000780c0ff */
[----:B------:R-:W-:-:S04]  /*25db0*/  SHF.R.U32.HI R5, RZ, 0x6, R5 ;  /* 0x00000006ff057819 */ /* 0x000fc80000011605 */
[----:B------:R-:W-:-:S04]  /*25dc0*/  IADD3 R5, -R5, 0xf, RZ ;  /* 0x0000000f05057810 */ /* 0x000fc80007ffe1ff */
[----:B------:R-:W-:-:S05]  /*25dd0*/  IADD3 R5, -R5, R4, RZ ;  /* 0x0000000405057210 */ /* 0x000fca0007ffe1ff */
[----:B------:R-:W-:-:S05]  /*25de0*/  IMAD R5, R5, 0x8, R1 ;  /* 0x0000000805057824 */ /* 0x000fca00078e0201 */
[----:B------:R0:W-:Y:S04]  /*25df0*/  STL.64 [R5], R64 ;  /* 0x0000004005007387 */ /* 0x0001e80000100a00 */
[----:B------:R-:W2:Y:S04]  /*25e00*/  @P0 LDL.64 R42, [R1+0x8] ;  /* 0x00000800012a0983 */ /* 0x000ea80000100a00 */
[----:B------:R-:W3:Y:S04]  /*25e10*/  LDL.64 R40, [R1+0x18] ;  /* 0x0000180001287983 */ /* 0x000ee80000100a00 */
[----:B0-----:R-:W4:Y:S01]  /*25e20*/  LDL.64 R4, [R1+0x10] ;  /* 0x0000100001047983 */ /* 0x001f220000100a00 */
[----:B------:R-:W-:Y:S01]  /*25e30*/  @P0 IADD3 R57, -R3, 0x40, RZ ;  /* 0x0000004003390810 */ /* 0x000fe20007ffe1ff */
[----:B------:R-:W-:Y:S01]  /*25e40*/  HFMA2.MMA R63, -RZ, RZ, 0, 0 ;  /* 0x00000000ff3f7435 */ /* 0x000fe200000001ff */
[----:B------:R-:W-:-:S02]  /*25e50*/  UMOV UR4, URZ ;  /* 0x0000003f00047c82 */ /* 0x000fc40008000000 */
[-CC-:B--2---:R-:W-:Y:S02]  /*25e60*/  @P0 SHF.R.U64 R54, R42, R57.reuse, R43.reuse ;  /* 0x000000392a360219 */ /* 0x184fe4000000122b */
[----:B------:R-:W-:Y:S02]  /*25e70*/  @P0 SHF.R.U32.HI R53, RZ, R57, R43 ;  /* 0x00000039ff350219 */ /* 0x000fe4000001162b */
[C---:B----4-:R-:W-:Y:S02]  /*25e80*/  @P0 SHF.L.U32 R52, R4.reuse, R3, RZ ;  /* 0x0000000304340219 */ /* 0x050fe400000006ff */
[C-C-:B------:R-:W-:Y:S02]  /*25e90*/  @P0 SHF.R.U64 R42, R4.reuse, R57, R5.reuse ;  /* 0x00000039042a0219 */ /* 0x140fe40000001205 */
[----:B------:R-:W-:Y:S02]  /*25ea0*/  @P0 SHF.L.U64.HI R43, R4, R3, R5 ;  /* 0x00000003042b0219 */ /* 0x000fe40000010205 */
[----:B------:R-:W-:-:S02]  /*25eb0*/  @P0 LOP3.LUT R4, R54, R52, RZ, 0xfc, !PT ;  /* 0x0000003436040212 */ /* 0x000fc400078efcff */
[C---:B---3--:R-:W-:Y:S02]  /*25ec0*/  @P0 SHF.L.U32 R52, R40.reuse, R3, RZ ;  /* 0x0000000328340219 */ /* 0x048fe400000006ff */
        /* <DEDUP_REMOVED lines=19> */
[----:B------:R-:W-:-:S04]  /*26000*/  IADD3.X R52, RZ, R52, RZ, P1, !PT ;  /* 0x00000034ff347210 */ /* 0x000fc80000ffe4ff */
        /* <DEDUP_REMOVED lines=13> */
[----:B------:R-:W-:Y:S02]  /*260e0*/  SHF.L.U32 R52, R40, R43, RZ ;  /* 0x0000002b28347219 */ /* 0x000fe400000006ff */
[----:B------:R-:W-:Y:S02]  /*260f0*/  SHF.R.U64 R54, R4, R53, R42 ;  /* 0x0000003504367219 */ /* 0x000fe4000000122a */
[----:B------:R-:W-:-:S03]  /*26100*/  SHF.L.U64.HI R4, R40, R43, R5 ;  /* 0x0000002b28047219 */ /* 0x000fc60000010205 */
[----:B------:R-:W-:Y:S02]  /*26110*/  @P1 LOP3.LUT R40, R54, R52, RZ, 0xfc, !PT ;  /* 0x0000003436281212 */ /* 0x000fe400078efcff */
[----:B------:R-:W-:-:S03]  /*26120*/  SHF.R.U32.HI R42, RZ, R53, R42 ;  /* 0x00000035ff2a7219 */ /* 0x000fc6000001162a */
[----:B------:R-:W-:-:S04]  /*26130*/  IMAD.WIDE.U32 R52, R40, 0x2168c235, RZ ;  /* 0x2168c23528347825 */ /* 0x000fc800078e00ff */
[----:B------:R-:W-:Y:S01]  /*26140*/  IMAD.MOV.U32 R62, RZ, RZ, R53 ;  /* 0x000000ffff3e7224 */ /* 0x000fe200078e0035 */
[----:B------:R-:W-:-:S03]  /*26150*/  @P1 LOP3.LUT R5, R42, R4, RZ, 0xfc, !PT ;  /* 0x000000042a051212 */ /* 0x000fc600078efcff */
[----:B------:R-:W-:-:S04]  /*26160*/  IMAD.WIDE.U32 R62, R40, -0x36f0255e, R62 ;  /* 0xc90fdaa2283e7825 */ /* 0x000fc800078e003e */
[----:B------:R-:W-:-:S04]  /*26170*/  IMAD.HI.U32 R4, R5, -0x36f0255e, RZ ;  /* 0xc90fdaa205047827 */ /* 0x000fc800078e00ff */
[----:B------:R-:W-:-:S04]  /*26180*/  IMAD.WIDE.U32 R62, P3, R5, 0x2168c235, R62 ;  /* 0x2168c235053e7825 */ /* 0x000fc8000786003e */
[----:B------:R-:W-:Y:S01]  /*26190*/  IMAD R42, R5, -0x36f0255e, RZ ;  /* 0xc90fdaa2052a7824 */ /* 0x000fe200078e02ff */
[----:B------:R-:W-:Y:S01]  /*261a0*/  IADD3 RZ, P1, R52, R52, RZ ;  /* 0x0000003434ff7210 */ /* 0x000fe20007f3e0ff */
[----:B------:R-:W-:-:S03]  /*261b0*/  IMAD.X R4, RZ, RZ, R4, P3 ;  /* 0x000000ffff047224 */ /* 0x000fc600018e0604 */
[----:B------:R-:W-:Y:S02]  /*261c0*/  IADD3 R42, P3, R42, R63, RZ ;  /* 0x0000003f2a2a7210 */ /* 0x000fe40007f7e0ff */
[----:B------:R-:W-:Y:S02]  /*261d0*/  IADD3.X RZ, P1, R62, R62, RZ, P1, !PT ;  /* 0x0000003e3eff7210 */ /* 0x000fe40000f3e4ff */
[C---:B------:R-:W-:Y:S01]  /*261e0*/  ISETP.GT.U32.AND P4, PT, R42.reuse, RZ, PT ;  /* 0x000000ff2a00720c */ /* 0x040fe20003f84070 */
[----:B------:R-:W-:Y:S01]  /*261f0*/  IMAD.X R40, RZ, RZ, R4, P3 ;  /* 0x000000ffff287224 */ /* 0x000fe200018e0604 */
[----:B------:R-:W-:-:S04]  /*26200*/  IADD3.X R5, P3, R42, R42, RZ, P1, !PT ;  /* 0x0000002a2a057210 */ /* 0x000fc80000f7e4ff */
[C---:B------:R-:W-:Y:S01]  /*26210*/  ISETP.GT.AND.EX P1, PT, R40.reuse, RZ, PT, P4 ;  /* 0x000000ff2800720c */ /* 0x040fe20003f24340 */
[----:B------:R-:W-:-:S03]  /*26220*/  IMAD.X R4, R40, 0x1, R40, P3 ;  /* 0x0000000128047824 */ /* 0x000fc600018e0628 */
[----:B------:R-:W-:Y:S02]  /*26230*/  SEL R5, R5, R42, P1 ;  /* 0x0000002a05057207 */ /* 0x000fe40000800000 */
[----:B------:R-:W-:Y:S02]  /*26240*/  SEL R4, R4, R40, P1 ;  /* 0x0000002804047207 */ /* 0x000fe40000800000 */
[----:B------:R-:W-:-:S04]  /*26250*/  IADD3 R40, P3, R5, 0x1, RZ ;  /* 0x0000000105287810 */ /* 0x000fc80007f7e0ff */
[----:B------:R-:W-:-:S04]  /*26260*/  IADD3.X R5, RZ, R4, RZ, P3, !PT ;  /* 0x00000004ff057210 */ /* 0x000fc80001ffe4ff */
        /* <DEDUP_REMOVED lines=16> */
.L_x_5991:
[----:B------:R-:W-:Y:S01]  /*26370*/  IMAD.MOV.U32 R42, RZ, RZ, R55 ;  /* 0x000000ffff2a7224 */ /* 0x000fe200078e0037 */
[----:B------:R-:W-:Y:S01]  /*26380*/  MOV R4, R3 ;  /* 0x0000000300047202 */ /* 0x000fe20000000f00 */
[----:B------:R-:W-:-:S04]  /*26390*/  IMAD.MOV.U32 R43, RZ, RZ, 0x0 ;  /* 0x00000000ff2b7424 */ /* 0x000fc800078e00ff */
[----:B------:R-:W-:Y:S05]  /*263a0*/  RET.REL.NODEC R42 `(_ZN2at6native29vectorized_elementwise_kernelILi2EZZZNS0_16tanh_kernel_cudaERNS_18TensorIteratorBaseEENKUlvE_clEvENKUlvE_clEvEUlN3c107complexIdEEE_St5arrayIPcLm2EEEEviT0_T1_) ;  /* 0xfffffd9c2a147950 */ /* 0x000fea0003c3ffff */
.L_x_5995:
        /* <DEDUP_REMOVED lines=13> */
.L_x_7174:


//--------------------- .text._ZN2at6native29vectorized_elementwise_kernelILi4EZZZNS0_16tanh_kernel_cudaERNS_18TensorIteratorBaseEENKUlvE_clEvENKUlvE_clEvEUlN3c107complexIdEEE_St5arrayIPcLm2EEEEviT0_T1_ --------------------------
	.section	.text._ZN2at6native29vectorized_elementwise_kernelILi4EZZZNS0_16tanh_kernel_cudaERNS_18TensorIteratorBaseEENKUlvE_clEvENKUlvE_clEvEUlN3c107complexIdEEE_St5arrayIPcLm2EEEEviT0_T1_,"ax",@progbits
	.align	128
        .global         _ZN2at6native29vectorized_elementwise_kernelILi4EZZZNS0_16tanh_kernel_cudaERNS_18TensorIteratorBaseEENKUlvE_clEvENKUlvE_clEvEUlN3c107complexIdEEE_St5arrayIPcLm2EEEEviT0_T1_
        .type           _ZN2at6native29vectorized_elementwise_kernelILi4EZZZNS0_16tanh_kernel_cudaERNS_18TensorIteratorBaseEENKUlvE_clEvENKUlvE_clEvEUlN3c107complexIdEEE_St5arrayIPcLm2EEEEviT0_T1_,@function
        .size           _ZN2at6native29vectorized_elementwise_kernelILi4EZZZNS0_16tanh_kernel_cudaERNS_18TensorIteratorBaseEENKUlvE_clEvENKUlvE_clEvEUlN3c107complexIdEEE_St5arrayIPcLm2EEEEviT0_T1_,(.L_x_7177 - _ZN2at6native29vectorized_elementwise_kernelILi4EZZZNS0_16tanh_kernel_cudaERNS_18TensorIteratorBaseEENKUlvE_clEvENKUlvE_clEvEUlN3c107complexIdEEE_St5arrayIPcLm2EEEEviT0_T1_)
        .other          _ZN2at6native29vectorized_elementwise_kernelILi4EZZZNS0_16tanh_kernel_cudaERNS_18TensorIteratorBaseEENKUlvE_clEvENKUlvE_clEvEUlN3c107complexIdEEE_St5arrayIPcLm2EEEEviT0_T1_,@"STO_CUDA_ENTRY STV_DEFAULT"
_ZN2at6native29vectorized_elementwise_kernelILi4EZZZNS0_16tanh_kernel_cudaERNS_18TensorIteratorBaseEENKUlvE_clEvENKUlvE_clEvEUlN3c107complexIdEEE_St5arrayIPcLm2EEEEviT0_T1_:
.text._ZN2at6native29vectorized_elementwise_kernelILi4EZZZNS0_16tanh_kernel_cudaERNS_18TensorIteratorBaseEENKUlvE_clEvENKUlvE_clEvEUlN3c107complexIdEEE_St5arrayIPcLm2EEEEviT0_T1_:
        /* <DEDUP_REMOVED lines=53> */
[----:B-----5:R-:W-:Y:S05]  /*0350*/  CALL.REL.NOINC `($_ZN2at6native29vectorized_elementwise_kernelILi4EZZZNS0_16tanh_kernel_cudaERNS_18TensorIteratorBaseEENKUlvE_clEvENKUlvE_clEvEUlN3c107complexIdEEE_St5arrayIPcLm2EEEEviT0_T1_$__internal_trig_reduction_slowpathd) ;  /* 0x0000025400947944 */ /* 0x020fea0003c00000 */
[----:B------:R-:W-:Y:S05]  /*0360*/  BRA `(.L_x_6003) ;  /* 0x0000000000087947 */ /* 0x000fea0003800000 */
.L_x_6002:
[----:B------:R-:W-:Y:S01]  /*0370*/  DMUL R4, RZ, R46 ;  /* 0x0000002eff047228 */ /* 0x000fe20000000000 */
[----:B------:R-:W-:-:S10]  /*0380*/  IMAD.MOV.U32 R41, RZ, RZ, RZ ;  /* 0x000000ffff297224 */ /* 0x000fd400078e00ff */
.L_x_6003:
[----:B------:R-:W-:Y:S05]  /*0390*/  BSYNC B2 ;  /* 0x0000000000027941 */ /* 0x000fea0003800000 */
.L_x_6001:
        /* <DEDUP_REMOVED lines=63> */
.L_x_6005:
[----:B------:R-:W-:Y:S05]  /*0790*/  BSYNC B0 ;  /* 0x0000000000007941 */ /* 0x000fea0003800000 */
.L_x_6004:
        /* <DEDUP_REMOVED lines=87> */
[----:B-----5:R-:W-:Y:S05]  /*0d10*/  CALL.REL.NOINC `($__internal_10_$__cuda_sm20_div_rn_f64_full) ;  /* 0x0000024000bc7944 */ /* 0x020fea0003c00000 */
[----:B------:R-:W-:-:S07]  /*0d20*/  IMAD.MOV.U32 R41, RZ, RZ, R3 ;  /* 0x000000ffff297224 */ /* 0x000fce00078e0003 */
.L_x_6009:
[----:B------:R-:W-:Y:S05]  /*0d30*/  BSYNC B3 ;  /* 0x0000000000037941 */ /* 0x000fea0003800000 */
.L_x_6008:
[----:B------:R-:W-:Y:S01]  /*0d40*/  DADD R4, R4, R40 ;  /* 0x0000000004047229 */ /* 0x000fe20000000028 */
[----:B------:R-:W-:Y:S01]  /*0d50*/  UMOV UR4, 0x8fb9f87e ;  /* 0x8fb9f87e00047882 */ /* 0x000fe20000000000 */
[----:B------:R-:W-:Y:S02]  /*0d60*/  UMOV UR5, 0x408633ce ;  /* 0x408633ce00057882 */ /* 0x000fe40000000000 */
[----:B------:R-:W-:-:S06]  /*0d70*/  DSETP.GE.AND P0, PT, R44, UR4, PT ;  /* 0x000000042c007e2a */ /* 0x000fcc000bf06000 */
[----:B------:R-:W-:Y:S02]  /*0d80*/  FSEL R40, R4, RZ, !P0 ;  /* 0x000000ff04287208 */ /* 0x000fe40004000000 */
[----:B------:R-:W-:Y:S01]  /*0d90*/  FSEL R41, R5, +QNAN , !P0 ;  /* 0x7ff0000005297808 */ /* 0x000fe20004000000 */
[----:B------:R-:W-:Y:S06]  /*0da0*/  BRA `(.L_x_6010) ;  /* 0x00000000005c7947 */ /* 0x000fec0003800000 */
.L_x_6007:
        /* <DEDUP_REMOVED lines=23> */
.L_x_6010:
[----:B------:R-:W-:Y:S05]  /*0f20*/  BSYNC B2 ;  /* 0x0000000000027941 */ /* 0x000fea0003800000 */
.L_x_6006:
        /* <DEDUP_REMOVED lines=28> */
[----:B-----5:R-:W-:Y:S05]  /*10f0*/  CALL.REL.NOINC `($__internal_11_$__cuda_sm20_dsqrt_rn_f64_mediumpath_v1) ;  /* 0x00000244005c7944 */ /* 0x020fea0003c00000 */
[----:B------:R-:W-:Y:S01]  /*1100*/  MOV R40, R5 ;  /* 0x0000000500287202 */ /* 0x000fe20000000f00 */
[----:B------:R-:W-:-:S07]  /*1110*/  IMAD.MOV.U32 R41, RZ, RZ, R4 ;  /* 0x000000ffff297224 */ /* 0x000fce00078e0004 */
.L_x_6012:
[----:B------:R-:W-:Y:S05]  /*1120*/  BSYNC B2 ;  /* 0x0000000000027941 */ /* 0x000fea0003800000 */
.L_x_6011:
        /* <DEDUP_REMOVED lines=24> */
[----:B-----5:R-:W-:Y:S05]  /*12b0*/  CALL.REL.NOINC `($__internal_10_$__cuda_sm20_div_rn_f64_full) ;  /* 0x0000023c00547944 */ /* 0x020fea0003c00000 */
[----:B------:R-:W-:Y:S02]  /*12c0*/  IMAD.MOV.U32 R28, RZ, RZ, R40 ;  /* 0x000000ffff1c7224 */ /* 0x000fe400078e0028 */
[----:B------:R-:W-:-:S07]  /*12d0*/  IMAD.MOV.U32 R29, RZ, RZ, R3 ;  /* 0x000000ffff1d7224 */ /* 0x000fce00078e0003 */
.L_x_6014:
[----:B------:R-:W-:Y:S05]  /*12e0*/  BSYNC B2 ;  /* 0x0000000000027941 */ /* 0x000fea0003800000 */
.L_x_6013:
        /* <DEDUP_REMOVED lines=20> */
[----:B-----5:R-:W-:Y:S05]  /*1430*/  CALL.REL.NOINC `($__internal_10_$__cuda_sm20_div_rn_f64_full) ;  /* 0x0000023800f47944 */ /* 0x020fea0003c00000 */
[----:B------:R-:W-:-:S07]  /*1440*/  IMAD.MOV.U32 R41, RZ, RZ, R3 ;  /* 0x000000ffff297224 */ /* 0x000fce00078e0003 */
.L_x_6016:
[----:B------:R-:W-:Y:S05]  /*1450*/  BSYNC B2 ;  /* 0x0000000000027941 */ /* 0x000fea0003800000 */
.L_x_6015:
[----:B------:R-:W-:Y:S01]  /*1460*/  MOV R30, R40 ;  /* 0x00000028001e7202 */ /* 0x000fe20000000f00 */
[----:B------:R-:W-:Y:S01]  /*1470*/  IMAD.MOV.U32 R31, RZ, RZ, R41 ;  /* 0x000000ffff1f7224 */ /* 0x000fe200078e0029 */
[----:B------:R-:W-:Y:S06]  /*1480*/  BRA `(.L_x_6017) ;  /* 0x0000001000447947 */ /* 0x000fec0003800000 */
.L_x_6000:
        /* <DEDUP_REMOVED lines=61> */
.L_x_6019:
[----:B------:R-:W-:Y:S05]  /*1860*/  BSYNC B0 ;  /* 0x0000000000007941 */ /* 0x000fea0003800000 */
.L_x_6018:
        /* <DEDUP_REMOVED lines=21> */
[----:B-----5:R-:W-:Y:S05]  /*19c0*/  CALL.REL.NOINC `($_ZN2at6native29vectorized_elementwise_kernelILi4EZZZNS0_16tanh_kernel_cudaERNS_18TensorIteratorBaseEENKUlvE_clEvENKUlvE_clEvEUlN3c107complexIdEEE_St5arrayIPcLm2EEEEviT0_T1_$__internal_trig_reduction_slowpathd) ;  /* 0x0000023c00f87944 */ /* 0x020fea0003c00000 */
[----:B------:R-:W-:Y:S01]  /*19d0*/  IMAD.MOV.U32 R3, RZ, RZ, R41 ;  /* 0x000000ffff037224 */ /* 0x000fe200078e0029 */
[----:B------:R-:W-:Y:S01]  /*19e0*/  MOV R44, R4 ;  /* 0x00000004002c7202 */ /* 0x000fe20000000f00 */
[----:B------:R-:W-:Y:S01]  /*19f0*/  IMAD.MOV.U32 R45, RZ, RZ, R5 ;  /* 0x000000ffff2d7224 */ /* 0x000fe200078e0005 */
[----:B------:R-:W-:Y:S06]  /*1a00*/  BRA `(.L_x_6022) ;  /* 0x0000000000087947 */ /* 0x000fec0003800000 */
.L_x_6021:
[----:B------:R-:W-:Y:S01]  /*1a10*/  DMUL R44, RZ, R46 ;  /* 0x0000002eff2c7228 */ /* 0x000fe20000000000 */
[----:B------:R-:W-:-:S10]  /*1a20*/  IMAD.MOV.U32 R3, RZ, RZ, RZ ;  /* 0x000000ffff037224 */ /* 0x000fd400078e00ff */
.L_x_6022:
[----:B------:R-:W-:Y:S05]  /*1a30*/  BSYNC B2 ;  /* 0x0000000000027941 */ /* 0x000fea0003800000 */
.L_x_6020:
        /* <DEDUP_REMOVED lines=44> */
[----:B------:R-:W-:Y:S02]  /*1d00*/  IMAD.MOV.U32 R50, RZ, RZ, R4 ;  /* 0x000000ffff327224 */ /* 0x000fe400078e0004 */
[----:B------:R-:W-:Y:S01]  /*1d10*/  IMAD.MOV.U32 R51, RZ, RZ, R5 ;  /* 0x000000ffff337224 */ /* 0x000fe200078e0005 */
[----:B------:R-:W-:Y:S06]  /*1d20*/  BRA `(.L_x_6025) ;  /* 0x0000000000087947 */ /* 0x000fec0003800000 */
.L_x_6024:
[----:B------:R-:W-:Y:S01]  /*1d30*/  DMUL R50, RZ, R46 ;  /* 0x0000002eff327228 */ /* 0x000fe20000000000 */
[----:B------:R-:W-:-:S10]  /*1d40*/  MOV R41, RZ ;  /* 0x000000ff00297202 */ /* 0x000fd40000000f00 */
.L_x_6025:
[----:B------:R-:W-:Y:S05]  /*1d50*/  BSYNC B2 ;  /* 0x0000000000027941 */ /* 0x000fea0003800000 */
.L_x_6023:
        /* <DEDUP_REMOVED lines=31> */
.L_x_5999:
[----:B------:R-:W-:-:S10]  /*1f50*/  DADD R28, R46, -R46 ;  /* 0x000000002e1c7229 */ /* 0x000fd4000000082e */
[----:B------:R-:W-:Y:S02]  /*1f60*/  IMAD.MOV.U32 R30, RZ, RZ, R28 ;  /* 0x000000ffff1e7224 */ /* 0x000fe400078e001c */
[----:B------:R-:W-:Y:S01]  /*1f70*/  IMAD.MOV.U32 R31, RZ, RZ, R29 ;  /* 0x000000ffff1f7224 */ /* 0x000fe200078e001d */
[----:B------:R-:W-:Y:S06]  /*1f80*/  BRA `(.L_x_6017) ;  /* 0x0000000400847947 */ /* 0x000fec0003800000 */
.L_x_5998:
        /* <DEDUP_REMOVED lines=33> */
[----:B-----5:R-:W-:Y:S05]  /*21a0*/  CALL.REL.NOINC `($_ZN2at6native29vectorized_elementwise_kernelILi4EZZZNS0_16tanh_kernel_cudaERNS_18TensorIteratorBaseEENKUlvE_clEvENKUlvE_clEvEUlN3c107complexIdEEE_St5arrayIPcLm2EEEEviT0_T1_$__internal_trig_reduction_slowpathd) ;  /* 0x0000023800007944 */ /* 0x020fea0003c00000 */
[----:B------:R-:W-:-:S07]  /*21b0*/  MOV R3, R41 ;  /* 0x0000002900037202 */ /* 0x000fce0000000f00 */
.L_x_6029:
[----:B------:R-:W-:Y:S05]  /*21c0*/  BSYNC B3 ;  /* 0x0000000000037941 */ /* 0x000fea0003800000 */
.L_x_6028:
        /* <DEDUP_REMOVED lines=27> */
[----:B-----5:R-:W-:Y:S05]  /*2380*/  CALL.REL.NOINC `($_ZN2at6native29vectorized_elementwise_kernelILi4EZZZNS0_16tanh_kernel_cudaERNS_18TensorIteratorBaseEENKUlvE_clEvENKUlvE_clEvEUlN3c107complexIdEEE_St5arrayIPcLm2EEEEviT0_T1_$__internal_trig_reduction_slowpathd) ;  /* 0x0000023400887944 */ /* 0x020fea0003c00000 */
[----:B------:R-:W-:Y:S02]  /*2390*/  IMAD.MOV.U32 R6, RZ, RZ, R41 ;  /* 0x000000ffff067224 */ /* 0x000fe400078e0029 */
[----:B------:R-:W-:Y:S02]  /*23a0*/  IMAD.MOV.U32 R58, RZ, RZ, R4 ;  /* 0x000000ffff3a7224 */ /* 0x000fe400078e0004 */
[----:B------:R-:W-:-:S07]  /*23b0*/  IMAD.MOV.U32 R59, RZ, RZ, R5 ;  /* 0x000000ffff3b7224 */ /* 0x000fce00078e0005 */
.L_x_6031:
[----:B------:R-:W-:Y:S05]  /*23c0*/  BSYNC B3 ;  /* 0x0000000000037941 */ /* 0x000fea0003800000 */
.L_x_6030:
        /* <DEDUP_REMOVED lines=24> */
.L_x_6027:
[----:B------:R-:W-:Y:S05]  /*2550*/  BSYNC B2 ;  /* 0x0000000000027941 */ /* 0x000fea0003800000 */
.L_x_6026:
[----:B------:R-:W-:Y:S01]  /*2560*/  LOP3.LUT R31, RZ, 0x80000000, R47, 0xb8, !PT ;  /* 0x80000000ff1f7812 */ /* 0x000fe200078eb82f */
[----:B------:R-:W-:Y:S01]  /*2570*/  IMAD.MOV.U32 R28, RZ, RZ, R44 ;  /* 0x000000ffff1c7224 */ /* 0x000fe200078e002c */
[----:B------:R-:W-:Y:S01]  /*2580*/  MOV R30, RZ ;  /* 0x000000ff001e7202 */ /* 0x000fe20000000f00 */
[----:B------:R-:W-:-:S07]  /*2590*/  IMAD.MOV.U32 R29, RZ, RZ, R7 ;  /* 0x000000ffff1d7224 */ /* 0x000fce00078e0007 */
.L_x_6017:
[----:B------:R-:W-:Y:S05]  /*25a0*/  BSYNC B1 ;  /* 0x0000000000017941 */ /* 0x000fea0003800000 */
.L_x_5997:
        /* <DEDUP_REMOVED lines=30> */
[----:B------:R-:W-:Y:S05]  /*2790*/  CALL.REL.NOINC `($_ZN2at6native29vectorized_elementwise_kernelILi4EZZZNS0_16tanh_kernel_cudaERNS_18TensorIteratorBaseEENKUlvE_clEvENKUlvE_clEvEUlN3c107complexIdEEE_St5arrayIPcLm2EEEEviT0_T1_$__internal_trig_reduction_slowpathd) ;  /* 0x0000023000847944 */ /* 0x000fea0003c00000 */
[----:B------:R-:W-:Y:S05]  /*27a0*/  BRA `(.L_x_6038) ;  /* 0x0000000000087947 */ /* 0x000fea0003800000 */
.L_x_6037:
[----:B------:R-:W-:Y:S01]  /*27b0*/  DMUL R4, RZ, R10 ;  /* 0x0000000aff047228 */ /* 0x000fe20000000000 */
[----:B------:R-:W-:-:S10]  /*27c0*/  IMAD.MOV.U32 R41, RZ, RZ, RZ ;  /* 0x000000ffff297224 */ /* 0x000fd400078e00ff */
.L_x_6038:
[----:B------:R-:W-:Y:S05]  /*27d0*/  BSYNC B2 ;  /* 0x0000000000027941 */ /* 0x000fea0003800000 */
.L_x_6036:
        /* <DEDUP_REMOVED lines=63> */
.L_x_6040:
[----:B------:R-:W-:Y:S05]  /*2bd0*/  BSYNC B0 ;  /* 0x0000000000007941 */ /* 0x000fea0003800000 */
.L_x_6039:
        /* <DEDUP_REMOVED lines=87> */
[----:B------:R-:W-:Y:S05]  /*3150*/  CALL.REL.NOINC `($__internal_10_$__cuda_sm20_div_rn_f64_full) ;  /* 0x0000021c00ac7944 */ /* 0x000fea0003c00000 */
[----:B------:R-:W-:-:S07]  /*3160*/  MOV R41, R3 ;  /* 0x0000000300297202 */ /* 0x000fce0000000f00 */
.L_x_6044:
[----:B------:R-:W-:Y:S05]  /*3170*/  BSYNC B3 ;  /* 0x0000000000037941 */ /* 0x000fea0003800000 */
.L_x_6043:
[----:B------:R-:W-:Y:S01]  /*3180*/  DADD R4, R4, R40 ;  /* 0x0000000004047229 */ /* 0x000fe20000000028 */
[----:B------:R-:W-:Y:S01]  /*3190*/  UMOV UR4, 0x8fb9f87e ;  /* 0x8fb9f87e00047882 */ /* 0x000fe20000000000 */
[----:B------:R-:W-:Y:S02]  /*31a0*/  UMOV UR5, 0x408633ce ;  /* 0x408633ce00057882 */ /* 0x000fe40000000000 */
[----:B------:R-:W-:-:S06]  /*31b0*/  DSETP.GE.AND P0, PT, R44, UR4, PT ;  /* 0x000000042c007e2a */ /* 0x000fcc000bf06000 */
[----:B------:R-:W-:Y:S02]  /*31c0*/  FSEL R40, R4, RZ, !P0 ;  /* 0x000000ff04287208 */ /* 0x000fe40004000000 */
[----:B------:R-:W-:Y:S01]  /*31d0*/  FSEL R41, R5, +QNAN , !P0 ;  /* 0x7ff0000005297808 */ /* 0x000fe20004000000 */
[----:B------:R-:W-:Y:S06]  /*31e0*/  BRA `(.L_x_6045) ;  /* 0x00000000005c7947 */ /* 0x000fec0003800000 */
.L_x_6042:
        /* <DEDUP_REMOVED lines=23> */
.L_x_6045:
[----:B------:R-:W-:Y:S05]  /*3360*/  BSYNC B2 ;  /* 0x0000000000027941 */ /* 0x000fea0003800000 */
.L_x_6041:
        /* <DEDUP_REMOVED lines=28> */
[----:B------:R-:W-:Y:S05]  /*3530*/  CALL.REL.NOINC `($__internal_11_$__cuda_sm20_dsqrt_rn_f64_mediumpath_v1) ;  /* 0x00000220004c7944 */ /* 0x000fea0003c00000 */
[----:B------:R-:W-:Y:S02]  /*3540*/  IMAD.MOV.U32 R40, RZ, RZ, R5 ;  /* 0x000000ffff287224 */ /* 0x000fe400078e0005 */
[----:B------:R-:W-:-:S07]  /*3550*/  IMAD.MOV.U32 R41, RZ, RZ, R4 ;  /* 0x000000ffff297224 */ /* 0x000fce00078e0004 */
.L_x_6047:
[----:B------:R-:W-:Y:S05]  /*3560*/  BSYNC B2 ;  /* 0x0000000000027941 */ /* 0x000fea0003800000 */
.L_x_6046:
        /* <DEDUP_REMOVED lines=24> */
[----:B------:R-:W-:Y:S05]  /*36f0*/  CALL.REL.NOINC `($__internal_10_$__cuda_sm20_div_rn_f64_full) ;  /* 0x0000021800447944 */ /* 0x000fea0003c00000 */
[----:B------:R-:W-:Y:S02]  /*3700*/  IMAD.MOV.U32 R8, RZ, RZ, R40 ;  /* 0x000000ffff087224 */ /* 0x000fe400078e0028 */
[----:B------:R-:W-:-:S07]  /*3710*/  IMAD.MOV.U32 R9, RZ, RZ, R3 ;  /* 0x000000ffff097224 */ /* 0x000fce00078e0003 */
.L_x_6049:
[----:B------:R-:W-:Y:S05]  /*3720*/  BSYNC B2 ;  /* 0x0000000000027941 */ /* 0x000fea0003800000 */
.L_x_6048:
        /* <DEDUP_REMOVED lines=20> */
[----:B------:R-:W-:Y:S05]  /*3870*/  CALL.REL.NOINC `($__internal_10_$__cuda_sm20_div_rn_f64_full) ;  /* 0x0000021400e47944 */ /* 0x000fea0003c00000 */
[----:B------:R-:W-:Y:S01]  /*3880*/  MOV R6, R40 ;  /* 0x0000002800067202 */ /* 0x000fe20000000f00 */
[----:B------:R-:W-:-:S07]  /*3890*/  IMAD.MOV.U32 R7, RZ, RZ, R3 ;  /* 0x000000ffff077224 */ /* 0x000fce00078e0003 */
.L_x_6051:
[----:B------:R-:W-:Y:S05]  /*38a0*/  BSYNC B2 ;  /* 0x0000000000027941 */ /* 0x000fea0003800000 */
.L_x_6050:
[----:B------:R-:W-:Y:S05]  /*38b0*/  BRA `(.L_x_6052) ;  /* 0x0000001000387947 */ /* 0x000fea0003800000 */
.L_x_6035:
        /* <DEDUP_REMOVED lines=61> */
.L_x_6054:
[----:B------:R-:W-:Y:S05]  /*3c90*/  BSYNC B0 ;  /* 0x0000000000007941 */ /* 0x000fea0003800000 */
.L_x_6053:
        /* <DEDUP_REMOVED lines=22> */
[----:B------:R-:W-:Y:S01]  /*3e00*/  IMAD.MOV.U32 R3, RZ, RZ, R41 ;  /* 0x000000ffff037224 */ /* 0x000fe200078e0029 */
[----:B------:R-:W-:Y:S01]  /*3e10*/  MOV R48, R4 ;  /* 0x0000000400307202 */ /* 0x000fe20000000f00 */
[----:B------:R-:W-:Y:S01]  /*3e20*/  IMAD.MOV.U32 R49, RZ, RZ, R5 ;  /* 0x000000ffff317224 */ /* 0x000fe200078e0005 */
[----:B------:R-:W-:Y:S06]  /*3e30*/  BRA `(.L_x_6057) ;  /* 0x0000000000087947 */ /* 0x000fec0003800000 */
.L_x_6056:
[----:B------:R-:W-:Y:S01]  /*3e40*/  DMUL R48, RZ, R10 ;  /* 0x0000000aff307228 */ /* 0x000fe20000000000 */
[----:B------:R-:W-:-:S10]  /*3e50*/  IMAD.MOV.U32 R3, RZ, RZ, RZ ;  /* 0x000000ffff037224 */ /* 0x000fd400078e00ff */
.L_x_6057:
[----:B------:R-:W-:Y:S05]  /*3e60*/  BSYNC B2 ;  /* 0x0000000000027941 */ /* 0x000fea0003800000 */
.L_x_6055:
        /* <DEDUP_REMOVED lines=45> */
.L_x_6059:
[----:B------:R-:W-:Y:S01]  /*4140*/  DMUL R4, RZ, R10 ;  /* 0x0000000aff047228 */ /* 0x000fe20000000000 */
[----:B------:R-:W-:-:S10]  /*4150*/  IMAD.MOV.U32 R41, RZ, RZ, RZ ;  /* 0x000000ffff297224 */ /* 0x000fd400078e00ff */
.L_x_6060:
[----:B------:R-:W-:Y:S05]  /*4160*/  BSYNC B2 ;  /* 0x0000000000027941 */ /* 0x000fea0003800000 */
.L_x_6058:
        /* <DEDUP_REMOVED lines=31> */
.L_x_6034:
[----:B------:R-:W-:-:S10]  /*4360*/  DADD R8, R10, -R10 ;  /* 0x000000000a087229 */ /* 0x000fd4000000080a */
[----:B------:R-:W-:Y:S01]  /*4370*/  MOV R6, R8 ;  /* 0x0000000800067202 */ /* 0x000fe20000000f00 */
[----:B------:R-:W-:Y:S01]  /*4380*/  IMAD.MOV.U32 R7, RZ, RZ, R9 ;  /* 0x000000ffff077224 */ /* 0x000fe200078e0009 */
[----:B------:R-:W-:Y:S06]  /*4390*/  BRA `(.L_x_6052) ;  /* 0x0000000400807947 */ /* 0x000fec0003800000 */
.L_x_6033:
        /* <DEDUP_REMOVED lines=33> */
[----:B------:R-:W-:Y:S05]  /*45b0*/  CALL.REL.NOINC `($_ZN2at6native29vectorized_elementwise_kernelILi4EZZZNS0_16tanh_kernel_cudaERNS_18TensorIteratorBaseEENKUlvE_clEvENKUlvE_clEvEUlN3c107complexIdEEE_St5arrayIPcLm2EEEEviT0_T1_$__internal_trig_reduction_slowpathd) ;  /* 0x0000021000fc7944 */ /* 0x000fea0003c00000 */
[----:B------:R-:W-:-:S07]  /*45c0*/  IMAD.MOV.U32 R3, RZ, RZ, R41 ;  /* 0x000000ffff037224 */ /* 0x000fce00078e0029 */
.L_x_6064:
[----:B------:R-:W-:Y:S05]  /*45d0*/  BSYNC B3 ;  /* 0x0000000000037941 */ /* 0x000fea0003800000 */
.L_x_6063:
        /* <DEDUP_REMOVED lines=27> */
[----:B------:R-:W-:Y:S05]  /*4790*/  CALL.REL.NOINC `($_ZN2at6native29vectorized_elementwise_kernelILi4EZZZNS0_16tanh_kernel_cudaERNS_18TensorIteratorBaseEENKUlvE_clEvENKUlvE_clEvEUlN3c107complexIdEEE_St5arrayIPcLm2EEEEviT0_T1_$__internal_trig_reduction_slowpathd) ;  /* 0x0000021000847944 */ /* 0x000fea0003c00000 */
[----:B------:R-:W-:Y:S01]  /*47a0*/  IMAD.MOV.U32 R7, RZ, RZ, R41 ;  /* 0x000000ffff077224 */ /* 0x000fe200078e0029 */
[----:B------:R-:W-:Y:S01]  /*47b0*/  MOV R58, R4 ;  /* 0x00000004003a7202 */ /* 0x000fe20000000f00 */
[----:B------:R-:W-:-:S07]  /*47c0*/  IMAD.MOV.U32 R59, RZ, RZ, R5 ;  /* 0x000000ffff3b7224 */ /* 0x000fce00078e0005 */
.L_x_6066:
[----:B------:R-:W-:Y:S05]  /*47d0*/  BSYNC B3 ;  /* 0x0000000000037941 */ /* 0x000fea0003800000 */
.L_x_6065:
        /* <DEDUP_REMOVED lines=24> */
.L_x_6062:
[----:B------:R-:W-:Y:S05]  /*4960*/  BSYNC B2 ;  /* 0x0000000000027941 */ /* 0x000fea0003800000 */
.L_x_6061:
[----:B------:R-:W-:Y:S01]  /*4970*/  IMAD.MOV.U32 R9, RZ, RZ, R6 ;  /* 0x000000ffff097224 */ /* 0x000fe200078e0006 */
[----:B------:R-:W-:Y:S01]  /*4980*/  LOP3.LUT R7, RZ, 0x80000000, R11, 0xb8, !PT ;  /* 0x80000000ff077812 */ /* 0x000fe200078eb80b */
[----:B------:R-:W-:-:S07]  /*4990*/  IMAD.MOV.U32 R6, RZ, RZ, RZ ;  /* 0x000000ffff067224 */ /* 0x000fce00078e00ff */
.L_x_6052:
[----:B------:R-:W-:Y:S05]  /*49a0*/  BSYNC B1 ;  /* 0x0000000000017941 */ /* 0x000fea0003800000 */
.L_x_6032:
        /* <DEDUP_REMOVED lines=32> */
.L_x_6072:
[----:B------:R-:W-:Y:S01]  /*4bb0*/  DMUL R4, RZ, R14 ;  /* 0x0000000eff047228 */ /* 0x000fe20000000000 */
[----:B------:R-:W-:-:S10]  /*4bc0*/  MOV R41, RZ ;  /* 0x000000ff00297202 */ /* 0x000fd40000000f00 */
.L_x_6073:
[----:B------:R-:W-:Y:S05]  /*4bd0*/  BSYNC B2 ;  /* 0x0000000000027941 */ /* 0x000fea0003800000 */
.L_x_6071:
        /* <DEDUP_REMOVED lines=63> */
.L_x_6075:
[----:B------:R-:W-:Y:S05]  /*4fd0*/  BSYNC B0 ;  /* 0x0000000000007941 */ /* 0x000fea0003800000 */
.L_x_6074:
        /* <DEDUP_REMOVED lines=87> */
[----:B------:R-:W-:Y:S05]  /*5550*/  CALL.REL.NOINC `($__internal_10_$__cuda_sm20_div_rn_f64_full) ;  /* 0x000001f800ac7944 */ /* 0x000fea0003c00000 */
[----:B------:R-:W-:-:S07]  /*5560*/  IMAD.MOV.U32 R41, RZ, RZ, R3 ;  /* 0x000000ffff297224 */ /* 0x000fce00078e0003 */
.L_x_6079:
[----:B------:R-:W-:Y:S05]  /*5570*/  BSYNC B3 ;  /* 0x0000000000037941 */ /* 0x000fea0003800000 */
.L_x_6078:
[----:B------:R-:W-:Y:S01]  /*5580*/  DADD R4, R4, R40 ;  /* 0x0000000004047229 */ /* 0x000fe20000000028 */
[----:B------:R-:W-:Y:S01]  /*5590*/  UMOV UR4, 0x8fb9f87e ;  /* 0x8fb9f87e00047882 */ /* 0x000fe20000000000 */
[----:B------:R-:W-:Y:S02]  /*55a0*/  UMOV UR5, 0x408633ce ;  /* 0x408633ce00057882 */ /* 0x000fe40000000000 */
[----:B------:R-:W-:-:S06]  /*55b0*/  DSETP.GE.AND P0, PT, R44, UR4, PT ;  /* 0x000000042c007e2a */ /* 0x000fcc000bf06000 */
[----:B------:R-:W-:Y:S02]  /*55c0*/  FSEL R40, R4, RZ, !P0 ;  /* 0x000000ff04287208 */ /* 0x000fe40004000000 */
[----:B------:R-:W-:Y:S01]  /*55d0*/  FSEL R41, R5, +QNAN , !P0 ;  /* 0x7ff0000005297808 */ /* 0x000fe20004000000 */
[----:B------:R-:W-:Y:S06]  /*55e0*/  BRA `(.L_x_6080) ;  /* 0x00000000005c7947 */ /* 0x000fec0003800000 */
.L_x_6077:
        /* <DEDUP_REMOVED lines=23> */
.L_x_6080:
[----:B------:R-:W-:Y:S05]  /*5760*/  BSYNC B2 ;  /* 0x0000000000027941 */ /* 0x000fea0003800000 */
.L_x_6076:
        /* <DEDUP_REMOVED lines=28> */
[----:B------:R-:W-:Y:S05]  /*5930*/  CALL.REL.NOINC `($__internal_11_$__cuda_sm20_dsqrt_rn_f64_mediumpath_v1) ;  /* 0x000001fc004c7944 */ /* 0x000fea0003c00000 */
[----:B------:R-:W-:Y:S02]  /*5940*/  IMAD.MOV.U32 R40, RZ, RZ, R5 ;  /* 0x000000ffff287224 */ /* 0x000fe400078e0005 */
[----:B------:R-:W-:-:S07]  /*5950*/  IMAD.MOV.U32 R41, RZ, RZ, R4 ;  /* 0x000000ffff297224 */ /* 0x000fce00078e0004 */
.L_x_6082:
[----:B------:R-:W-:Y:S05]  /*5960*/  BSYNC B2 ;  /* 0x0000000000027941 */ /* 0x000fea0003800000 */
.L_x_6081:
        /* <DEDUP_REMOVED lines=27> */
.L_x_6084:
[----:B------:R-:W-:Y:S05]  /*5b20*/  BSYNC B2 ;  /* 0x0000000000027941 */ /* 0x000fea0003800000 */
.L_x_6083:
        /* <DEDUP_REMOVED lines=23> */
.L_x_6086:
[----:B------:R-:W-:Y:S05]  /*5ca0*/  BSYNC B2 ;  /* 0x0000000000027941 */ /* 0x000fea0003800000 */
.L_x_6085:
[----:B------:R-:W-:Y:S05]  /*5cb0*/  BRA `(.L_x_6087) ;  /* 0x0000001000307947 */ /* 0x000fea0003800000 */
.L_x_6070:
        /* <DEDUP_REMOVED lines=61> */
.L_x_6089:
[----:B------:R-:W-:Y:S05]  /*6090*/  BSYNC B0 ;  /* 0x0000000000007941 */ /* 0x000fea0003800000 */
.L_x_6088:
        /* <DEDUP_REMOVED lines=21> */
[----:B------:R-:W-:Y:S05]  /*61f0*/  CALL.REL.NOINC `($_ZN2at6native29vectorized_elementwise_kernelILi4EZZZNS0_16tanh_kernel_cudaERNS_18TensorIteratorBaseEENKUlvE_clEvENKUlvE_clEvEUlN3c107complexIdEEE_St5arrayIPcLm2EEEEviT0_T1_$__internal_trig_reduction_slowpathd) ;  /* 0x000001f400ec7944 */ /* 0x000fea0003c00000 */
[----:B------:R-:W-:Y:S01]  /*6200*/  IMAD.MOV.U32 R3, RZ, RZ, R41 ;  /* 0x000000ffff037224 */ /* 0x000fe200078e0029 */
[----:B------:R-:W-:Y:S06]  /*6210*/  BRA `(.L_x_6092) ;  /* 0x0000000000087947 */ /* 0x000fec0003800000 */
.L_x_6091:
[----:B------:R-:W-:Y:S01]  /*6220*/  DMUL R4, RZ, R14 ;  /* 0x0000000eff047228 */ /* 0x000fe20000000000 */
[----:B------:R-:W-:-:S10]  /*6230*/  IMAD.MOV.U32 R3, RZ, RZ, RZ ;  /* 0x000000ffff037224 */ /* 0x000fd400078e00ff */
.L_x_6092:
[----:B------:R-:W-:Y:S05]  /*6240*/  BSYNC B2 ;  /* 0x0000000000027941 */ /* 0x000fea0003800000 */
.L_x_6090:
        /* <DEDUP_REMOVED lines=45> */
.L_x_6094:
[----:B------:R-:W-:Y:S01]  /*6520*/  DMUL R4, RZ, R14 ;  /* 0x0000000eff047228 */ /* 0x000fe20000000000 */
[----:B------:R-:W-:-:S10]  /*6530*/  IMAD.MOV.U32 R41, RZ, RZ, RZ ;  /* 0x000000ffff297224 */ /* 0x000fd400078e00ff */
.L_x_6095:
[----:B------:R-:W-:Y:S05]  /*6540*/  BSYNC B2 ;  /* 0x0000000000027941 */ /* 0x000fea0003800000 */
.L_x_6093:
        /* <DEDUP_REMOVED lines=31> */
.L_x_6069:
[----:B------:R-:W-:-:S10]  /*6740*/  DADD R12, R14, -R14 ;  /* 0x000000000e0c7229 */ /* 0x000fd4000000080e */
[----:B------:R-:W-:Y:S01]  /*6750*/  MOV R10, R12 ;  /* 0x0000000c000a7202 */ /* 0x000fe20000000f00 */
[----:B------:R-:W-:Y:S01]  /*6760*/  IMAD.MOV.U32 R11, RZ, RZ, R13 ;  /* 0x000000ffff0b7224 */ /* 0x000fe200078e000d */
[----:B------:R-:W-:Y:S06]  /*6770*/  BRA `(.L_x_6087) ;  /* 0x0000000400807947 */ /* 0x000fec0003800000 */
.L_x_6068:
        /* <DEDUP_REMOVED lines=35> */
.L_x_6099:
[----:B------:R-:W-:Y:S05]  /*69b0*/  BSYNC B3 ;  /* 0x0000000000037941 */ /* 0x000fea0003800000 */
.L_x_6098:
        /* <DEDUP_REMOVED lines=31> */
.L_x_6101:
[----:B------:R-:W-:Y:S05]  /*6bb0*/  BSYNC B3 ;  /* 0x0000000000037941 */ /* 0x000fea0003800000 */
.L_x_6100:
        /* <DEDUP_REMOVED lines=24> */
.L_x_6097:
[----:B------:R-:W-:Y:S05]  /*6d40*/  BSYNC B2 ;  /* 0x0000000000027941 */ /* 0x000fea0003800000 */
.L_x_6096:
[----:B------:R-:W-:Y:S01]  /*6d50*/  IMAD.MOV.U32 R13, RZ, RZ, R10 ;  /* 0x000000ffff0d7224 */ /* 0x000fe200078e000a */
[----:B------:R-:W-:Y:S01]  /*6d60*/  LOP3.LUT R11, RZ, 0x80000000, R15, 0xb8, !PT ;  /* 0x80000000ff0b7812 */ /* 0x000fe200078eb80f */
[----:B------:R-:W-:-:S07]  /*6d70*/  IMAD.MOV.U32 R10, RZ, RZ, RZ ;  /* 0x000000ffff0a7224 */ /* 0x000fce00078e00ff */
.L_x_6087:
[----:B------:R-:W-:Y:S05]  /*6d80*/  BSYNC B1 ;  /* 0x0000000000017941 */ /* 0x000fea0003800000 */
.L_x_6067:
        /* <DEDUP_REMOVED lines=32> */
.L_x_6107:
[----:B------:R-:W-:Y:S01]  /*6f90*/  DMUL R4, RZ, R18 ;  /* 0x00000012ff047228 */ /* 0x000fe20000000000 */
[----:B------:R-:W-:-:S10]  /*6fa0*/  MOV R41, RZ ;  /* 0x000000ff00297202 */ /* 0x000fd40000000f00 */
.L_x_6108:
[----:B------:R-:W-:Y:S05]  /*6fb0*/  BSYNC B2 ;  /* 0x0000000000027941 */ /* 0x000fea0003800000 */
.L_x_6106:
        /* <DEDUP_REMOVED lines=63> */
.L_x_6110:
[----:B------:R-:W-:Y:S05]  /*73b0*/  BSYNC B0 ;  /* 0x0000000000007941 */ /* 0x000fea0003800000 */
.L_x_6109:
        /* <DEDUP_REMOVED lines=89> */
.L_x_6114:
[----:B------:R-:W-:Y:S05]  /*7950*/  BSYNC B3 ;  /* 0x0000000000037941 */ /* 0x000fea0003800000 */
.L_x_6113:
[----:B------:R-:W-:Y:S01]  /*7960*/  DADD R4, R4, R40 ;  /* 0x0000000004047229 */ /* 0x000fe20000000028 */
[----:B------:R-:W-:Y:S01]  /*7970*/  UMOV UR4, 0x8fb9f87e ;  /* 0x8fb9f87e00047882 */ /* 0x000fe20000000000 */
[----:B------:R-:W-:Y:S02]  /*7980*/  UMOV UR5, 0x408633ce ;  /* 0x408633ce00057882 */ /* 0x000fe40000000000 */
[----:B------:R-:W-:-:S06]  /*7990*/  DSETP.GE.AND P0, PT, R44, UR4, PT ;  /* 0x000000042c007e2a */ /* 0x000fcc000bf06000 */
[----:B------:R-:W-:Y:S02]  /*79a0*/  FSEL R40, R4, RZ, !P0 ;  /* 0x000000ff04287208 */ /* 0x000fe40004000000 */
[----:B------:R-:W-:Y:S01]  /*79b0*/  FSEL R41, R5, +QNAN , !P0 ;  /* 0x7ff0000005297808 */ /* 0x000fe20004000000 */
[----:B------:R-:W-:Y:S06]  /*79c0*/  BRA `(.L_x_6115) ;  /* 0x00000000005c7947 */ /* 0x000fec0003800000 */
.L_x_6112:
        /* <DEDUP_REMOVED lines=23> */
.L_x_6115:
[----:B------:R-:W-:Y:S05]  /*7b40*/  BSYNC B2 ;  /* 0x0000000000027941 */ /* 0x000fea0003800000 */
.L_x_6111:
        /* <DEDUP_REMOVED lines=31> */
.L_x_6117:
[----:B------:R-:W-:Y:S05]  /*7d40*/  BSYNC B2 ;  /* 0x0000000000027941 */ /* 0x000fea0003800000 */
.L_x_6116:
        /* <DEDUP_REMOVED lines=27> */
.L_x_6119:
[----:B------:R-:W-:Y:S05]  /*7f00*/  BSYNC B2 ;  /* 0x0000000000027941 */ /* 0x000fea0003800000 */
.L_x_6118:
        /* <DEDUP_REMOVED lines=23> */
.L_x_6121:
[----:B------:R-:W-:Y:S05]  /*8080*/  BSYNC B2 ;  /* 0x0000000000027941 */ /* 0x000fea0003800000 */
.L_x_6120:
[----:B------:R-:W-:Y:S05]  /*8090*/  BRA `(.L_x_6122) ;  /* 0x0000001000307947 */ /* 0x000fea0003800000 */
.L_x_6105:
        /* <DEDUP_REMOVED lines=61> */
.L_x_6124:
[----:B------:R-:W-:Y:S05]  /*8470*/  BSYNC B0 ;  /* 0x0000000000007941 */ /* 0x000fea0003800000 */
.L_x_6123:
        /* <DEDUP_REMOVED lines=24> */
.L_x_6126:
[----:B------:R-:W-:Y:S01]  /*8600*/  DMUL R4, RZ, R18 ;  /* 0x00000012ff047228 */ /* 0x000fe20000000000 */
[----:B------:R-:W-:-:S10]  /*8610*/  IMAD.MOV.U32 R3, RZ, RZ, RZ ;  /* 0x000000ffff037224 */ /* 0x000fd400078e00ff */
.L_x_6127:
[----:B------:R-:W-:Y:S05]  /*8620*/  BSYNC B2 ;  /* 0x0000000000027941 */ /* 0x000fea0003800000 */
.L_x_6125:
        /* <DEDUP_REMOVED lines=45> */
.L_x_6129:
[----:B------:R-:W-:Y:S01]  /*8900*/  DMUL R4, RZ, R18 ;  /* 0x00000012ff047228 */ /* 0x000fe20000000000 */
[----:B------:R-:W-:-:S10]  /*8910*/  IMAD.MOV.U32 R41, RZ, RZ, RZ ;  /* 0x000000ffff297224 */ /* 0x000fd400078e00ff */
.L_x_6130:
[----:B------:R-:W-:Y:S05]  /*8920*/  BSYNC B2 ;  /* 0x0000000000027941 */ /* 0x000fea0003800000 */
.L_x_6128:
        /* <DEDUP_REMOVED lines=31> */
.L_x_6104:
[----:B------:R-:W-:-:S10]  /*8b20*/  DADD R16, R18, -R18 ;  /* 0x0000000012107229 */ /* 0x000fd40000000812 */
[----:B------:R-:W-:Y:S01]  /*8b30*/  MOV R14, R16 ;  /* 0x00000010000e7202 */ /* 0x000fe20000000f00 */
[----:B------:R-:W-:Y:S01]  /*8b40*/  IMAD.MOV.U32 R15, RZ, RZ, R17 ;  /* 0x000000ffff0f7224 */ /* 0x000fe200078e0011 */
[----:B------:R-:W-:Y:S06]  /*8b50*/  BRA `(.L_x_6122) ;  /* 0x0000000400807947 */ /* 0x000fec0003800000 */
.L_x_6103:
        /* <DEDUP_REMOVED lines=35> */
.L_x_6134:
[----:B------:R-:W-:Y:S05]  /*8d90*/  BSYNC B3 ;  /* 0x0000000000037941 */ /* 0x000fea0003800000 */
.L_x_6133:
        /* <DEDUP_REMOVED lines=31> */
.L_x_6136:
[----:B------:R-:W-:Y:S05]  /*8f90*/  BSYNC B3 ;  /* 0x0000000000037941 */ /* 0x000fea0003800000 */
.L_x_6135:
        /* <DEDUP_REMOVED lines=24> */
.L_x_6132:
[----:B------:R-:W-:Y:S05]  /*9120*/  BSYNC B2 ;  /* 0x0000000000027941 */ /* 0x000fea0003800000 */
.L_x_6131:
[----:B------:R-:W-:Y:S01]  /*9130*/  IMAD.MOV.U32 R17, RZ, RZ, R14 ;  /* 0x000000ffff117224 */ /* 0x000fe200078e000e */
[----:B------:R-:W-:Y:S01]  /*9140*/  LOP3.LUT R15, RZ, 0x80000000, R19, 0xb8, !PT ;  /* 0x80000000ff0f7812 */ /* 0x000fe200078eb813 */
[----:B------:R-:W-:-:S07]  /*9150*/  IMAD.MOV.U32 R14, RZ, RZ, RZ ;  /* 0x000000ffff0e7224 */ /* 0x000fce00078e00ff */
.L_x_6122:
[----:B------:R-:W-:Y:S05]  /*9160*/  BSYNC B1 ;  /* 0x0000000000017941 */ /* 0x000fea0003800000 */
.L_x_6102:
        /* <DEDUP_REMOVED lines=32> */
.L_x_6142:
[----:B------:R-:W-:Y:S01]  /*9370*/  DMUL R4, RZ, R34 ;  /* 0x00000022ff047228 */ /* 0x000fe20000000000 */
[----:B------:R-:W-:-:S10]  /*9380*/  MOV R41, RZ ;  /* 0x000000ff00297202 */ /* 0x000fd40000000f00 */
.L_x_6143:
[----:B------:R-:W-:Y:S05]  /*9390*/  BSYNC B2 ;  /* 0x0000000000027941 */ /* 0x000fea0003800000 */
.L_x_6141:
        /* <DEDUP_REMOVED lines=63> */
.L_x_6145:
[----:B------:R-:W-:Y:S05]  /*9790*/  BSYNC B0 ;  /* 0x0000000000007941 */ /* 0x000fea0003800000 */
.L_x_6144:
        /* <DEDUP_REMOVED lines=89> */
.L_x_6149:
[----:B------:R-:W-:Y:S05]  /*9d30*/  BSYNC B3 ;  /* 0x0000000000037941 */ /* 0x000fea0003800000 */
.L_x_6148:
[----:B------:R-:W-:Y:S01]  /*9d40*/  DADD R4, R4, R40 ;  /* 0x0000000004047229 */ /* 0x000fe20000000028 */
[----:B------:R-:W-:Y:S01]  /*9d50*/  UMOV UR4, 0x8fb9f87e ;  /* 0x8fb9f87e00047882 */ /* 0x000fe20000000000 */
[----:B------:R-:W-:Y:S02]  /*9d60*/  UMOV UR5, 0x408633ce ;  /* 0x408633ce00057882 */ /* 0x000fe40000000000 */
[----:B------:R-:W-:-:S06]  /*9d70*/  DSETP.GE.AND P0, PT, R44, UR4, PT ;  /* 0x000000042c007e2a */ /* 0x000fcc000bf06000 */
[----:B------:R-:W-:Y:S02]  /*9d80*/  FSEL R40, R4, RZ, !P0 ;  /* 0x000000ff04287208 */ /* 0x000fe40004000000 */
[----:B------:R-:W-:Y:S01]  /*9d90*/  FSEL R41, R5, +QNAN , !P0 ;  /* 0x7ff0000005297808 */ /* 0x000fe20004000000 */
[----:B------:R-:W-:Y:S06]  /*9da0*/  BRA `(.L_x_6150) ;  /* 0x00000000005c7947 */ /* 0x000fec0003800000 */
.L_x_6147:
        /* <DEDUP_REMOVED lines=23> */
.L_x_6150:
[----:B------:R-:W-:Y:S05]  /*9f20*/  BSYNC B2 ;  /* 0x0000000000027941 */ /* 0x000fea0003800000 */
.L_x_6146:
        /* <DEDUP_REMOVED lines=31> */
.L_x_6152:
[----:B------:R-:W-:Y:S05]  /*a120*/  BSYNC B2 ;  /* 0x0000000000027941 */ /* 0x000fea0003800000 */
.L_x_6151:
        /* <DEDUP_REMOVED lines=27> */
.L_x_6154:
[----:B------:R-:W-:Y:S05]  /*a2e0*/  BSYNC B2 ;  /* 0x0000000000027941 */ /* 0x000fea0003800000 */
.L_x_6153:
        /* <DEDUP_REMOVED lines=23> */
.L_x_6156:
[----:B------:R-:W-:Y:S05]  /*a460*/  BSYNC B2 ;  /* 0x0000000000027941 */ /* 0x000fea0003800000 */
.L_x_6155:
[----:B------:R-:W-:Y:S05]  /*a470*/  BRA `(.L_x_6157) ;  /* 0x0000001000307947 */ /* 0x000fea0003800000 */
.L_x_6140:
        /* <DEDUP_REMOVED lines=61> */
.L_x_6159:
[----:B------:R-:W-:Y:S05]  /*a850*/  BSYNC B0 ;  /* 0x0000000000007941 */ /* 0x000fea0003800000 */
.L_x_6158:
        /* <DEDUP_REMOVED lines=24> */
.L_x_6161:
[----:B------:R-:W-:Y:S01]  /*a9e0*/  DMUL R4, RZ, R34 ;  /* 0x00000022ff047228 */ /* 0x000fe20000000000 */
[----:B------:R-:W-:-:S10]  /*a9f0*/  IMAD.MOV.U32 R3, RZ, RZ, RZ ;  /* 0x000000ffff037224 */ /* 0x000fd400078e00ff */
.L_x_6162:
[----:B------:R-:W-:Y:S05]  /*aa00*/  BSYNC B2 ;  /* 0x0000000000027941 */ /* 0x000fea0003800000 */
.L_x_6160:
        /* <DEDUP_REMOVED lines=45> */
.L_x_6164:
[----:B------:R-:W-:Y:S01]  /*ace0*/  DMUL R4, RZ, R34 ;  /* 0x00000022ff047228 */ /* 0x000fe20000000000 */
[----:B------:R-:W-:-:S10]  /*acf0*/  IMAD.MOV.U32 R41, RZ, RZ, RZ ;  /* 0x000000ffff297224 */ /* 0x000fd400078e00ff */
.L_x_6165:
[----:B------:R-:W-:Y:S05]  /*ad00*/  BSYNC B2 ;  /* 0x0000000000027941 */ /* 0x000fea0003800000 */
.L_x_6163:
        /* <DEDUP_REMOVED lines=31> */
.L_x_6139:
[----:B------:R-:W-:-:S10]  /*af00*/  DADD R32, R34, -R34 ;  /* 0x0000000022207229 */ /* 0x000fd40000000822 */
[----:B------:R-:W-:Y:S01]  /*af10*/  MOV R18, R32 ;  /* 0x0000002000127202 */ /* 0x000fe20000000f00 */
[----:B------:R-:W-:Y:S01]  /*af20*/  IMAD.MOV.U32 R19, RZ, RZ, R33 ;  /* 0x000000ffff137224 */ /* 0x000fe200078e0021 */
[----:B------:R-:W-:Y:S06]  /*af30*/  BRA `(.L_x_6157) ;  /* 0x0000000400807947 */ /* 0x000fec0003800000 */
.L_x_6138:
        /* <DEDUP_REMOVED lines=35> */
.L_x_6169:
[----:B------:R-:W-:Y:S05]  /*b170*/  BSYNC B3 ;  /* 0x0000000000037941 */ /* 0x000fea0003800000 */
.L_x_6168:
        /* <DEDUP_REMOVED lines=31> */
.L_x_6171:
[----:B------:R-:W-:Y:S05]  /*b370*/  BSYNC B3 ;  /* 0x0000000000037941 */ /* 0x000fea0003800000 */
.L_x_6170:
        /* <DEDUP_REMOVED lines=24> */
.L_x_6167:
[----:B------:R-:W-:Y:S05]  /*b500*/  BSYNC B2 ;  /* 0x0000000000027941 */ /* 0x000fea0003800000 */
.L_x_6166:
[----:B------:R-:W-:Y:S01]  /*b510*/  IMAD.MOV.U32 R33, RZ, RZ, R18 ;  /* 0x000000ffff217224 */ /* 0x000fe200078e0012 */
[----:B------:R-:W-:Y:S01]  /*b520*/  LOP3.LUT R19, RZ, 0x80000000, R35, 0xb8, !PT ;  /* 0x80000000ff137812 */ /* 0x000fe200078eb823 */
[----:B------:R-:W-:-:S07]  /*b530*/  IMAD.MOV.U32 R18, RZ, RZ, RZ ;  /* 0x000000ffff127224 */ /* 0x000fce00078e00ff */
.L_x_6157:
[----:B------:R-:W-:Y:S05]  /*b540*/  BSYNC B1 ;  /* 0x0000000000017941 */ /* 0x000fea0003800000 */
.L_x_6137:
        /* <DEDUP_REMOVED lines=32> */
.L_x_6177:
[----:B------:R-:W-:Y:S01]  /*b750*/  DMUL R4, RZ, R38 ;  /* 0x00000026ff047228 */ /* 0x000fe20000000000 */
[----:B------:R-:W-:-:S10]  /*b760*/  MOV R41, RZ ;  /* 0x000000ff00297202 */ /* 0x000fd40000000f00 */
.L_x_6178:
[----:B------:R-:W-:Y:S05]  /*b770*/  BSYNC B2 ;  /* 0x0000000000027941 */ /* 0x000fea0003800000 */
.L_x_6176:
        /* <DEDUP_REMOVED lines=63> */
.L_x_6180:
[----:B------:R-:W-:Y:S05]  /*bb70*/  BSYNC B0 ;  /* 0x0000000000007941 */ /* 0x000fea0003800000 */
.L_x_6179:
        /* <DEDUP_REMOVED lines=89> */
.L_x_6184:
[----:B------:R-:W-:Y:S05]  /*c110*/  BSYNC B3 ;  /* 0x0000000000037941 */ /* 0x000fea0003800000 */
.L_x_6183:
[----:B------:R-:W-:Y:S01]  /*c120*/  DADD R4, R4, R40 ;  /* 0x0000000004047229 */ /* 0x000fe20000000028 */
[----:B------:R-:W-:Y:S01]  /*c130*/  UMOV UR4, 0x8fb9f87e ;  /* 0x8fb9f87e00047882 */ /* 0x000fe20000000000 */
[----:B------:R-:W-:Y:S02]  /*c140*/  UMOV UR5, 0x408633ce ;  /* 0x408633ce00057882 */ /* 0x000fe40000000000 */
[----:B------:R-:W-:-:S06]  /*c150*/  DSETP.GE.AND P0, PT, R44, UR4, PT ;  /* 0x000000042c007e2a */ /* 0x000fcc000bf06000 */
[----:B------:R-:W-:Y:S02]  /*c160*/  FSEL R40, R4, RZ, !P0 ;  /* 0x000000ff04287208 */ /* 0x000fe40004000000 */
[----:B------:R-:W-:Y:S01]  /*c170*/  FSEL R41, R5, +QNAN , !P0 ;  /* 0x7ff0000005297808 */ /* 0x000fe20004000000 */
[----:B------:R-:W-:Y:S06]  /*c180*/  BRA `(.L_x_6185) ;  /* 0x00000000005c7947 */ /* 0x000fec0003800000 */
.L_x_6182:
        /* <DEDUP_REMOVED lines=23> */
.L_x_6185:
[----:B------:R-:W-:Y:S05]  /*c300*/  BSYNC B2 ;  /* 0x0000000000027941 */ /* 0x000fea0003800000 */
.L_x_6181:
        /* <DEDUP_REMOVED lines=31> */
.L_x_6187:
[----:B------:R-:W-:Y:S05]  /*c500*/  BSYNC B2 ;  /* 0x0000000000027941 */ /* 0x000fea0003800000 */
.L_x_6186:
        /* <DEDUP_REMOVED lines=27> */
.L_x_6189:
[----:B------:R-:W-:Y:S05]  /*c6c0*/  BSYNC B2 ;  /* 0x0000000000027941 */ /* 0x000fea0003800000 */
.L_x_6188:
        /* <DEDUP_REMOVED lines=23> */
.L_x_6191:
[----:B------:R-:W-:Y:S05]  /*c840*/  BSYNC B2 ;  /* 0x0000000000027941 */ /* 0x000fea0003800000 */
.L_x_6190:
[----:B------:R-:W-:Y:S05]  /*c850*/  BRA `(.L_x_6192) ;  /* 0x0000001000307947 */ /* 0x000fea0003800000 */
.L_x_6175:
        /* <DEDUP_REMOVED lines=61> */
.L_x_6194:
[----:B------:R-:W-:Y:S05]  /*cc30*/  BSYNC B0 ;  /* 0x0000000000007941 */ /* 0x000fea0003800000 */
.L_x_6193:
        /* <DEDUP_REMOVED lines=24> */
.L_x_6196:
[----:B------:R-:W-:Y:S01]  /*cdc0*/  DMUL R4, RZ, R38 ;  /* 0x00000026ff047228 */ /* 0x000fe20000000000 */
[----:B------:R-:W-:-:S10]  /*cdd0*/  IMAD.MOV.U32 R3, RZ, RZ, RZ ;  /* 0x000000ffff037224 */ /* 0x000fd400078e00ff */
.L_x_6197:
[----:B------:R-:W-:Y:S05]  /*cde0*/  BSYNC B2 ;  /* 0x0000000000027941 */ /* 0x000fea0003800000 */
.L_x_6195:
        /* <DEDUP_REMOVED lines=45> */
.L_x_6199:
[----:B------:R-:W-:Y:S01]  /*d0c0*/  DMUL R4, RZ, R38 ;  /* 0x00000026ff047228 */ /* 0x000fe20000000000 */
[----:B------:R-:W-:-:S10]  /*d0d0*/  IMAD.MOV.U32 R41, RZ, RZ, RZ ;  /* 0x000000ffff297224 */ /* 0x000fd400078e00ff */
.L_x_6200:
[----:B------:R-:W-:Y:S05]  /*d0e0*/  BSYNC B2 ;  /* 0x0000000000027941 */ /* 0x000fea0003800000 */
.L_x_6198:
        /* <DEDUP_REMOVED lines=31> */
.L_x_6174:
[----:B------:R-:W-:-:S10]  /*d2e0*/  DADD R36, R38, -R38 ;  /* 0x0000000026247229 */ /* 0x000fd40000000826 */
[----:B------:R-:W-:Y:S01]  /*d2f0*/  MOV R34, R36 ;  /* 0x0000002400227202 */ /* 0x000fe20000000f00 */
[----:B------:R-:W-:Y:S01]  /*d300*/  IMAD.MOV.U32 R35, RZ, RZ, R37 ;  /* 0x000000ffff237224 */ /* 0x000fe200078e0025 */
[----:B------:R-:W-:Y:S06]  /*d310*/  BRA `(.L_x_6192) ;  /* 0x0000000400807947 */ /* 0x000fec0003800000 */
.L_x_6173:
        /* <DEDUP_REMOVED lines=35> */
.L_x_6204:
[----:B------:R-:W-:Y:S05]  /*d550*/  BSYNC B3 ;  /* 0x0000000000037941 */ /* 0x000fea0003800000 */
.L_x_6203:
        /* <DEDUP_REMOVED lines=31> */
.L_x_6206:
[----:B------:R-:W-:Y:S05]  /*d750*/  BSYNC B3 ;  /* 0x0000000000037941 */ /* 0x000fea0003800000 */
.L_x_6205:
        /* <DEDUP_REMOVED lines=24> */
.L_x_6202:
[----:B------:R-:W-:Y:S05]  /*d8e0*/  BSYNC B2 ;  /* 0x0000000000027941 */ /* 0x000fea0003800000 */
.L_x_6201:
[----:B------:R-:W-:Y:S01]  /*d8f0*/  IMAD.MOV.U32 R37, RZ, RZ, R34 ;  /* 0x000000ffff257224 */ /* 0x000fe200078e0022 */
[----:B------:R-:W-:Y:S01]  /*d900*/  LOP3.LUT R35, RZ, 0x80000000, R39, 0xb8, !PT ;  /* 0x80000000ff237812 */ /* 0x000fe200078eb827 */
[----:B------:R-:W-:-:S07]  /*d910*/  IMAD.MOV.U32 R34, RZ, RZ, RZ ;  /* 0x000000ffff227224 */ /* 0x000fce00078e00ff */
.L_x_6192:
[----:B------:R-:W-:Y:S05]  /*d920*/  BSYNC B1 ;  /* 0x0000000000017941 */ /* 0x000fea0003800000 */
.L_x_6172:
        /* <DEDUP_REMOVED lines=32> */
.L_x_6212:
[----:B------:R-:W-:Y:S01]  /*db30*/  DMUL R4, RZ, R22 ;  /* 0x00000016ff047228 */ /* 0x000fe20000000000 */
[----:B------:R-:W-:-:S10]  /*db40*/  MOV R41, RZ ;  /* 0x000000ff00297202 */ /* 0x000fd40000000f00 */
.L_x_6213:
[----:B------:R-:W-:Y:S05]  /*db50*/  BSYNC B2 ;  /* 0x0000000000027941 */ /* 0x000fea0003800000 */
.L_x_6211:
        /* <DEDUP_REMOVED lines=63> */
.L_x_6215:
[----:B------:R-:W-:Y:S05]  /*df50*/  BSYNC B0 ;  /* 0x0000000000007941 */ /* 0x000fea0003800000 */
.L_x_6214:
        /* <DEDUP_REMOVED lines=89> */
.L_x_6219:
[----:B------:R-:W-:Y:S05]  /*e4f0*/  BSYNC B3 ;  /* 0x0000000000037941 */ /* 0x000fea0003800000 */
.L_x_6218:
[----:B------:R-:W-:Y:S01]  /*e500*/  DADD R4, R4, R40 ;  /* 0x0000000004047229 */ /* 0x000fe20000000028 */
[----:B------:R-:W-:Y:S01]  /*e510*/  UMOV UR4, 0x8fb9f87e ;  /* 0x8fb9f87e00047882 */ /* 0x000fe20000000000 */
[----:B------:R-:W-:Y:S02]  /*e520*/  UMOV UR5, 0x408633ce ;  /* 0x408633ce00057882 */ /* 0x000fe40000000000 */
[----:B------:R-:W-:-:S06]  /*e530*/  DSETP.GE.AND P0, PT, R44, UR4, PT ;  /* 0x000000042c007e2a */ /* 0x000fcc000bf06000 */
[----:B------:R-:W-:Y:S02]  /*e540*/  FSEL R40, R4, RZ, !P0 ;  /* 0x000000ff04287208 */ /* 0x000fe40004000000 */
[----:B------:R-:W-:Y:S01]  /*e550*/  FSEL R41, R5, +QNAN , !P0 ;  /* 0x7ff0000005297808 */ /* 0x000fe20004000000 */
[----:B------:R-:W-:Y:S06]  /*e560*/  BRA `(.L_x_6220) ;  /* 0x00000000005c7947 */ /* 0x000fec0003800000 */
.L_x_6217:
        /* <DEDUP_REMOVED lines=23> */
.L_x_6220:
[----:B------:R-:W-:Y:S05]  /*e6e0*/  BSYNC B2 ;  /* 0x0000000000027941 */ /* 0x000fea0003800000 */
.L_x_6216:
        /* <DEDUP_REMOVED lines=31> */
.L_x_6222:
[----:B------:R-:W-:Y:S05]  /*e8e0*/  BSYNC B2 ;  /* 0x0000000000027941 */ /* 0x000fea0003800000 */
.L_x_6221:
        /* <DEDUP_REMOVED lines=27> */
.L_x_6224:
[----:B------:R-:W-:Y:S05]  /*eaa0*/  BSYNC B2 ;  /* 0x0000000000027941 */ /* 0x000fea0003800000 */
.L_x_6223:
        /* <DEDUP_REMOVED lines=21> */
[----:B------:R-:W-:-:S07]  /*ec00*/  IMAD.MOV.U32 R41, RZ, RZ, R3 ;  /* 0x000000ffff297224 */ /* 0x000fce00078e0003 */
.L_x_6226:
[----:B------:R-:W-:Y:S05]  /*ec10*/  BSYNC B2 ;  /* 0x0000000000027941 */ /* 0x000fea0003800000 */
.L_x_6225:
[----:B------:R-:W-:Y:S02]  /*ec20*/  IMAD.MOV.U32 R38, RZ, RZ, R40 ;  /* 0x000000ffff267224 */ /* 0x000fe400078e0028 */
[----:B------:R-:W-:Y:S01]  /*ec30*/  IMAD.MOV.U32 R39, RZ, RZ, R41 ;  /* 0x000000ffff277224 */ /* 0x000fe200078e0029 */
[----:B------:R-:W-:Y:S06]  /*ec40*/  BRA `(.L_x_6227) ;  /* 0x0000001000307947 */ /* 0x000fec0003800000 */
.L_x_6210:
        /* <DEDUP_REMOVED lines=61> */
.L_x_6229:
[----:B------:R-:W-:Y:S05]  /*f020*/  BSYNC B0 ;  /* 0x0000000000007941 */ /* 0x000fea0003800000 */
.L_x_6228:
        /* <DEDUP_REMOVED lines=21> */
[----:B------:R-:W-:Y:S05]  /*f180*/  CALL.REL.NOINC `($_ZN2at6native29vectorized_elementwise_kernelILi4EZZZNS0_16tanh_kernel_cudaERNS_18TensorIteratorBaseEENKUlvE_clEvENKUlvE_clEvEUlN3c107complexIdEEE_St5arrayIPcLm2EEEEviT0_T1_$__internal_trig_reduction_slowpathd) ;  /* 0x0000016800087944 */ /* 0x000fea0003c00000 */
[----:B------:R-:W-:Y:S01]  /*f190*/  IMAD.MOV.U32 R3, RZ, RZ, R41 ;  /* 0x000000ffff037224 */ /* 0x000fe200078e0029 */
[----:B------:R-:W-:Y:S06]  /*f1a0*/  BRA `(.L_x_6232) ;  /* 0x0000000000087947 */ /* 0x000fec0003800000 */
.L_x_6231:
[----:B------:R-:W-:Y:S01]  /*f1b0*/  DMUL R4, RZ, R22 ;  /* 0x00000016ff047228 */ /* 0x000fe20000000000 */
[----:B------:R-:W-:-:S10]  /*f1c0*/  IMAD.MOV.U32 R3, RZ, RZ, RZ ;  /* 0x000000ffff037224 */ /* 0x000fd400078e00ff */
.L_x_6232:
[----:B------:R-:W-:Y:S05]  /*f1d0*/  BSYNC B2 ;  /* 0x0000000000027941 */ /* 0x000fea0003800000 */
.L_x_6230:
        /* <DEDUP_REMOVED lines=45> */
.L_x_6234:
[----:B------:R-:W-:Y:S01]  /*f4b0*/  DMUL R4, RZ, R22 ;  /* 0x00000016ff047228 */ /* 0x000fe20000000000 */
[----:B------:R-:W-:-:S10]  /*f4c0*/  IMAD.MOV.U32 R41, RZ, RZ, RZ ;  /* 0x000000ffff297224 */ /* 0x000fd400078e00ff */
.L_x_6235:
[----:B------:R-:W-:Y:S05]  /*f4d0*/  BSYNC B2 ;  /* 0x0000000000027941 */ /* 0x000fea0003800000 */
.L_x_6233:
        /* <DEDUP_REMOVED lines=31> */
.L_x_6209:
[----:B------:R-:W-:-:S10]  /*f6d0*/  DADD R20, R22, -R22 ;  /* 0x0000000016147229 */ /* 0x000fd40000000816 */
[----:B------:R-:W-:Y:S02]  /*f6e0*/  IMAD.MOV.U32 R38, RZ, RZ, R20 ;  /* 0x000000ffff267224 */ /* 0x000fe400078e0014 */
[----:B------:R-:W-:Y:S01]  /*f6f0*/  IMAD.MOV.U32 R39, RZ, RZ, R21 ;  /* 0x000000ffff277224 */ /* 0x000fe200078e0015 */
[----:B------:R-:W-:Y:S06]  /*f700*/  BRA `(.L_x_6227) ;  /* 0x0000000400807947 */ /* 0x000fec0003800000 */
.L_x_6208:
        /* <DEDUP_REMOVED lines=33> */
[----:B------:R-:W-:Y:S05]  /*f920*/  CALL.REL.NOINC `($_ZN2at6native29vectorized_elementwise_kernelILi4EZZZNS0_16tanh_kernel_cudaERNS_18TensorIteratorBaseEENKUlvE_clEvENKUlvE_clEvEUlN3c107complexIdEEE_St5arrayIPcLm2EEEEviT0_T1_$__internal_trig_reduction_slowpathd) ;  /* 0x0000016000207944 */ /* 0x000fea0003c00000 */
[----:B------:R-:W-:-:S07]  /*f930*/  IMAD.MOV.U32 R3, RZ, RZ, R41 ;  /* 0x000000ffff037224 */ /* 0x000fce00078e0029 */
.L_x_6239:
[----:B------:R-:W-:Y:S05]  /*f940*/  BSYNC B3 ;  /* 0x0000000000037941 */ /* 0x000fea0003800000 */
.L_x_6238:
        /* <DEDUP_REMOVED lines=28> */
[----:B------:R-:W-:Y:S01]  /*fb10*/  MOV R39, R41 ;  /* 0x0000002900277202 */ /* 0x000fe20000000f00 */
[----:B------:R-:W-:Y:S02]  /*fb20*/  IMAD.MOV.U32 R58, RZ, RZ, R4 ;  /* 0x000000ffff3a7224 */ /* 0x000fe400078e0004 */
[----:B------:R-:W-:-:S07]  /*fb30*/  IMAD.MOV.U32 R59, RZ, RZ, R5 ;  /* 0x000000ffff3b7224 */ /* 0x000fce00078e0005 */
.L_x_6241:
[----:B------:R-:W-:Y:S05]  /*fb40*/  BSYNC B3 ;  /* 0x0000000000037941 */ /* 0x000fea0003800000 */
.L_x_6240:
        /* <DEDUP_REMOVED lines=24> */
.L_x_6237:
[----:B------:R-:W-:Y:S05]  /*fcd0*/  BSYNC B2 ;  /* 0x0000000000027941 */ /* 0x000fea0003800000 */
.L_x_6236:
[----:B------:R-:W-:Y:S01]  /*fce0*/  IMAD.MOV.U32 R21, RZ, RZ, R38 ;  /* 0x000000ffff157224 */ /* 0x000fe200078e0026 */
[----:B------:R-:W-:Y:S01]  /*fcf0*/  LOP3.LUT R39, RZ, 0x80000000, R23, 0xb8, !PT ;  /* 0x80000000ff277812 */ /* 0x000fe200078eb817 */
[----:B------:R-:W-:-:S07]  /*fd00*/  IMAD.MOV.U32 R38, RZ, RZ, RZ ;  /* 0x000000ffff267224 */ /* 0x000fce00078e00ff */
.L_x_6227:
[----:B------:R-:W-:Y:S05]  /*fd10*/  BSYNC B1 ;  /* 0x0000000000017941 */ /* 0x000fea0003800000 */
.L_x_6207:
        /* <DEDUP_REMOVED lines=31> */
[----:B------:R-:W-:Y:S05]  /*ff10*/  BRA `(.L_x_6248) ;  /* 0x0000000000087947 */ /* 0x000fea0003800000 */
.L_x_6247:
[----:B------:R-:W-:Y:S01]  /*ff20*/  DMUL R4, RZ, R26 ;  /* 0x0000001aff047228 */ /* 0x000fe20000000000 */
[----:B------:R-:W-:-:S10]  /*ff30*/  IMAD.MOV.U32 R41, RZ, RZ, RZ ;  /* 0x000000ffff297224 */ /* 0x000fd400078e00ff */
.L_x_6248:
[----:B------:R-:W-:Y:S05]  /*ff40*/  BSYNC B2 ;  /* 0x0000000000027941 */ /* 0x000fea0003800000 */
.L_x_6246:
        /* <DEDUP_REMOVED lines=63> */
.L_x_6250:
[----:B------:R-:W-:Y:S05]  /*10340*/  BSYNC B0 ;  /* 0x0000000000007941 */ /* 0x000fea0003800000 */
.L_x_6249:
        /* <DEDUP_REMOVED lines=88> */
[----:B------:R-:W-:-:S07]  /*108d0*/  IMAD.MOV.U32 R41, RZ, RZ, R3 ;  /* 0x000000ffff297224 */ /* 0x000fce00078e0003 */
.L_x_6254:
[----:B------:R-:W-:Y:S05]  /*108e0*/  BSYNC B3 ;  /* 0x0000000000037941 */ /* 0x000fea0003800000 */
.L_x_6253:
[----:B------:R-:W-:Y:S01]  /*108f0*/  DADD R4, R4, R40 ;  /* 0x0000000004047229 */ /* 0x000fe20000000028 */
[----:B------:R-:W-:Y:S01]  /*10900*/  UMOV UR4, 0x8fb9f87e ;  /* 0x8fb9f87e00047882 */ /* 0x000fe20000000000 */
[----:B------:R-:W-:Y:S02]  /*10910*/  UMOV UR5, 0x408633ce ;  /* 0x408633ce00057882 */ /* 0x000fe40000000000 */
[----:B------:R-:W-:-:S06]  /*10920*/  DSETP.GE.AND P0, PT, R44, UR4, PT ;  /* 0x000000042c007e2a */ /* 0x000fcc000bf06000 */
[----:B------:R-:W-:Y:S02]  /*10930*/  FSEL R40, R4, RZ, !P0 ;  /* 0x000000ff04287208 */ /* 0x000fe40004000000 */
[----:B------:R-:W-:Y:S01]  /*10940*/  FSEL R41, R5, +QNAN , !P0 ;  /* 0x7ff0000005297808 */ /* 0x000fe20004000000 */
[----:B------:R-:W-:Y:S06]  /*10950*/  BRA `(.L_x_6255) ;  /* 0x00000000005c7947 */ /* 0x000fec0003800000 */
.L_x_6252:
        /* <DEDUP_REMOVED lines=23> */
.L_x_6255:
[----:B------:R-:W-:Y:S05]  /*10ad0*/  BSYNC B2 ;  /* 0x0000000000027941 */ /* 0x000fea0003800000 */
.L_x_6251:
        /* <DEDUP_REMOVED lines=29> */
[----:B------:R-:W-:Y:S01]  /*10cb0*/  IMAD.MOV.U32 R40, RZ, RZ, R5 ;  /* 0x000000ffff287224 */ /* 0x000fe200078e0005 */
[----:B------:R-:W-:-:S07]  /*10cc0*/  MOV R41, R4 ;  /* 0x0000000400297202 */ /* 0x000fce0000000f00 */
.L_x_6257:
[----:B------:R-:W-:Y:S05]  /*10cd0*/  BSYNC B2 ;  /* 0x0000000000027941 */ /* 0x000fea0003800000 */
.L_x_6256:
        /* <DEDUP_REMOVED lines=27> */
.L_x_6259:
[----:B------:R-:W-:Y:S05]  /*10e90*/  BSYNC B2 ;  /* 0x0000000000027941 */ /* 0x000fea0003800000 */
.L_x_6258:
        /* <DEDUP_REMOVED lines=22> */
.L_x_6261:
[----:B------:R-:W-:Y:S05]  /*11000*/  BSYNC B2 ;  /* 0x0000000000027941 */ /* 0x000fea0003800000 */
.L_x_6260:
[----:B------:R-:W-:Y:S01]  /*11010*/  IMAD.MOV.U32 R22, RZ, RZ, R40 ;  /* 0x000000ffff167224 */ /* 0x000fe200078e0028 */
[----:B------:R-:W-:Y:S01]  /*11020*/  MOV R23, R41 ;  /* 0x0000002900177202 */ /* 0x000fe20000000f00 */
[----:B------:R-:W-:Y:S06]  /*11030*/  BRA `(.L_x_6262) ;  /* 0x0000001000307947 */ /* 0x000fec0003800000 */
.L_x_6245:
        /* <DEDUP_REMOVED lines=61> */
.L_x_6264:
[----:B------:R-:W-:Y:S05]  /*11410*/  BSYNC B0 ;  /* 0x0000000000007941 */ /* 0x000fea0003800000 */
.L_x_6263:
        /* <DEDUP_REMOVED lines=23> */
[----:B------:R-:W-:Y:S06]  /*11590*/  BRA `(.L_x_6267) ;  /* 0x0000000000087947 */ /* 0x000fec0003800000 */
.L_x_6266:
[----:B------:R-:W-:Y:S01]  /*115a0*/  DMUL R4, RZ, R26 ;  /* 0x0000001aff047228 */ /* 0x000fe20000000000 */
[----:B------:R-:W-:-:S10]  /*115b0*/  IMAD.MOV.U32 R3, RZ, RZ, RZ ;  /* 0x000000ffff037224 */ /* 0x000fd400078e00ff */
.L_x_6267:
[----:B------:R-:W-:Y:S05]  /*115c0*/  BSYNC B2 ;  /* 0x0000000000027941 */ /* 0x000fea0003800000 */
.L_x_6265:
        /* <DEDUP_REMOVED lines=45> */
.L_x_6269:
[----:B------:R-:W-:Y:S01]  /*118a0*/  DMUL R4, RZ, R26 ;  /* 0x0000001aff047228 */ /* 0x000fe20000000000 */
[----:B------:R-:W-:-:S10]  /*118b0*/  MOV R41, RZ ;  /* 0x000000ff00297202 */ /* 0x000fd40000000f00 */
.L_x_6270:
[----:B------:R-:W-:Y:S05]  /*118c0*/  BSYNC B2 ;  /* 0x0000000000027941 */ /* 0x000fea0003800000 */
.L_x_6268:
        /* <DEDUP_REMOVED lines=31> */
.L_x_6244:
[----:B------:R-:W-:-:S10]  /*11ac0*/  DADD R24, R26, -R26 ;  /* 0x000000001a187229 */ /* 0x000fd4000000081a */
[----:B------:R-:W-:Y:S02]  /*11ad0*/  IMAD.MOV.U32 R22, RZ, RZ, R24 ;  /* 0x000000ffff167224 */ /* 0x000fe400078e0018 */
[----:B------:R-:W-:Y:S01]  /*11ae0*/  IMAD.MOV.U32 R23, RZ, RZ, R25 ;  /* 0x000000ffff177224 */ /* 0x000fe200078e0019 */
[----:B------:R-:W-:Y:S06]  /*11af0*/  BRA `(.L_x_6262) ;  /* 0x0000000400807947 */ /* 0x000fec0003800000 */
.L_x_6243:
        /* <DEDUP_REMOVED lines=33> */
[----:B------:R-:W-:Y:S05]  /*11d10*/  CALL.REL.NOINC `($_ZN2at6native29vectorized_elementwise_kernelILi4EZZZNS0_16tanh_kernel_cudaERNS_18TensorIteratorBaseEENKUlvE_clEvENKUlvE_clEvEUlN3c107complexIdEEE_St5arrayIPcLm2EEEEviT0_T1_$__internal_trig_reduction_slowpathd) ;  /* 0x0000013c00247944 */ /* 0x000fea0003c00000 */
[----:B------:R-:W-:-:S07]  /*11d20*/  MOV R3, R41 ;  /* 0x0000002900037202 */ /* 0x000fce0000000f00 */
.L_x_6274:
[----:B------:R-:W-:Y:S05]  /*11d30*/  BSYNC B3 ;  /* 0x0000000000037941 */ /* 0x000fea0003800000 */
.L_x_6273:
        /* <DEDUP_REMOVED lines=27> */
[----:B------:R-:W-:Y:S05]  /*11ef0*/  CALL.REL.NOINC `($_ZN2at6native29vectorized_elementwise_kernelILi4EZZZNS0_16tanh_kernel_cudaERNS_18TensorIteratorBaseEENKUlvE_clEvENKUlvE_clEvEUlN3c107complexIdEEE_St5arrayIPcLm2EEEEviT0_T1_$__internal_trig_reduction_slowpathd) ;  /* 0x0000013800ac7944 */ /* 0x000fea0003c00000 */
[----:B------:R-:W-:Y:S02]  /*11f00*/  IMAD.MOV.U32 R23, RZ, RZ, R41 ;  /* 0x000000ffff177224 */ /* 0x000fe400078e0029 */
[----:B------:R-:W-:Y:S02]  /*11f10*/  IMAD.MOV.U32 R58, RZ, RZ, R4 ;  /* 0x000000ffff3a7224 */ /* 0x000fe400078e0004 */
[----:B------:R-:W-:-:S07]  /*11f20*/  IMAD.MOV.U32 R59, RZ, RZ, R5 ;  /* 0x000000ffff3b7224 */ /* 0x000fce00078e0005 */
.L_x_6276:
[----:B------:R-:W-:Y:S05]  /*11f30*/  BSYNC B3 ;  /* 0x0000000000037941 */ /* 0x000fea0003800000 */
.L_x_6275:
        /* <DEDUP_REMOVED lines=24> */
.L_x_6272:
[----:B------:R-:W-:Y:S05]  /*120c0*/  BSYNC B2 ;  /* 0x0000000000027941 */ /* 0x000fea0003800000 */
.L_x_6271:
[----:B------:R-:W-:Y:S01]  /*120d0*/  IMAD.MOV.U32 R25, RZ, RZ, R22 ;  /* 0x000000ffff197224 */ /* 0x000fe200078e0016 */
[----:B------:R-:W-:Y:S01]  /*120e0*/  LOP3.LUT R23, RZ, 0x80000000, R27, 0xb8, !PT ;  /* 0x80000000ff177812 */ /* 0x000fe200078eb81b */
[----:B------:R-:W-:-:S07]  /*120f0*/  IMAD.MOV.U32 R22, RZ, RZ, RZ ;  /* 0x000000ffff167224 */ /* 0x000fce00078e00ff */
.L_x_6262:
[----:B------:R-:W-:Y:S05]  /*12100*/  BSYNC B1 ;  /* 0x0000000000017941 */ /* 0x000fea0003800000 */
.L_x_6242:
        /* <DEDUP_REMOVED lines=26> */
.L_x_5996:
        /* <DEDUP_REMOVED lines=99> */
.L_x_6283:
[----:B------:R-:W-:Y:S01]  /*128e0*/  DMUL R4, RZ, R34 ;  /* 0x00000022ff047228 */ /* 0x000fe20000000000 */
[----:B------:R-:W-:-:S10]  /*128f0*/  IMAD.MOV.U32 R41, RZ, RZ, RZ ;  /* 0x000000ffff297224 */ /* 0x000fd400078e00ff */
.L_x_6284:
[----:B------:R-:W-:Y:S05]  /*12900*/  BSYNC B2 ;  /* 0x0000000000027941 */ /* 0x000fea0003800000 */
.L_x_6282:
        /* <DEDUP_REMOVED lines=63> */
.L_x_6286:
[----:B------:R-:W-:Y:S05]  /*12d00*/  BSYNC B0 ;  /* 0x0000000000007941 */ /* 0x000fea0003800000 */
.L_x_6285:
        /* <DEDUP_REMOVED lines=88> */
.L_x_6290:
[----:B------:R-:W-:Y:S05]  /*13290*/  BSYNC B3 ;  /* 0x0000000000037941 */ /* 0x000fea0003800000 */
.L_x_6289:
[----:B------:R-:W-:Y:S01]  /*132a0*/  DADD R4, R4, R40 ;  /* 0x0000000004047229 */ /* 0x000fe20000000028 */
[----:B------:R-:W-:Y:S01]  /*132b0*/  UMOV UR4, 0x8fb9f87e ;  /* 0x8fb9f87e00047882 */ /* 0x000fe20000000000 */
[----:B------:R-:W-:Y:S02]  /*132c0*/  UMOV UR5, 0x408633ce ;  /* 0x408633ce00057882 */ /* 0x000fe40000000000 */
[----:B------:R-:W-:-:S06]  /*132d0*/  DSETP.GE.AND P0, PT, R28, UR4, PT ;  /* 0x000000041c007e2a */ /* 0x000fcc000bf06000 */
[----:B------:R-:W-:Y:S02]  /*132e0*/  FSEL R28, R4, RZ, !P0 ;  /* 0x000000ff041c7208 */ /* 0x000fe40004000000 */
[----:B------:R-:W-:Y:S01]  /*132f0*/  FSEL R29, R5, +QNAN , !P0 ;  /* 0x7ff00000051d7808 */ /* 0x000fe20004000000 */
[----:B------:R-:W-:Y:S06]  /*13300*/  BRA `(.L_x_6291) ;  /* 0x00000000005c7947 */ /* 0x000fec0003800000 */
.L_x_6288:
        /* <DEDUP_REMOVED lines=23> */
.L_x_6291:
[----:B------:R-:W-:Y:S05]  /*13480*/  BSYNC B2 ;  /* 0x0000000000027941 */ /* 0x000fea0003800000 */
.L_x_6287:
        /* <DEDUP_REMOVED lines=32> */
.L_x_6293:
[----:B------:R-:W-:Y:S05]  /*13690*/  BSYNC B2 ;  /* 0x0000000000027941 */ /* 0x000fea0003800000 */
.L_x_6292:
        /* <DEDUP_REMOVED lines=23> */
[----:B------:R-:W-:Y:S05]  /*13810*/  CALL.REL.NOINC `($__internal_10_$__cuda_sm20_div_rn_f64_full) ;  /* 0x0000011400fc7944 */ /* 0x000fea0003c00000 */
[----:B------:R-:W-:Y:S01]  /*13820*/  MOV R28, R40 ;  /* 0x00000028001c7202 */ /* 0x000fe20000000f00 */
[----:B------:R-:W-:-:S07]  /*13830*/  IMAD.MOV.U32 R29, RZ, RZ, R3 ;  /* 0x000000ffff1d7224 */ /* 0x000fce00078e0003 */
.L_x_6295:
[----:B------:R-:W-:Y:S05]  /*13840*/  BSYNC B2 ;  /* 0x0000000000027941 */ /* 0x000fea0003800000 */
.L_x_6294:
        /* <DEDUP_REMOVED lines=23> */
.L_x_6297:
[----:B------:R-:W-:Y:S05]  /*139c0*/  BSYNC B2 ;  /* 0x0000000000027941 */ /* 0x000fea0003800000 */
.L_x_6296:
[----:B------:R-:W-:Y:S05]  /*139d0*/  BRA `(.L_x_6278) ;  /* 0x0000001000587947 */ /* 0x000fea0003800000 */
.L_x_6281:
        /* <DEDUP_REMOVED lines=61> */
.L_x_6299:
[----:B------:R-:W-:Y:S05]  /*13db0*/  BSYNC B0 ;  /* 0x0000000000007941 */ /* 0x000fea0003800000 */
.L_x_6298:
        /* <DEDUP_REMOVED lines=22> */
[----:B------:R-:W-:Y:S02]  /*13f20*/  IMAD.MOV.U32 R3, RZ, RZ, R41 ;  /* 0x000000ffff037224 */ /* 0x000fe400078e0029 */
[----:B------:R-:W-:Y:S02]  /*13f30*/  IMAD.MOV.U32 R40, RZ, RZ, R4 ;  /* 0x000000ffff287224 */ /* 0x000fe400078e0004 */
[----:B------:R-:W-:Y:S01]  /*13f40*/  IMAD.MOV.U32 R41, RZ, RZ, R5 ;  /* 0x000000ffff297224 */ /* 0x000fe200078e0005 */
[----:B------:R-:W-:Y:S06]  /*13f50*/  BRA `(.L_x_6302) ;  /* 0x0000000000087947 */ /* 0x000fec0003800000 */
.L_x_6301:
[----:B------:R-:W-:Y:S01]  /*13f60*/  DMUL R40, RZ, R34 ;  /* 0x00000022ff287228 */ /* 0x000fe20000000000 */
[----:B------:R-:W-:-:S10]  /*13f70*/  IMAD.MOV.U32 R3, RZ, RZ, RZ ;  /* 0x000000ffff037224 */ /* 0x000fd400078e00ff */
.L_x_6302:
[----:B------:R-:W-:Y:S05]  /*13f80*/  BSYNC B2 ;  /* 0x0000000000027941 */ /* 0x000fea0003800000 */
.L_x_6300:
        /* <DEDUP_REMOVED lines=45> */
.L_x_6304:
[----:B------:R-:W-:Y:S01]  /*14260*/  DMUL R4, RZ, R34 ;  /* 0x00000022ff047228 */ /* 0x000fe20000000000 */
[----:B------:R-:W-:-:S10]  /*14270*/  MOV R41, RZ ;  /* 0x000000ff00297202 */ /* 0x000fd40000000f00 */
.L_x_6305:
[----:B------:R-:W-:Y:S05]  /*14280*/  BSYNC B2 ;  /* 0x0000000000027941 */ /* 0x000fea0003800000 */
.L_x_6303:
        /* <DEDUP_REMOVED lines=31> */
.L_x_6280:
[----:B------:R-:W-:-:S10]  /*14480*/  DADD R28, R34, -R34 ;  /* 0x00000000221c7229 */ /* 0x000fd40000000822 */
[----:B------:R-:W-:Y:S02]  /*14490*/  IMAD.MOV.U32 R30, RZ, RZ, R28 ;  /* 0x000000ffff1e7224 */ /* 0x000fe400078e001c */
[----:B------:R-:W-:Y:S01]  /*144a0*/  IMAD.MOV.U32 R31, RZ, RZ, R29 ;  /* 0x000000ffff1f7224 */ /* 0x000fe200078e001d */
[----:B------:R-:W-:Y:S06]  /*144b0*/  BRA `(.L_x_6278) ;  /* 0x0000000400a07947 */ /* 0x000fec0003800000 */
.L_x_6279:
        /* <DEDUP_REMOVED lines=34> */
[----:B------:R-:W-:Y:S05]  /*146e0*/  CALL.REL.NOINC `($_ZN2at6native29vectorized_elementwise_kernelILi4EZZZNS0_16tanh_kernel_cudaERNS_18TensorIteratorBaseEENKUlvE_clEvENKUlvE_clEvEUlN3c107complexIdEEE_St5arrayIPcLm2EEEEviT0_T1_$__internal_trig_reduction_slowpathd) ;  /* 0x0000011000b07944 */ /* 0x000fea0003c00000 */
[----:B------:R-:W-:Y:S02]  /*146f0*/  IMAD.MOV.U32 R3, RZ, RZ, R41 ;  /* 0x000000ffff037224 */ /* 0x000fe400078e0029 */
[----:B------:R-:W-:Y:S02]  /*14700*/  IMAD.MOV.U32 R52, RZ, RZ, R4 ;  /* 0x000000ffff347224 */ /* 0x000fe400078e0004 */
[----:B------:R-:W-:-:S07]  /*14710*/  IMAD.MOV.U32 R53, RZ, RZ, R5 ;  /* 0x000000ffff357224 */ /* 0x000fce00078e0005 */
.L_x_6309:
[----:B------:R-:W-:Y:S05]  /*14720*/  BSYNC B3 ;  /* 0x0000000000037941 */ /* 0x000fea0003800000 */
.L_x_6308:
        /* <DEDUP_REMOVED lines=32> */
[----:B------:R-:W-:Y:S05]  /*14930*/  CALL.REL.NOINC `($_ZN2at6native29vectorized_elementwise_kernelILi4EZZZNS0_16tanh_kernel_cudaERNS_18TensorIteratorBaseEENKUlvE_clEvENKUlvE_clEvEUlN3c107complexIdEEE_St5arrayIPcLm2EEEEviT0_T1_$__internal_trig_reduction_slowpathd) ;  /* 0x00000110001c7944 */ /* 0x000fea0003c00000 */
[----:B------:R-:W-:Y:S01]  /*14940*/  IMAD.MOV.U32 R30, RZ, RZ, R4 ;  /* 0x000000ffff1e7224 */ /* 0x000fe200078e0004 */
[----:B------:R-:W-:-:S07]  /*14950*/  MOV R31, R5 ;  /* 0x00000005001f7202 */ /* 0x000fce0000000f00 */
.L_x_6311:
[----:B------:R-:W-:Y:S05]  /*14960*/  BSYNC B3 ;  /* 0x0000000000037941 */ /* 0x000fea0003800000 */
.L_x_6310:
        /* <DEDUP_REMOVED lines=24> */
.L_x_6307:
[----:B------:R-:W-:Y:S05]  /*14af0*/  BSYNC B2 ;  /* 0x0000000000027941 */ /* 0x000fea0003800000 */
.L_x_6306:
[----:B------:R-:W-:Y:S01]  /*14b00*/  MOV R29, R28 ;  /* 0x0000001c001d7202 */ /* 0x000fe20000000f00 */
[----:B------:R-:W-:Y:S01]  /*14b10*/  IMAD.MOV.U32 R28, RZ, RZ, R32 ;  /* 0x000000ffff1c7224 */ /* 0x000fe200078e0020 */
[----:B------:R-:W-:Y:S01]  /*14b20*/  LOP3.LUT R31, RZ, 0x80000000, R35, 0xb8, !PT ;  /* 0x80000000ff1f7812 */ /* 0x000fe200078eb823 */
[----:B------:R-:W-:-:S07]  /*14b30*/  IMAD.MOV.U32 R30, RZ, RZ, RZ ;  /* 0x000000ffff1e7224 */ /* 0x000fce00078e00ff */
.L_x_6278:
[----:B------:R-:W-:Y:S05]  /*14b40*/  BSYNC B1 ;  /* 0x0000000000017941 */ /* 0x000fea0003800000 */
.L_x_6277:
        /* <DEDUP_REMOVED lines=38> */
.L_x_6318:
[----:B------:R-:W-:Y:S01]  /*14db0*/  DMUL R4, RZ, R10 ;  /* 0x0000000aff047228 */ /* 0x000fe20000000000 */
[----:B------:R-:W-:-:S10]  /*14dc0*/  IMAD.MOV.U32 R41, RZ, RZ, RZ ;  /* 0x000000ffff297224 */ /* 0x000fd400078e00ff */
.L_x_6319:
[----:B------:R-:W-:Y:S05]  /*14dd0*/  BSYNC B2 ;  /* 0x0000000000027941 */ /* 0x000fea0003800000 */
.L_x_6317:
        /* <DEDUP_REMOVED lines=63> */
.L_x_6321:
[----:B------:R-:W-:Y:S05]  /*151d0*/  BSYNC B0 ;  /* 0x0000000000007941 */ /* 0x000fea0003800000 */
.L_x_6320:
        /* <DEDUP_REMOVED lines=88> */
.L_x_6325:
[----:B------:R-:W-:Y:S05]  /*15760*/  BSYNC B3 ;  /* 0x0000000000037941 */ /* 0x000fea0003800000 */
.L_x_6324:
[----:B------:R-:W-:Y:S01]  /*15770*/  DADD R4, R4, R40 ;  /* 0x0000000004047229 */ /* 0x000fe20000000028 */
[----:B------:R-:W-:Y:S01]  /*15780*/  UMOV UR4, 0x8fb9f87e ;  /* 0x8fb9f87e00047882 */ /* 0x000fe20000000000 */
[----:B------:R-:W-:Y:S02]  /*15790*/  UMOV UR5, 0x408633ce ;  /* 0x408633ce00057882 */ /* 0x000fe40000000000 */
[----:B------:R-:W-:-:S06]  /*157a0*/  DSETP.GE.AND P0, PT, R10, UR4, PT ;  /* 0x000000040a007e2a */ /* 0x000fcc000bf06000 */
[----:B------:R-:W-:Y:S02]  /*157b0*/  FSEL R10, R4, RZ, !P0 ;  /* 0x000000ff040a7208 */ /* 0x000fe40004000000 */
[----:B------:R-:W-:Y:S01]  /*157c0*/  FSEL R11, R5, +QNAN , !P0 ;  /* 0x7ff00000050b7808 */ /* 0x000fe20004000000 */
[----:B------:R-:W-:Y:S06]  /*157d0*/  BRA `(.L_x_6326) ;  /* 0x00000000005c7947 */ /* 0x000fec0003800000 */
.L_x_6323:
        /* <DEDUP_REMOVED lines=23> */
.L_x_6326:
[----:B------:R-:W-:Y:S05]  /*15950*/  BSYNC B2 ;  /* 0x0000000000027941 */ /* 0x000fea0003800000 */
.L_x_6322:
        /* <DEDUP_REMOVED lines=32> */
.L_x_6328:
[----:B------:R-:W-:Y:S05]  /*15b60*/  BSYNC B2 ;  /* 0x0000000000027941 */ /* 0x000fea0003800000 */
.L_x_6327:
        /* <DEDUP_REMOVED lines=26> */
.L_x_6330:
[----:B------:R-:W-:Y:S05]  /*15d10*/  BSYNC B2 ;  /* 0x0000000000027941 */ /* 0x000fea0003800000 */
.L_x_6329:
        /* <DEDUP_REMOVED lines=23> */
.L_x_6332:
[----:B------:R-:W-:Y:S05]  /*15e90*/  BSYNC B2 ;  /* 0x0000000000027941 */ /* 0x000fea0003800000 */
.L_x_6331:
[----:B------:R-:W-:Y:S05]  /*15ea0*/  BRA `(.L_x_6313) ;  /* 0x00000010004c7947 */ /* 0x000fea0003800000 */
.L_x_6316:
        /* <DEDUP_REMOVED lines=61> */
.L_x_6334:
[----:B------:R-:W-:Y:S05]  /*16280*/  BSYNC B0 ;  /* 0x0000000000007941 */ /* 0x000fea0003800000 */
.L_x_6333:
        /* <DEDUP_REMOVED lines=26> */
.L_x_6336:
[----:B------:R-:W-:Y:S01]  /*16430*/  DMUL R40, RZ, R10 ;  /* 0x0000000aff287228 */ /* 0x000fe20000000000 */
[----:B------:R-:W-:-:S10]  /*16440*/  IMAD.MOV.U32 R3, RZ, RZ, RZ ;  /* 0x000000ffff037224 */ /* 0x000fd400078e00ff */
.L_x_6337:
[----:B------:R-:W-:Y:S05]  /*16450*/  BSYNC B2 ;  /* 0x0000000000027941 */ /* 0x000fea0003800000 */
.L_x_6335:
        /* <DEDUP_REMOVED lines=45> */
.L_x_6339:
[----:B------:R-:W-:Y:S01]  /*16730*/  DMUL R4, RZ, R10 ;  /* 0x0000000aff047228 */ /* 0x000fe20000000000 */
[----:B------:R-:W-:-:S10]  /*16740*/  MOV R41, RZ ;  /* 0x000000ff00297202 */ /* 0x000fd40000000f00 */
.L_x_6340:
[----:B------:R-:W-:Y:S05]  /*16750*/  BSYNC B2 ;  /* 0x0000000000027941 */ /* 0x000fea0003800000 */
.L_x_6338:
        /* <DEDUP_REMOVED lines=31> */
.L_x_6315:
[----:B------:R-:W-:-:S10]  /*16950*/  DADD R32, R10, -R10 ;  /* 0x000000000a207229 */ /* 0x000fd4000000080a */
[----:B------:R-:W-:Y:S02]  /*16960*/  IMAD.MOV.U32 R34, RZ, RZ, R32 ;  /* 0x000000ffff227224 */ /* 0x000fe400078e0020 */
[----:B------:R-:W-:Y:S01]  /*16970*/  IMAD.MOV.U32 R35, RZ, RZ, R33 ;  /* 0x000000ffff237224 */ /* 0x000fe200078e0021 */
[----:B------:R-:W-:Y:S06]  /*16980*/  BRA `(.L_x_6313) ;  /* 0x0000000400947947 */ /* 0x000fec0003800000 */
.L_x_6314:
        /* <DEDUP_REMOVED lines=35> */
[----:B------:R-:W-:Y:S05]  /*16bc0*/  CALL.REL.NOINC `($_ZN2at6native29vectorized_elementwise_kernelILi4EZZZNS0_16tanh_kernel_cudaERNS_18TensorIteratorBaseEENKUlvE_clEvENKUlvE_clEvEUlN3c107complexIdEEE_St5arrayIPcLm2EEEEviT0_T1_$__internal_trig_reduction_slowpathd) ;  /* 0x000000ec00787944 */ /* 0x000fea0003c00000 */
[----:B------:R-:W-:Y:S02]  /*16bd0*/  IMAD.MOV.U32 R3, RZ, RZ, R41 ;  /* 0x000000ffff037224 */ /* 0x000fe400078e0029 */
[----:B------:R-:W-:Y:S02]  /*16be0*/  IMAD.MOV.U32 R52, RZ, RZ, R4 ;  /* 0x000000ffff347224 */ /* 0x000fe400078e0004 */
[----:B------:R-:W-:-:S07]  /*16bf0*/  IMAD.MOV.U32 R53, RZ, RZ, R5 ;  /* 0x000000ffff357224 */ /* 0x000fce00078e0005 */
.L_x_6344:
[----:B------:R-:W-:Y:S05]  /*16c00*/  BSYNC B3 ;  /* 0x0000000000037941 */ /* 0x000fea0003800000 */
.L_x_6343:
        /* <DEDUP_REMOVED lines=31> */
.L_x_6346:
[----:B------:R-:W-:Y:S05]  /*16e00*/  BSYNC B3 ;  /* 0x0000000000037941 */ /* 0x000fea0003800000 */
.L_x_6345:
        /* <DEDUP_REMOVED lines=24> */
.L_x_6342:
[----:B------:R-:W-:Y:S05]  /*16f90*/  BSYNC B2 ;  /* 0x0000000000027941 */ /* 0x000fea0003800000 */
.L_x_6341:
[----:B------:R-:W-:Y:S01]  /*16fa0*/  IMAD.MOV.U32 R33, RZ, RZ, R32 ;  /* 0x000000ffff217224 */ /* 0x000fe200078e0020 */
[----:B------:R-:W-:Y:S01]  /*16fb0*/  LOP3.LUT R35, RZ, 0x80000000, R11, 0xb8, !PT ;  /* 0x80000000ff237812 */ /* 0x000fe200078eb80b */
[----:B------:R-:W-:Y:S02]  /*16fc0*/  IMAD.MOV.U32 R32, RZ, RZ, R8 ;  /* 0x000000ffff207224 */ /* 0x000fe400078e0008 */
[----:B------:R-:W-:-:S07]  /*16fd0*/  IMAD.MOV.U32 R34, RZ, RZ, RZ ;  /* 0x000000ffff227224 */ /* 0x000fce00078e00ff */
.L_x_6313:
[----:B------:R-:W-:Y:S05]  /*16fe0*/  BSYNC B1 ;  /* 0x0000000000017941 */ /* 0x000fea0003800000 */
.L_x_6312:
        /* <DEDUP_REMOVED lines=39> */
.L_x_6353:
[----:B------:R-:W-:Y:S01]  /*17260*/  DMUL R4, RZ, R46 ;  /* 0x0000002eff047228 */ /* 0x000fe20000000000 */
[----:B------:R-:W-:-:S10]  /*17270*/  IMAD.MOV.U32 R41, RZ, RZ, RZ ;  /* 0x000000ffff297224 */ /* 0x000fd400078e00ff */
.L_x_6354:
[----:B------:R-:W-:Y:S05]  /*17280*/  BSYNC B2 ;  /* 0x0000000000027941 */ /* 0x000fea0003800000 */
.L_x_6352:
        /* <DEDUP_REMOVED lines=63> */
.L_x_6356:
[----:B------:R-:W-:Y:S05]  /*17680*/  BSYNC B0 ;  /* 0x0000000000007941 */ /* 0x000fea0003800000 */
.L_x_6355:
        /* <DEDUP_REMOVED lines=89> */
.L_x_6360:
[----:B------:R-:W-:Y:S05]  /*17c20*/  BSYNC B3 ;  /* 0x0000000000037941 */ /* 0x000fea0003800000 */
.L_x_6359:
[----:B------:R-:W-:Y:S01]  /*17c30*/  DADD R4, R4, R40 ;  /* 0x0000000004047229 */ /* 0x000fe20000000028 */
[----:B------:R-:W-:Y:S01]  /*17c40*/  UMOV UR4, 0x8fb9f87e ;  /* 0x8fb9f87e00047882 */ /* 0x000fe20000000000 */
[----:B------:R-:W-:Y:S02]  /*17c50*/  UMOV UR5, 0x408633ce ;  /* 0x408633ce00057882 */ /* 0x000fe40000000000 */
[----:B------:R-:W-:-:S06]  /*17c60*/  DSETP.GE.AND P0, PT, R36, UR4, PT ;  /* 0x0000000424007e2a */ /* 0x000fcc000bf06000 */
[----:B------:R-:W-:Y:S02]  /*17c70*/  FSEL R36, R4, RZ, !P0 ;  /* 0x000000ff04247208 */ /* 0x000fe40004000000 */
[----:B------:R-:W-:Y:S01]  /*17c80*/  FSEL R37, R5, +QNAN , !P0 ;  /* 0x7ff0000005257808 */ /* 0x000fe20004000000 */
[----:B------:R-:W-:Y:S06]  /*17c90*/  BRA `(.L_x_6361) ;  /* 0x00000000005c7947 */ /* 0x000fec0003800000 */
.L_x_6358:
        /* <DEDUP_REMOVED lines=23> */
.L_x_6361:
[----:B------:R-:W-:Y:S05]  /*17e10*/  BSYNC B2 ;  /* 0x0000000000027941 */ /* 0x000fea0003800000 */
.L_x_6357:
        /* <DEDUP_REMOVED lines=31> */
.L_x_6363:
[----:B------:R-:W-:Y:S05]  /*18010*/  BSYNC B2 ;  /* 0x0000000000027941 */ /* 0x000fea0003800000 */
.L_x_6362:
        /* <DEDUP_REMOVED lines=23> */
[----:B------:R-:W-:Y:S05]  /*18190*/  CALL.REL.NOINC `($__internal_10_$__cuda_sm20_div_rn_f64_full) ;  /* 0x000000cc009c7944 */ /* 0x000fea0003c00000 */
[----:B------:R-:W-:Y:S02]  /*181a0*/  IMAD.MOV.U32 R36, RZ, RZ, R40 ;  /* 0x000000ffff247224 */ /* 0x000fe400078e0028 */
[----:B------:R-:W-:-:S07]  /*181b0*/  IMAD.MOV.U32 R37, RZ, RZ, R3 ;  /* 0x000000ffff257224 */ /* 0x000fce00078e0003 */
.L_x_6365:
[----:B------:R-:W-:Y:S05]  /*181c0*/  BSYNC B2 ;  /* 0x0000000000027941 */ /* 0x000fea0003800000 */
.L_x_6364:
        /* <DEDUP_REMOVED lines=20> */
[----:B------:R-:W-:Y:S05]  /*18310*/  CALL.REL.NOINC `($__internal_10_$__cuda_sm20_div_rn_f64_full) ;  /* 0x000000cc003c7944 */ /* 0x000fea0003c00000 */
[----:B------:R-:W-:Y:S01]  /*18320*/  IMAD.MOV.U32 R38, RZ, RZ, R40 ;  /* 0x000000ffff267224 */ /* 0x000fe200078e0028 */
[----:B------:R-:W-:-:S07]  /*18330*/  MOV R39, R3 ;  /* 0x0000000300277202 */ /* 0x000fce0000000f00 */
.L_x_6367:
[----:B------:R-:W-:Y:S05]  /*18340*/  BSYNC B2 ;  /* 0x0000000000027941 */ /* 0x000fea0003800000 */
.L_x_6366:
[----:B------:R-:W-:Y:S05]  /*18350*/  BRA `(.L_x_6348) ;  /* 0x0000001000547947 */ /* 0x000fea0003800000 */
.L_x_6351:
        /* <DEDUP_REMOVED lines=61> */
.L_x_6369:
[----:B------:R-:W-:Y:S05]  /*18730*/  BSYNC B0 ;  /* 0x0000000000007941 */ /* 0x000fea0003800000 */
.L_x_6368:
        /* <DEDUP_REMOVED lines=26> */
.L_x_6371:
[----:B------:R-:W-:Y:S01]  /*188e0*/  DMUL R58, RZ, R46 ;  /* 0x0000002eff3a7228 */ /* 0x000fe20000000000 */
[----:B------:R-:W-:-:S10]  /*188f0*/  IMAD.MOV.U32 R3, RZ, RZ, RZ ;  /* 0x000000ffff037224 */ /* 0x000fd400078e00ff */
.L_x_6372:
[----:B------:R-:W-:Y:S05]  /*18900*/  BSYNC B2 ;  /* 0x0000000000027941 */ /* 0x000fea0003800000 */
.L_x_6370:
        /* <DEDUP_REMOVED lines=44> */
[----:B------:R-:W-:Y:S02]  /*18bd0*/  IMAD.MOV.U32 R52, RZ, RZ, R4 ;  /* 0x000000ffff347224 */ /* 0x000fe400078e0004 */
[----:B------:R-:W-:Y:S01]  /*18be0*/  IMAD.MOV.U32 R53, RZ, RZ, R5 ;  /* 0x000000ffff357224 */ /* 0x000fe200078e0005 */
[----:B------:R-:W-:Y:S06]  /*18bf0*/  BRA `(.L_x_6375) ;  /* 0x0000000000087947 */ /* 0x000fec0003800000 */
.L_x_6374:
[----:B------:R-:W-:Y:S01]  /*18c00*/  DMUL R52, RZ, R46 ;  /* 0x0000002eff347228 */ /* 0x000fe20000000000 */
[----:B------:R-:W-:-:S10]  /*18c10*/  IMAD.MOV.U32 R41, RZ, RZ, RZ ;  /* 0x000000ffff297224 */ /* 0x000fd400078e00ff */
.L_x_6375:
[----:B------:R-:W-:Y:S05]  /*18c20*/  BSYNC B2 ;  /* 0x0000000000027941 */ /* 0x000fea0003800000 */
.L_x_6373:
        /* <DEDUP_REMOVED lines=31> */
.L_x_6350:
[----:B------:R-:W-:-:S10]  /*18e20*/  DADD R36, R46, -R46 ;  /* 0x000000002e247229 */ /* 0x000fd4000000082e */
[----:B------:R-:W-:Y:S02]  /*18e30*/  IMAD.MOV.U32 R38, RZ, RZ, R36 ;  /* 0x000000ffff267224 */ /* 0x000fe400078e0024 */
[----:B------:R-:W-:Y:S01]  /*18e40*/  IMAD.MOV.U32 R39, RZ, RZ, R37 ;  /* 0x000000ffff277224 */ /* 0x000fe200078e0025 */
[----:B------:R-:W-:Y:S06]  /*18e50*/  BRA `(.L_x_6348) ;  /* 0x0000000400947947 */ /* 0x000fec0003800000 */
.L_x_6349:
        /* <DEDUP_REMOVED lines=39> */
.L_x_6379:
[----:B------:R-:W-:Y:S05]  /*190d0*/  BSYNC B3 ;  /* 0x0000000000037941 */ /* 0x000fea0003800000 */
.L_x_6378:
        /* <DEDUP_REMOVED lines=31> */
.L_x_6381:
[----:B------:R-:W-:Y:S05]  /*192d0*/  BSYNC B3 ;  /* 0x0000000000037941 */ /* 0x000fea0003800000 */
.L_x_6380:
        /* <DEDUP_REMOVED lines=24> */
.L_x_6377:
[----:B------:R-:W-:Y:S05]  /*19460*/  BSYNC B2 ;  /* 0x0000000000027941 */ /* 0x000fea0003800000 */
.L_x_6376:
[----:B------:R-:W-:Y:S01]  /*19470*/  LOP3.LUT R39, RZ, 0x80000000, R47, 0xb8, !PT ;  /* 0x80000000ff277812 */ /* 0x000fe200078eb82f */
[----:B------:R-:W-:Y:S02]  /*19480*/  IMAD.MOV.U32 R36, RZ, RZ, R44 ;  /* 0x000000ffff247224 */ /* 0x000fe400078e002c */
[----:B------:R-:W-:Y:S02]  /*19490*/  IMAD.MOV.U32 R37, RZ, RZ, R8 ;  /* 0x000000ffff257224 */ /* 0x000fe400078e0008 */
[----:B------:R-:W-:-:S07]  /*194a0*/  IMAD.MOV.U32 R38, RZ, RZ, RZ ;  /* 0x000000ffff267224 */ /* 0x000fce00078e00ff */
.L_x_6348:
[----:B------:R-:W-:Y:S05]  /*194b0*/  BSYNC B1 ;  /* 0x0000000000017941 */ /* 0x000fea0003800000 */
.L_x_6347:
        /* <DEDUP_REMOVED lines=36> */
[----:B------:R-:W-:Y:S05]  /*19700*/  BRA `(.L_x_6389) ;  /* 0x0000000000087947 */ /* 0x000fea0003800000 */
.L_x_6388:
[----:B------:R-:W-:Y:S01]  /*19710*/  DMUL R4, RZ, R50 ;  /* 0x00000032ff047228 */ /* 0x000fe20000000000 */
[----:B------:R-:W-:-:S10]  /*19720*/  IMAD.MOV.U32 R41, RZ, RZ, RZ ;  /* 0x000000ffff297224 */ /* 0x000fd400078e00ff */
.L_x_6389:
[----:B------:R-:W-:Y:S05]  /*19730*/  BSYNC B2 ;  /* 0x0000000000027941 */ /* 0x000fea0003800000 */
.L_x_6387:
        /* <DEDUP_REMOVED lines=63> */
.L_x_6391:
[----:B------:R-:W-:Y:S05]  /*19b30*/  BSYNC B0 ;  /* 0x0000000000007941 */ /* 0x000fea0003800000 */
.L_x_6390:
        /* <DEDUP_REMOVED lines=89> */
.L_x_6395:
[----:B------:R-:W-:Y:S05]  /*1a0d0*/  BSYNC B3 ;  /* 0x0000000000037941 */ /* 0x000fea0003800000 */
.L_x_6394:
[----:B------:R-:W-:Y:S01]  /*1a0e0*/  DADD R4, R4, R40 ;  /* 0x0000000004047229 */ /* 0x000fe20000000028 */
[----:B------:R-:W-:Y:S01]  /*1a0f0*/  UMOV UR4, 0x8fb9f87e ;  /* 0x8fb9f87e00047882 */ /* 0x000fe20000000000 */
[----:B------:R-:W-:Y:S02]  /*1a100*/  UMOV UR5, 0x408633ce ;  /* 0x408633ce00057882 */ /* 0x000fe40000000000 */
[----:B------:R-:W-:-:S06]  /*1a110*/  DSETP.GE.AND P0, PT, R10, UR4, PT ;  /* 0x000000040a007e2a */ /* 0x000fcc000bf06000 */
[----:B------:R-:W-:Y:S02]  /*1a120*/  FSEL R10, R4, RZ, !P0 ;  /* 0x000000ff040a7208 */ /* 0x000fe40004000000 */
[----:B------:R-:W-:Y:S01]  /*1a130*/  FSEL R11, R5, +QNAN , !P0 ;  /* 0x7ff00000050b7808 */ /* 0x000fe20004000000 */
[----:B------:R-:W-:Y:S06]  /*1a140*/  BRA `(.L_x_6396) ;  /* 0x00000000005c7947 */ /* 0x000fec0003800000 */
.L_x_6393:
        /* <DEDUP_REMOVED lines=23> */
.L_x_6396:
[----:B------:R-:W-:Y:S05]  /*1a2c0*/  BSYNC B2 ;  /* 0x0000000000027941 */ /* 0x000fea0003800000 */
.L_x_6392:
        /* <DEDUP_REMOVED lines=28> */
[----:B------:R-:W-:Y:S05]  /*1a490*/  CALL.REL.NOINC `($__internal_11_$__cuda_sm20_dsqrt_rn_f64_mediumpath_v1) ;  /* 0x000000b000747944 */ /* 0x000fea0003c00000 */
[----:B------:R-:W-:Y:S01]  /*1a4a0*/  IMAD.MOV.U32 R40, RZ, RZ, R5 ;  /* 0x000000ffff287224 */ /* 0x000fe200078e0005 */
[----:B------:R-:W-:-:S07]  /*1a4b0*/  MOV R41, R4 ;  /* 0x0000000400297202 */ /* 0x000fce0000000f00 */
.L_x_6398:
[----:B------:R-:W-:Y:S05]  /*1a4c0*/  BSYNC B2 ;  /* 0x0000000000027941 */ /* 0x000fea0003800000 */
.L_x_6397:
        /* <DEDUP_REMOVED lines=27> */
.L_x_6400:
[----:B------:R-:W-:Y:S05]  /*1a680*/  BSYNC B2 ;  /* 0x0000000000027941 */ /* 0x000fea0003800000 */
.L_x_6399:
        /* <DEDUP_REMOVED lines=23> */
.L_x_6402:
[----:B------:R-:W-:Y:S05]  /*1a800*/  BSYNC B2 ;  /* 0x0000000000027941 */ /* 0x000fea0003800000 */
.L_x_6401:
[----:B------:R-:W-:Y:S05]  /*1a810*/  BRA `(.L_x_6383) ;  /* 0x00000010004c7947 */ /* 0x000fea0003800000 */
.L_x_6386:
        /* <DEDUP_REMOVED lines=61> */
.L_x_6404:
[----:B------:R-:W-:Y:S05]  /*1abf0*/  BSYNC B0 ;  /* 0x0000000000007941 */ /* 0x000fea0003800000 */
.L_x_6403:
        /* <DEDUP_REMOVED lines=26> */
.L_x_6406:
[----:B------:R-:W-:Y:S01]  /*1ada0*/  DMUL R44, RZ, R50 ;  /* 0x00000032ff2c7228 */ /* 0x000fe20000000000 */
[----:B------:R-:W-:-:S10]  /*1adb0*/  IMAD.MOV.U32 R3, RZ, RZ, RZ ;  /* 0x000000ffff037224 */ /* 0x000fd400078e00ff */
.L_x_6407:
[----:B------:R-:W-:Y:S05]  /*1adc0*/  BSYNC B2 ;  /* 0x0000000000027941 */ /* 0x000fea0003800000 */
.L_x_6405:
        /* <DEDUP_REMOVED lines=45> */
.L_x_6409:
[----:B------:R-:W-:Y:S01]  /*1b0a0*/  DMUL R4, RZ, R50 ;  /* 0x00000032ff047228 */ /* 0x000fe20000000000 */
[----:B------:R-:W-:-:S10]  /*1b0b0*/  MOV R41, RZ ;  /* 0x000000ff00297202 */ /* 0x000fd40000000f00 */
.L_x_6410:
[----:B------:R-:W-:Y:S05]  /*1b0c0*/  BSYNC B2 ;  /* 0x0000000000027941 */ /* 0x000fea0003800000 */
.L_x_6408:
        /* <DEDUP_REMOVED lines=31> */
.L_x_6385:
[----:B------:R-:W-:-:S10]  /*1b2c0*/  DADD R8, R50, -R50 ;  /* 0x0000000032087229 */ /* 0x000fd40000000832 */
[----:B------:R-:W-:Y:S01]  /*1b2d0*/  IMAD.MOV.U32 R10, RZ, RZ, R8 ;  /* 0x000000ffff0a7224 */ /* 0x000fe200078e0008 */
[----:B------:R-:W-:Y:S01]  /*1b2e0*/  MOV R11, R9 ;  /* 0x00000009000b7202 */ /* 0x000fe20000000f00 */
[----:B------:R-:W-:Y:S06]  /*1b2f0*/  BRA `(.L_x_6383) ;  /* 0x0000000400947947 */ /* 0x000fec0003800000 */
.L_x_6384:
        /* <DEDUP_REMOVED lines=39> */
.L_x_6414:
[----:B------:R-:W-:Y:S05]  /*1b570*/  BSYNC B3 ;  /* 0x0000000000037941 */ /* 0x000fea0003800000 */
.L_x_6413:
        /* <DEDUP_REMOVED lines=31> */
.L_x_6416:
[----:B------:R-:W-:Y:S05]  /*1b770*/  BSYNC B3 ;  /* 0x0000000000037941 */ /* 0x000fea0003800000 */
.L_x_6415:
        /* <DEDUP_REMOVED lines=24> */
.L_x_6412:
[----:B------:R-:W-:Y:S05]  /*1b900*/  BSYNC B2 ;  /* 0x0000000000027941 */ /* 0x000fea0003800000 */
.L_x_6411:
[----:B------:R-:W-:Y:S01]  /*1b910*/  MOV R9, R8 ;  /* 0x0000000800097202 */ /* 0x000fe20000000f00 */
[----:B------:R-:W-:Y:S01]  /*1b920*/  IMAD.MOV.U32 R8, RZ, RZ, R48 ;  /* 0x000000ffff087224 */ /* 0x000fe200078e0030 */
[----:B------:R-:W-:Y:S01]  /*1b930*/  LOP3.LUT R11, RZ, 0x80000000, R51, 0xb8, !PT ;  /* 0x80000000ff0b7812 */ /* 0x000fe200078eb833 */
[----:B------:R-:W-:-:S07]  /*1b940*/  IMAD.MOV.U32 R10, RZ, RZ, RZ ;  /* 0x000000ffff0a7224 */ /* 0x000fce00078e00ff */
.L_x_6383:
[----:B------:R-:W-:Y:S05]  /*1b950*/  BSYNC B1 ;  /* 0x0000000000017941 */ /* 0x000fea0003800000 */
.L_x_6382:
        /* <DEDUP_REMOVED lines=39> */
.L_x_6423:
[----:B------:R-:W-:Y:S01]  /*1bbd0*/  DMUL R4, RZ, R14 ;  /* 0x0000000eff047228 */ /* 0x000fe20000000000 */
[----:B------:R-:W-:-:S10]  /*1bbe0*/  IMAD.MOV.U32 R41, RZ, RZ, RZ ;  /* 0x000000ffff297224 */ /* 0x000fd400078e00ff */
.L_x_6424:
[----:B------:R-:W-:Y:S05]  /*1bbf0*/  BSYNC B2 ;  /* 0x0000000000027941 */ /* 0x000fea0003800000 */
.L_x_6422:
        /* <DEDUP_REMOVED lines=63> */
.L_x_6426:
[----:B------:R-:W-:Y:S05]  /*1bff0*/  BSYNC B0 ;  /* 0x0000000000007941 */ /* 0x000fea0003800000 */
.L_x_6425:
        /* <DEDUP_REMOVED lines=89> */
.L_x_6430:
[----:B------:R-:W-:Y:S05]  /*1c590*/  BSYNC B3 ;  /* 0x0000000000037941 */ /* 0x000fea0003800000 */
.L_x_6429:
[----:B------:R-:W-:Y:S01]  /*1c5a0*/  DADD R4, R4, R40 ;  /* 0x0000000004047229 */ /* 0x000fe20000000028 */
[----:B------:R-:W-:Y:S01]  /*1c5b0*/  UMOV UR4, 0x8fb9f87e ;  /* 0x8fb9f87e00047882 */ /* 0x000fe20000000000 */
[----:B------:R-:W-:Y:S02]  /*1c5c0*/  UMOV UR5, 0x408633ce ;  /* 0x408633ce00057882 */ /* 0x000fe40000000000 */
[----:B------:R-:W-:-:S06]  /*1c5d0*/  DSETP.GE.AND P0, PT, R44, UR4, PT ;  /* 0x000000042c007e2a */ /* 0x000fcc000bf06000 */
[----:B------:R-:W-:Y:S02]  /*1c5e0*/  FSEL R40, R4, RZ, !P0 ;  /* 0x000000ff04287208 */ /* 0x000fe40004000000 */
[----:B------:R-:W-:Y:S01]  /*1c5f0*/  FSEL R41, R5, +QNAN , !P0 ;  /* 0x7ff0000005297808 */ /* 0x000fe20004000000 */
[----:B------:R-:W-:Y:S06]  /*1c600*/  BRA `(.L_x_6431) ;  /* 0x00000000005c7947 */ /* 0x000fec0003800000 */
.L_x_6428:
        /* <DEDUP_REMOVED lines=23> */
.L_x_6431:
[----:B------:R-:W-:Y:S05]  /*1c780*/  BSYNC B2 ;  /* 0x0000000000027941 */ /* 0x000fea0003800000 */
.L_x_6427:
        /* <DEDUP_REMOVED lines=29> */
[----:B------:R-:W-:Y:S01]  /*1c960*/  MOV R40, R5 ;  /* 0x0000000500287202 */ /* 0x000fe20000000f00 */
[----:B------:R-:W-:-:S07]  /*1c970*/  IMAD.MOV.U32 R41, RZ, RZ, R4 ;  /* 0x000000ffff297224 */ /* 0x000fce00078e0004 */
.L_x_6433:
[----:B------:R-:W-:Y:S05]  /*1c980*/  BSYNC B2 ;  /* 0x0000000000027941 */ /* 0x000fea0003800000 */
.L_x_6432:
        /* <DEDUP_REMOVED lines=26> */
.L_x_6435:
[----:B------:R-:W-:Y:S05]  /*1cb30*/  BSYNC B2 ;  /* 0x0000000000027941 */ /* 0x000fea0003800000 */
.L_x_6434:
        /* <DEDUP_REMOVED lines=23> */
[----:B------:R-:W-:Y:S01]  /*1ccb0*/  IMAD.MOV.U32 R50, RZ, RZ, R40 ;  /* 0x000000ffff327224 */ /* 0x000fe200078e0028 */
[----:B------:R-:W-:-:S07]  /*1ccc0*/  MOV R51, R3 ;  /* 0x0000000300337202 */ /* 0x000fce0000000f00 */
.L_x_6437:
[----:B------:R-:W-:Y:S05]  /*1ccd0*/  BSYNC B2 ;  /* 0x0000000000027941 */ /* 0x000fea0003800000 */
.L_x_6436:
[----:B------:R-:W-:Y:S05]  /*1cce0*/  BRA `(.L_x_6418) ;  /* 0x0000001000547947 */ /* 0x000fea0003800000 */
.L_x_6421:
        /* <DEDUP_REMOVED lines=61> */
.L_x_6439:
[----:B------:R-:W-:Y:S05]  /*1d0c0*/  BSYNC B0 ;  /* 0x0000000000007941 */ /* 0x000fea0003800000 */
.L_x_6438:
        /* <DEDUP_REMOVED lines=26> */
.L_x_6441:
[----:B------:R-:W-:Y:S01]  /*1d270*/  DMUL R58, RZ, R14 ;  /* 0x0000000eff3a7228 */ /* 0x000fe20000000000 */
[----:B------:R-:W-:-:S10]  /*1d280*/  MOV R3, RZ ;  /* 0x000000ff00037202 */ /* 0x000fd40000000f00 */
.L_x_6442:
[----:B------:R-:W-:Y:S05]  /*1d290*/  BSYNC B2 ;  /* 0x0000000000027941 */ /* 0x000fea0003800000 */
.L_x_6440:
        /* <DEDUP_REMOVED lines=47> */
.L_x_6444:
[----:B------:R-:W-:Y:S01]  /*1d590*/  DMUL R52, RZ, R14 ;  /* 0x0000000eff347228 */ /* 0x000fe20000000000 */
[----:B------:R-:W-:-:S10]  /*1d5a0*/  MOV R41, RZ ;  /* 0x000000ff00297202 */ /* 0x000fd40000000f00 */
.L_x_6445:
[----:B------:R-:W-:Y:S05]  /*1d5b0*/  BSYNC B2 ;  /* 0x0000000000027941 */ /* 0x000fea0003800000 */
.L_x_6443:
        /* <DEDUP_REMOVED lines=31> */
.L_x_6420:
[----:B------:R-:W-:-:S10]  /*1d7b0*/  DADD R48, R14, -R14 ;  /* 0x000000000e307229 */ /* 0x000fd4000000080e */
[----:B------:R-:W-:Y:S01]  /*1d7c0*/  IMAD.MOV.U32 R50, RZ, RZ, R48 ;  /* 0x000000ffff327224 */ /* 0x000fe200078e0030 */
[----:B------:R-:W-:Y:S01]  /*1d7d0*/  MOV R51, R49 ;  /* 0x0000003100337202 */ /* 0x000fe20000000f00 */
[----:B------:R-:W-:Y:S06]  /*1d7e0*/  BRA `(.L_x_6418) ;  /* 0x0000000400947947 */ /* 0x000fec0003800000 */
.L_x_6419:
        /* <DEDUP_REMOVED lines=39> */
.L_x_6449:
[----:B------:R-:W-:Y:S05]  /*1da60*/  BSYNC B3 ;  /* 0x0000000000037941 */ /* 0x000fea0003800000 */
.L_x_6448:
        /* <DEDUP_REMOVED lines=31> */
.L_x_6451:
[----:B------:R-:W-:Y:S05]  /*1dc60*/  BSYNC B3 ;  /* 0x0000000000037941 */ /* 0x000fea0003800000 */
.L_x_6450:
        /* <DEDUP_REMOVED lines=24> */
.L_x_6447:
[----:B------:R-:W-:Y:S05]  /*1ddf0*/  BSYNC B2 ;  /* 0x0000000000027941 */ /* 0x000fea0003800000 */
.L_x_6446:
[----:B------:R-:W-:Y:S01]  /*1de00*/  LOP3.LUT R51, RZ, 0x80000000, R15, 0xb8, !PT ;  /* 0x80000000ff337812 */ /* 0x000fe200078eb80f */
[----:B------:R-:W-:Y:S01]  /*1de10*/  IMAD.MOV.U32 R49, RZ, RZ, R44 ;  /* 0x000000ffff317224 */ /* 0x000fe200078e002c */
[----:B------:R-:W-:Y:S01]  /*1de20*/  MOV R48, R12 ;  /* 0x0000000c00307202 */ /* 0x000fe20000000f00 */
[----:B------:R-:W-:-:S07]  /*1de30*/  IMAD.MOV.U32 R50, RZ, RZ, RZ ;  /* 0x000000ffff327224 */ /* 0x000fce00078e00ff */
.L_x_6418:
[----:B------:R-:W-:Y:S05]  /*1de40*/  BSYNC B1 ;  /* 0x0000000000017941 */ /* 0x000fea0003800000 */
.L_x_6417:
        /* <DEDUP_REMOVED lines=37> */
.L_x_6458:
[----:B------:R-:W-:Y:S01]  /*1e0a0*/  DMUL R4, RZ, R18 ;  /* 0x00000012ff047228 */ /* 0x000fe20000000000 */
[----:B------:R-:W-:-:S10]  /*1e0b0*/  IMAD.MOV.U32 R41, RZ, RZ, RZ ;  /* 0x000000ffff297224 */ /* 0x000fd400078e00ff */
.L_x_6459:
[----:B------:R-:W-:Y:S05]  /*1e0c0*/  BSYNC B2 ;  /* 0x0000000000027941 */ /* 0x000fea0003800000 */
.L_x_6457:
        /* <DEDUP_REMOVED lines=63> */
.L_x_6461:
[----:B------:R-:W-:Y:S05]  /*1e4c0*/  BSYNC B0 ;  /* 0x0000000000007941 */ /* 0x000fea0003800000 */
.L_x_6460:
        /* <DEDUP_REMOVED lines=89> */
.L_x_6465:
[----:B------:R-:W-:Y:S05]  /*1ea60*/  BSYNC B3 ;  /* 0x0000000000037941 */ /* 0x000fea0003800000 */
.L_x_6464:
[----:B------:R-:W-:Y:S01]  /*1ea70*/  DADD R4, R4, R40 ;  /* 0x0000000004047229 */ /* 0x000fe20000000028 */
[----:B------:R-:W-:Y:S01]  /*1ea80*/  UMOV UR4, 0x8fb9f87e ;  /* 0x8fb9f87e00047882 */ /* 0x000fe20000000000 */
[----:B------:R-:W-:Y:S02]  /*1ea90*/  UMOV UR5, 0x408633ce ;  /* 0x408633ce00057882 */ /* 0x000fe40000000000 */
[----:B------:R-:W-:-:S06]  /*1eaa0*/  DSETP.GE.AND P0, PT, R14, UR4, PT ;  /* 0x000000040e007e2a */ /* 0x000fcc000bf06000 */
[----:B------:R-:W-:Y:S02]  /*1eab0*/  FSEL R14, R4, RZ, !P0 ;  /* 0x000000ff040e7208 */ /* 0x000fe40004000000 */
[----:B------:R-:W-:Y:S01]  /*1eac0*/  FSEL R15, R5, +QNAN , !P0 ;  /* 0x7ff00000050f7808 */ /* 0x000fe20004000000 */
[----:B------:R-:W-:Y:S06]  /*1ead0*/  BRA `(.L_x_6466) ;  /* 0x00000000005c7947 */ /* 0x000fec0003800000 */
.L_x_6463:
        /* <DEDUP_REMOVED lines=23> */
.L_x_6466:
[----:B------:R-:W-:Y:S05]  /*1ec50*/  BSYNC B2 ;  /* 0x0000000000027941 */ /* 0x000fea0003800000 */
.L_x_6462:
        /* <DEDUP_REMOVED lines=31> */
.L_x_6468:
[----:B------:R-:W-:Y:S05]  /*1ee50*/  BSYNC B2 ;  /* 0x0000000000027941 */ /* 0x000fea0003800000 */
.L_x_6467:
        /* <DEDUP_REMOVED lines=26> */
.L_x_6470:
[----:B------:R-:W-:Y:S05]  /*1f000*/  BSYNC B2 ;  /* 0x0000000000027941 */ /* 0x000fea0003800000 */
.L_x_6469:
        /* <DEDUP_REMOVED lines=25> */
.L_x_6472:
[----:B------:R-:W-:Y:S05]  /*1f1a0*/  BSYNC B2 ;  /* 0x0000000000027941 */ /* 0x000fea0003800000 */
.L_x_6471:
[----:B------:R-:W-:Y:S05]  /*1f1b0*/  BRA `(.L_x_6453) ;  /* 0x00000010004c7947 */ /* 0x000fea0003800000 */
.L_x_6456:
        /* <DEDUP_REMOVED lines=61> */
.L_x_6474:
[----:B------:R-:W-:Y:S05]  /*1f590*/  BSYNC B0 ;  /* 0x0000000000007941 */ /* 0x000fea0003800000 */
.L_x_6473:
        /* <DEDUP_REMOVED lines=26> */
.L_x_6476:
[----:B------:R-:W-:Y:S01]  /*1f740*/  DMUL R44, RZ, R18 ;  /* 0x00000012ff2c7228 */ /* 0x000fe20000000000 */
[----:B------:R-:W-:-:S10]  /*1f750*/  MOV R3, RZ ;  /* 0x000000ff00037202 */ /* 0x000fd40000000f00 */
.L_x_6477:
[----:B------:R-:W-:Y:S05]  /*1f760*/  BSYNC B2 ;  /* 0x0000000000027941 */ /* 0x000fea0003800000 */
.L_x_6475:
        /* <DEDUP_REMOVED lines=45> */
.L_x_6479:
[----:B------:R-:W-:Y:S01]  /*1fa40*/  DMUL R4, RZ, R18 ;  /* 0x00000012ff047228 */ /* 0x000fe20000000000 */
[----:B------:R-:W-:-:S10]  /*1fa50*/  IMAD.MOV.U32 R41, RZ, RZ, RZ ;  /* 0x000000ffff297224 */ /* 0x000fd400078e00ff */
.L_x_6480:
[----:B------:R-:W-:Y:S05]  /*1fa60*/  BSYNC B2 ;  /* 0x0000000000027941 */ /* 0x000fea0003800000 */
.L_x_6478:
        /* <DEDUP_REMOVED lines=31> */
.L_x_6455:
[----:B------:R-:W-:-:S10]  /*1fc60*/  DADD R44, R18, -R18 ;  /* 0x00000000122c7229 */ /* 0x000fd40000000812 */
[----:B------:R-:W-:Y:S02]  /*1fc70*/  IMAD.MOV.U32 R46, RZ, RZ, R44 ;  /* 0x000000ffff2e7224 */ /* 0x000fe400078e002c */
[----:B------:R-:W-:Y:S01]  /*1fc80*/  IMAD.MOV.U32 R47, RZ, RZ, R45 ;  /* 0x000000ffff2f7224 */ /* 0x000fe200078e002d */
[----:B------:R-:W-:Y:S06]  /*1fc90*/  BRA `(.L_x_6453) ;  /* 0x0000000400947947 */ /* 0x000fec0003800000 */
.L_x_6454:
        /* <DEDUP_REMOVED lines=36> */
[----:B------:R-:W-:Y:S01]  /*1fee0*/  IMAD.MOV.U32 R3, RZ, RZ, R41 ;  /* 0x000000ffff037224 */ /* 0x000fe200078e0029 */
[----:B------:R-:W-:Y:S01]  /*1fef0*/  MOV R52, R4 ;  /* 0x0000000400347202 */ /* 0x000fe20000000f00 */
[----:B------:R-:W-:-:S07]  /*1ff00*/  IMAD.MOV.U32 R53, RZ, RZ, R5 ;  /* 0x000000ffff357224 */ /* 0x000fce00078e0005 */
.L_x_6484:
[----:B------:R-:W-:Y:S05]  /*1ff10*/  BSYNC B3 ;  /* 0x0000000000037941 */ /* 0x000fea0003800000 */
.L_x_6483:
        /* <DEDUP_REMOVED lines=31> */
.L_x_6486:
[----:B------:R-:W-:Y:S05]  /*20110*/  BSYNC B3 ;  /* 0x0000000000037941 */ /* 0x000fea0003800000 */
.L_x_6485:
        /* <DEDUP_REMOVED lines=24> */
.L_x_6482:
[----:B------:R-:W-:Y:S05]  /*202a0*/  BSYNC B2 ;  /* 0x0000000000027941 */ /* 0x000fea0003800000 */
.L_x_6481:
[----:B------:R-:W-:Y:S01]  /*202b0*/  IMAD.MOV.U32 R45, RZ, RZ, R44 ;  /* 0x000000ffff2d7224 */ /* 0x000fe200078e002c */
[----:B------:R-:W-:Y:S01]  /*202c0*/  LOP3.LUT R47, RZ, 0x80000000, R19, 0xb8, !PT ;  /* 0x80000000ff2f7812 */ /* 0x000fe200078eb813 */
[----:B------:R-:W-:Y:S01]  /*202d0*/  IMAD.MOV.U32 R44, RZ, RZ, R16 ;  /* 0x000000ffff2c7224 */ /* 0x000fe200078e0010 */
[----:B------:R-:W-:-:S07]  /*202e0*/  MOV R46, RZ ;  /* 0x000000ff002e7202 */ /* 0x000fce0000000f00 */
.L_x_6453:
[----:B------:R-:W-:Y:S05]  /*202f0*/  BSYNC B1 ;  /* 0x0000000000017941 */ /* 0x000fea0003800000 */
.L_x_6452:
        /* <DEDUP_REMOVED lines=39> */
.L_x_6493:
[----:B------:R-:W-:Y:S01]  /*20570*/  DMUL R4, RZ, R22 ;  /* 0x00000016ff047228 */ /* 0x000fe20000000000 */
[----:B------:R-:W-:-:S10]  /*20580*/  MOV R41, RZ ;  /* 0x000000ff00297202 */ /* 0x000fd40000000f00 */
.L_x_6494:
[----:B------:R-:W-:Y:S05]  /*20590*/  BSYNC B2 ;  /* 0x0000000000027941 */ /* 0x000fea0003800000 */
.L_x_6492:
        /* <DEDUP_REMOVED lines=63> */
.L_x_6496:
[----:B------:R-:W-:Y:S05]  /*20990*/  BSYNC B0 ;  /* 0x0000000000007941 */ /* 0x000fea0003800000 */
.L_x_6495:
        /* <DEDUP_REMOVED lines=89> */
.L_x_6500:
[----:B------:R-:W-:Y:S05]  /*20f30*/  BSYNC B3 ;  /* 0x0000000000037941 */ /* 0x000fea0003800000 */
.L_x_6499:
[----:B------:R-:W-:Y:S01]  /*20f40*/  DADD R4, R4, R40 ;  /* 0x0000000004047229 */ /* 0x000fe20000000028 */
[----:B------:R-:W-:Y:S01]  /*20f50*/  UMOV UR4, 0x8fb9f87e ;  /* 0x8fb9f87e00047882 */ /* 0x000fe20000000000 */
[----:B------:R-:W-:Y:S02]  /*20f60*/  UMOV UR5, 0x408633ce ;  /* 0x408633ce00057882 */ /* 0x000fe40000000000 */
[----:B------:R-:W-:-:S06]  /*20f70*/  DSETP.GE.AND P0, PT, R16, UR4, PT ;  /* 0x0000000410007e2a */ /* 0x000fcc000bf06000 */
[----:B------:R-:W-:Y:S02]  /*20f80*/  FSEL R16, R4, RZ, !P0 ;  /* 0x000000ff04107208 */ /* 0x000fe40004000000 */
[----:B------:R-:W-:Y:S01]  /*20f90*/  FSEL R17, R5, +QNAN , !P0 ;  /* 0x7ff0000005117808 */ /* 0x000fe20004000000 */
[----:B------:R-:W-:Y:S06]  /*20fa0*/  BRA `(.L_x_6501) ;  /* 0x00000000005c7947 */ /* 0x000fec0003800000 */
.L_x_6498:
        /* <DEDUP_REMOVED lines=23> */
.L_x_6501:
[----:B------:R-:W-:Y:S05]  /*21120*/  BSYNC B2 ;  /* 0x0000000000027941 */ /* 0x000fea0003800000 */
.L_x_6497:
        /* <DEDUP_REMOVED lines=31> */
.L_x_6503:
[----:B------:R-:W-:Y:S05]  /*21320*/  BSYNC B2 ;  /* 0x0000000000027941 */ /* 0x000fea0003800000 */
.L_x_6502:
        /* <DEDUP_REMOVED lines=26> */
.L_x_6505:
[----:B------:R-:W-:Y:S05]  /*214d0*/  BSYNC B2 ;  /* 0x0000000000027941 */ /* 0x000fea0003800000 */
.L_x_6504:
        /* <DEDUP_REMOVED lines=22> */
.L_x_6507:
[----:B------:R-:W-:Y:S05]  /*21640*/  BSYNC B2 ;  /* 0x0000000000027941 */ /* 0x000fea0003800000 */
.L_x_6506:
[----:B------:R-:W-:Y:S01]  /*21650*/  MOV R14, R40 ;  /* 0x00000028000e7202 */ /* 0x000fe20000000f00 */
[----:B------:R-:W-:Y:S01]  /*21660*/  IMAD.MOV.U32 R15, RZ, RZ, R41 ;  /* 0x000000ffff0f7224 */ /* 0x000fe200078e0029 */
[----:B------:R-:W-:Y:S06]  /*21670*/  BRA `(.L_x_6488) ;  /* 0x0000001000447947 */ /* 0x000fec0003800000 */
.L_x_6491:
        /* <DEDUP_REMOVED lines=61> */
.L_x_6509:
[----:B------:R-:W-:Y:S05]  /*21a50*/  BSYNC B0 ;  /* 0x0000000000007941 */ /* 0x000fea0003800000 */
.L_x_6508:
        /* <DEDUP_REMOVED lines=24> */
.L_x_6511:
[----:B------:R-:W-:Y:S01]  /*21be0*/  DMUL R4, RZ, R22 ;  /* 0x00000016ff047228 */ /* 0x000fe20000000000 */
[----:B------:R-:W-:-:S10]  /*21bf0*/  IMAD.MOV.U32 R3, RZ, RZ, RZ ;  /* 0x000000ffff037224 */ /* 0x000fd400078e00ff */
.L_x_6512:
[----:B------:R-:W-:Y:S05]  /*21c00*/  BSYNC B2 ;  /* 0x0000000000027941 */ /* 0x000fea0003800000 */
.L_x_6510:
        /* <DEDUP_REMOVED lines=45> */
.L_x_6514:
[----:B------:R-:W-:Y:S01]  /*21ee0*/  DMUL R4, RZ, R22 ;  /* 0x00000016ff047228 */ /* 0x000fe20000000000 */
[----:B------:R-:W-:-:S10]  /*21ef0*/  IMAD.MOV.U32 R41, RZ, RZ, RZ ;  /* 0x000000ffff297224 */ /* 0x000fd400078e00ff */
.L_x_6515:
[----:B------:R-:W-:Y:S05]  /*21f00*/  BSYNC B2 ;  /* 0x0000000000027941 */ /* 0x000fea0003800000 */
.L_x_6513:
        /* <DEDUP_REMOVED lines=31> */
.L_x_6490:
[----:B------:R-:W-:-:S10]  /*22100*/  DADD R12, R22, -R22 ;  /* 0x00000000160c7229 */ /* 0x000fd40000000816 */
[----:B------:R-:W-:Y:S01]  /*22110*/  MOV R14, R12 ;  /* 0x0000000c000e7202 */ /* 0x000fe20000000f00 */
[----:B------:R-:W-:Y:S01]  /*22120*/  IMAD.MOV.U32 R15, RZ, RZ, R13 ;  /* 0x000000ffff0f7224 */ /* 0x000fe200078e000d */
[----:B------:R-:W-:Y:S06]  /*22130*/  BRA `(.L_x_6488) ;  /* 0x0000000400947947 */ /* 0x000fec0003800000 */
.L_x_6489:
        /* <DEDUP_REMOVED lines=36> */
[----:B------:R-:W-:Y:S01]  /*22380*/  IMAD.MOV.U32 R3, RZ, RZ, R41 ;  /* 0x000000ffff037224 */ /* 0x000fe200078e0029 */
[----:B------:R-:W-:Y:S01]  /*22390*/  MOV R55, R5 ;  /* 0x0000000500377202 */ /* 0x000fe20000000f00 */
[----:B------:R-:W-:-:S07]  /*223a0*/  IMAD.MOV.U32 R54, RZ, RZ, R4 ;  /* 0x000000ffff367224 */ /* 0x000fce00078e0004 */
.L_x_6519:
[----:B------:R-:W-:Y:S05]  /*223b0*/  BSYNC B3 ;  /* 0x0000000000037941 */ /* 0x000fea0003800000 */
.L_x_6518:
        /* <DEDUP_REMOVED lines=27> */
[----:B------:R-:W-:Y:S05]  /*22570*/  CALL.REL.NOINC `($_ZN2at6native29vectorized_elementwise_kernelILi4EZZZNS0_16tanh_kernel_cudaERNS_18TensorIteratorBaseEENKUlvE_clEvENKUlvE_clEvEUlN3c107complexIdEEE_St5arrayIPcLm2EEEEviT0_T1_$__internal_trig_reduction_slowpathd) ;  /* 0x00000034000c7944 */ /* 0x000fea0003c00000 */
[----:B------:R-:W-:Y:S01]  /*22580*/  IMAD.MOV.U32 R59, RZ, RZ, R41 ;  /* 0x000000ffff3b7224 */ /* 0x000fe200078e0029 */
[----:B------:R-:W-:Y:S01]  /*22590*/  MOV R61, R5 ;  /* 0x00000005003d7202 */ /* 0x000fe20000000f00 */
[----:B------:R-:W-:-:S07]  /*225a0*/  IMAD.MOV.U32 R60, RZ, RZ, R4 ;  /* 0x000000ffff3c7224 */ /* 0x000fce00078e0004 */
.L_x_6521:
[----:B------:R-:W-:Y:S05]  /*225b0*/  BSYNC B3 ;  /* 0x0000000000037941 */ /* 0x000fea0003800000 */
.L_x_6520:
        /* <DEDUP_REMOVED lines=24> */
.L_x_6517:
[----:B------:R-:W-:Y:S05]  /*22740*/  BSYNC B2 ;  /* 0x0000000000027941 */ /* 0x000fea0003800000 */
.L_x_6516:
[----:B------:R-:W-:Y:S01]  /*22750*/  LOP3.LUT R15, RZ, 0x80000000, R23, 0xb8, !PT ;  /* 0x80000000ff0f7812 */ /* 0x000fe200078eb817 */
[----:B------:R-:W-:Y:S02]  /*22760*/  IMAD.MOV.U32 R12, RZ, RZ, R20 ;  /* 0x000000ffff0c7224 */ /* 0x000fe400078e0014 */
[----:B------:R-:W-:Y:S02]  /*22770*/  IMAD.MOV.U32 R13, RZ, RZ, R58 ;  /* 0x000000ffff0d7224 */ /* 0x000fe400078e003a */
[----:B------:R-:W-:-:S07]  /*22780*/  IMAD.MOV.U32 R14, RZ, RZ, RZ ;  /* 0x000000ffff0e7224 */ /* 0x000fce00078e00ff */
.L_x_6488:
[----:B------:R-:W-:Y:S05]  /*22790*/  BSYNC B1 ;  /* 0x0000000000017941 */ /* 0x000fea0003800000 */
.L_x_6487:
        /* <DEDUP_REMOVED lines=37> */
.L_x_6528:
[----:B------:R-:W-:Y:S01]  /*229f0*/  DMUL R4, RZ, R26 ;  /* 0x0000001aff047228 */ /* 0x000fe20000000000 */
[----:B------:R-:W-:-:S10]  /*22a00*/  IMAD.MOV.U32 R41, RZ, RZ, RZ ;  /* 0x000000ffff297224 */ /* 0x000fd400078e00ff */
.L_x_6529:
[----:B------:R-:W-:Y:S05]  /*22a10*/  BSYNC B2 ;  /* 0x0000000000027941 */ /* 0x000fea0003800000 */
.L_x_6527:
        /* <DEDUP_REMOVED lines=63> */
.L_x_6531:
[----:B------:R-:W-:Y:S05]  /*22e10*/  BSYNC B0 ;  /* 0x0000000000007941 */ /* 0x000fea0003800000 */
.L_x_6530:
        /* <DEDUP_REMOVED lines=87> */
[----:B------:R-:W-:Y:S05]  /*23390*/  CALL.REL.NOINC `($__internal_10_$__cuda_sm20_div_rn_f64_full) ;  /* 0x0000001c001c7944 */ /* 0x000fea0003c00000 */
[----:B------:R-:W-:-:S07]  /*233a0*/  IMAD.MOV.U32 R41, RZ, RZ, R3 ;  /* 0x000000ffff297224 */ /* 0x000fce00078e0003 */
.L_x_6535:
[----:B------:R-:W-:Y:S05]  /*233b0*/  BSYNC B3 ;  /* 0x0000000000037941 */ /* 0x000fea0003800000 */
.L_x_6534:
[----:B------:R-:W-:Y:S01]  /*233c0*/  DADD R4, R4, R40 ;  /* 0x0000000004047229 */ /* 0x000fe20000000028 */
[----:B------:R-:W-:Y:S01]  /*233d0*/  UMOV UR4, 0x8fb9f87e ;  /* 0x8fb9f87e00047882 */ /* 0x000fe20000000000 */
[----:B------:R-:W-:Y:S02]  /*233e0*/  UMOV UR5, 0x408633ce ;  /* 0x408633ce00057882 */ /* 0x000fe40000000000 */
[----:B------:R-:W-:-:S06]  /*233f0*/  DSETP.GE.AND P0, PT, R18, UR4, PT ;  /* 0x0000000412007e2a */ /* 0x000fcc000bf06000 */
[----:B------:R-:W-:Y:S02]  /*23400*/  FSEL R18, R4, RZ, !P0 ;  /* 0x000000ff04127208 */ /* 0x000fe40004000000 */
[----:B------:R-:W-:Y:S01]  /*23410*/  FSEL R19, R5, +QNAN , !P0 ;  /* 0x7ff0000005137808 */ /* 0x000fe20004000000 */
[----:B------:R-:W-:Y:S06]  /*23420*/  BRA `(.L_x_6536) ;  /* 0x00000000005c7947 */ /* 0x000fec0003800000 */
.L_x_6533:
        /* <DEDUP_REMOVED lines=23> */
.L_x_6536:
[----:B------:R-:W-:Y:S05]  /*235a0*/  BSYNC B2 ;  /* 0x0000000000027941 */ /* 0x000fea0003800000 */
.L_x_6532:
        /* <DEDUP_REMOVED lines=29> */
[----:B------:R-:W-:-:S04]  /*23780*/  LOP3.LUT R5, R5, R4, RZ, 0x3c, !PT ;  /* 0x0000000405057212 */ /* 0x000fc800078e3cff */
[----:B------:R-:W-:-:S04]  /*23790*/  LOP3.LUT R4, R5, R4, RZ, 0x3c, !PT ;  /* 0x0000000405047212 */ /* 0x000fc800078e3cff */
[----:B------:R-:W-:-:S07]  /*237a0*/  LOP3.LUT R5, R5, R4, RZ, 0x3c, !PT ;  /* 0x0000000405057212 */ /* 0x000fce00078e3cff */
.L_x_6538:
[----:B------:R-:W-:Y:S05]  /*237b0*/  BSYNC B2 ;  /* 0x0000000000027941 */ /* 0x000fea0003800000 */
.L_x_6537:
        /* <DEDUP_REMOVED lines=26> */
.L_x_6540:
[----:B------:R-:W-:Y:S05]  /*23960*/  BSYNC B2 ;  /* 0x0000000000027941 */ /* 0x000fea0003800000 */
.L_x_6539:
        /* <DEDUP_REMOVED lines=21> */
[----:B------:R-:W-:-:S07]  /*23ac0*/  MOV R41, R3 ;  /* 0x0000000300297202 */ /* 0x000fce0000000f00 */
.L_x_6542:
[----:B------:R-:W-:Y:S05]  /*23ad0*/  BSYNC B2 ;  /* 0x0000000000027941 */ /* 0x000fea0003800000 */
.L_x_6541:
[----:B------:R-:W-:Y:S02]  /*23ae0*/  IMAD.MOV.U32 R6, RZ, RZ, R40 ;  /* 0x000000ffff067224 */ /* 0x000fe400078e0028 */
[----:B------:R-:W-:Y:S01]  /*23af0*/  IMAD.MOV.U32 R7, RZ, RZ, R41 ;  /* 0x000000ffff077224 */ /* 0x000fe200078e0029 */
[----:B------:R-:W-:Y:S06]  /*23b00*/  BRA `(.L_x_6523) ;  /* 0x0000001000447947 */ /* 0x000fec0003800000 */
.L_x_6526:
        /* <DEDUP_REMOVED lines=61> */
.L_x_6544:
[----:B------:R-:W-:Y:S05]  /*23ee0*/  BSYNC B0 ;  /* 0x0000000000007941 */ /* 0x000fea0003800000 */
.L_x_6543:
        /* <DEDUP_REMOVED lines=26> */
.L_x_6546:
[----:B------:R-:W-:Y:S01]  /*24090*/  DMUL R40, RZ, R26 ;  /* 0x0000001aff287228 */ /* 0x000fe20000000000 */
[----:B------:R-:W-:-:S10]  /*240a0*/  IMAD.MOV.U32 R3, RZ, RZ, RZ ;  /* 0x000000ffff037224 */ /* 0x000fd400078e00ff */
.L_x_6547:
[----:B------:R-:W-:Y:S05]  /*240b0*/  BSYNC B2 ;  /* 0x0000000000027941 */ /* 0x000fea0003800000 */
.L_x_6545:
        /* <DEDUP_REMOVED lines=45> */
.L_x_6549:
[----:B------:R-:W-:Y:S01]  /*24390*/  DMUL R4, RZ, R26 ;  /* 0x0000001aff047228 */ /* 0x000fe20000000000 */
[----:B------:R-:W-:-:S10]  /*243a0*/  MOV R41, RZ ;  /* 0x000000ff00297202 */ /* 0x000fd40000000f00 */
.L_x_6550:
[----:B------:R-:W-:Y:S05]  /*243b0*/  BSYNC B2 ;  /* 0x0000000000027941 */ /* 0x000fea0003800000 */
.L_x_6548:
        /* <DEDUP_REMOVED lines=31> */
.L_x_6525:
[----:B------:R-:W-:-:S10]  /*245b0*/  DADD R4, R26, -R26 ;  /* 0x000000001a047229 */ /* 0x000fd4000000081a */
[----:B------:R-:W-:Y:S01]  /*245c0*/  IMAD.MOV.U32 R6, RZ, RZ, R4 ;  /* 0x000000ffff067224 */ /* 0x000fe200078e0004 */
[----:B------:R-:W-:Y:S01]  /*245d0*/  MOV R7, R5 ;  /* 0x0000000500077202 */ /* 0x000fe20000000f00 */
[----:B------:R-:W-:Y:S06]  /*245e0*/  BRA `(.L_x_6523) ;  /* 0x00000004008c7947 */ /* 0x000fec0003800000 */
.L_x_6524:
        /* <DEDUP_REMOVED lines=36> */
[----:B------:R-:W-:-:S07]  /*24830*/  IMAD.MOV.U32 R3, RZ, RZ, R41 ;  /* 0x000000ffff037224 */ /* 0x000fce00078e0029 */
.L_x_6554:
[----:B------:R-:W-:Y:S05]  /*24840*/  BSYNC B3 ;  /* 0x0000000000037941 */ /* 0x000fea0003800000 */
.L_x_6553:
        /* <DEDUP_REMOVED lines=31> */
.L_x_6556:
[----:B------:R-:W-:Y:S05]  /*24a40*/  BSYNC B3 ;  /* 0x0000000000037941 */ /* 0x000fea0003800000 */
.L_x_6555:
        /* <DEDUP_REMOVED lines=24> */
.L_x_6552:
[----:B------:R-:W-:Y:S05]  /*24bd0*/  BSYNC B2 ;  /* 0x0000000000027941 */ /* 0x000fea0003800000 */
.L_x_6551:
[----:B------:R-:W-:Y:S01]  /*24be0*/  IMAD.MOV.U32 R5, RZ, RZ, R6 ;  /* 0x000000ffff057224 */ /* 0x000fe200078e0006 */
[----:B------:R-:W-:Y:S01]  /*24bf0*/  LOP3.LUT R7, RZ, 0x80000000, R27, 0xb8, !PT ;  /* 0x80000000ff077812 */ /* 0x000fe200078eb81b */
[----:B------:R-:W-:Y:S01]  /*24c00*/  IMAD.MOV.U32 R4, RZ, RZ, R24 ;  /* 0x000000ffff047224 */ /* 0x000fe200078e0018 */
[----:B------:R-:W-:-:S07]  /*24c10*/  MOV R6, RZ ;  /* 0x000000ff00067202 */ /* 0x000fce0000000f00 */
.L_x_6523:
[----:B------:R-:W-:Y:S05]  /*24c20*/  BSYNC B1 ;  /* 0x0000000000017941 */ /* 0x000fea0003800000 */
.L_x_6522:
        /* <DEDUP_REMOVED lines=24> */
.L_x_6559:
[----:B------:R-:W-:-:S13]  /*24db0*/  ISETP.GE.AND P0, PT, R3, R0, PT ;  /* 0x000000000300720c */ /* 0x000fda0003f06270 */
[----:B------:R-:W-:Y:S05]  /*24dc0*/  @P0 BRA `(.L_x_6561) ;  /* 0x0000000000300947 */ /* 0x000fea0003800000 */
[----:B0-----:R-:W0:Y:S01]  /*24dd0*/  LDC.64 R16, c[0x0][0x218] ;  /* 0x00008600ff107b82 */ /* 0x001e220000000a00 */
[----:B------:R-:W-:Y:S01]  /*24de0*/  IADD3 R19, R2, R3, RZ ;  /* 0x0000000302137210 */ /* 0x000fe20007ffe0ff */
[----:B------:R-:W-:-:S04]  /*24df0*/  VIADD R3, R3, 0x80 ;  /* 0x0000008003037836 */ /* 0x000fc80000000000 */
[----:B0-----:R-:W-:-:S05]  /*24e00*/  IMAD.WIDE.U32 R16, R19, 0x10, R16 ;  /* 0x0000001013107825 */ /* 0x001fca00078e0010 */
[----:B------:R1:W-:Y:S02]  /*24e10*/  STG.E.128 desc[UR6][R16.64], R8 ;  /* 0x0000000810007986 */ /* 0x0003e4000c101d06 */
.L_x_6560:
[----:B------:R-:W-:-:S13]  /*24e20*/  ISETP.GE.AND P0, PT, R3, R0, PT ;  /* 0x000000000300720c */ /* 0x000fda0003f06270 */
[----:B------:R-:W-:Y:S05]  /*24e30*/  @P0 BRA `(.L_x_6562) ;  /* 0x0000000000340947 */ /* 0x000fea0003800000 */
[----:B-1----:R-:W1:Y:S01]  /*24e40*/  LDC.64 R8, c[0x0][0x218] ;  /* 0x00008600ff087b82 */ /* 0x002e620000000a00 */
[----:B------:R-:W-:Y:S02]  /*24e50*/  IMAD.IADD R11, R2, 0x1, R3 ;  /* 0x00000001020b7824 */ /* 0x000fe400078e0203 */
[----:B------:R-:W-:Y:S02]  /*24e60*/  VIADD R3, R3, 0x80 ;  /* 0x0000008003037836 */ /* 0x000fe40000000000 */
[----:B-1----:R-:W-:-:S05]  /*24e70*/  IMAD.WIDE.U32 R8, R11, 0x10, R8 ;  /* 0x000000100b087825 */ /* 0x002fca00078e0008 */
[----:B------:R1:W-:Y:S02]  /*24e80*/  STG.E.128 desc[UR6][R8.64], R48 ;  /* 0x0000003008007986 */ /* 0x0003e4000c101d06 */
.L_x_6561:
        /* <DEDUP_REMOVED lines=8> */
.L_x_6562:
[----:B------:R-:W-:Y:S05]  /*24f10*/  BSYNC B1 ;  /* 0x0000000000017941 */ /* 0x000fea0003800000 */
.L_x_6558:
[----:B------:R-:W-:-:S13]  /*24f20*/  ISETP.GE.AND P0, PT, R3, R0, PT ;  /* 0x000000000300720c */ /* 0x000fda0003f06270 */
[----:B-12---:R-:W1:Y:S01]  /*24f30*/  @!P0 LDC.64 R8, c[0x0][0x218] ;  /* 0x00008600ff088b82 */ /* 0x006e620000000a00 */
[----:B------:R-:W-:Y:S02]  /*24f40*/  @!P0 IMAD.IADD R11, R2, 0x1, R3 ;  /* 0x00000001020b8824 */ /* 0x000fe400078e0203 */
[----:B------:R-:W-:Y:S02]  /*24f50*/  @!P0 VIADD R3, R3, 0x80 ;  /* 0x0000008003038836 */ /* 0x000fe40000000000 */
[----:B-1----:R-:W-:-:S05]  /*24f60*/  @!P0 IMAD.WIDE.U32 R8, R11, 0x10, R8 ;  /* 0x000000100b088825 */ /* 0x002fca00078e0008 */
[----:B------:R2:W-:Y:S02]  /*24f70*/  @!P0 STG.E.128 desc[UR6][R8.64], R12 ;  /* 0x0000000c08008986 */ /* 0x0005e4000c101d06 */
.L_x_6563:
[----:B------:R-:W-:Y:S05]  /*24f80*/  BSYNC B0 ;  /* 0x0000000000007941 */ /* 0x000fea0003800000 */
.L_x_6557:
        /* <DEDUP_REMOVED lines=8> */
        .weak           $__internal_10_$__cuda_sm20_div_rn_f64_full
        .type           $__internal_10_$__cuda_sm20_div_rn_f64_full,@function
        .size           $__internal_10_$__cuda_sm20_div_rn_f64_full,($__internal_11_$__cuda_sm20_dsqrt_rn_f64_mediumpath_v1 - $__internal_10_$__cuda_sm20_div_rn_f64_full)
$__internal_10_$__cuda_sm20_div_rn_f64_full:
        /* <DEDUP_REMOVED lines=72> */
.L_x_6565:
        /* <DEDUP_REMOVED lines=17> */
.L_x_6568:
[----:B------:R-:W-:Y:S01]  /*255a0*/  LOP3.LUT R3, R55, 0x80000, RZ, 0xfc, !PT ;  /* 0x0008000037037812 */ /* 0x000fe200078efcff */
[----:B------:R-:W-:-:S03]  /*255b0*/  IMAD.MOV.U32 R64, RZ, RZ, R54 ;  /* 0x000000ffff407224 */ /* 0x000fc600078e0036 */
[----:B------:R-:W-:Y:S01]  /*255c0*/  MOV R65, R3 ;  /* 0x0000000300417202 */ /* 0x000fe20000000f00 */
[----:B------:R-:W-:Y:S06]  /*255d0*/  BRA `(.L_x_6566) ;  /* 0x00000000000c7947 */ /* 0x000fec0003800000 */
.L_x_6567:
[----:B------:R-:W-:Y:S01]  /*255e0*/  LOP3.LUT R3, R59, 0x80000, RZ, 0xfc, !PT ;  /* 0x000800003b037812 */ /* 0x000fe200078efcff */
[----:B------:R-:W-:-:S04]  /*255f0*/  IMAD.MOV.U32 R64, RZ, RZ, R58 ;  /* 0x000000ffff407224 */ /* 0x000fc800078e003a */
[----:B------:R-:W-:-:S07]  /*25600*/  IMAD.MOV.U32 R65, RZ, RZ, R3 ;  /* 0x000000ffff417224 */ /* 0x000fce00078e0003 */
.L_x_6566:
[----:B------:R-:W-:Y:S05]  /*25610*/  BSYNC B0 ;  /* 0x0000000000007941 */ /* 0x000fea0003800000 */
.L_x_6564:
[----:B------:R-:W-:Y:S01]  /*25620*/  IMAD.MOV.U32 R42, RZ, RZ, R41 ;  /* 0x000000ffff2a7224 */ /* 0x000fe200078e0029 */
[----:B------:R-:W-:Y:S01]  /*25630*/  MOV R3, R65 ;  /* 0x0000004100037202 */ /* 0x000fe20000000f00 */
[----:B------:R-:W-:Y:S02]  /*25640*/  IMAD.MOV.U32 R43, RZ, RZ, 0x0 ;  /* 0x00000000ff2b7424 */ /* 0x000fe400078e00ff */
[----:B------:R-:W-:Y:S02]  /*25650*/  IMAD.MOV.U32 R40, RZ, RZ, R64 ;  /* 0x000000ffff287224 */ /* 0x000fe400078e0040 */
[----:B------:R-:W-:Y:S05]  /*25660*/  RET.REL.NODEC R42 `(_ZN2at6native29vectorized_elementwise_kernelILi4EZZZNS0_16tanh_kernel_cudaERNS_18TensorIteratorBaseEENKUlvE_clEvENKUlvE_clEvEUlN3c107complexIdEEE_St5arrayIPcLm2EEEEviT0_T1_) ;  /* 0xfffffda82a647950 */ /* 0x000fea0003c3ffff */
        .weak           $__internal_11_$__cuda_sm20_dsqrt_rn_f64_mediumpath_v1
        .type           $__internal_11_$__cuda_sm20_dsqrt_rn_f64_mediumpath_v1,@function
        .size           $__internal_11_$__cuda_sm20_dsqrt_rn_f64_mediumpath_v1,($_ZN2at6native29vectorized_elementwise_kernelILi4EZZZNS0_16tanh_kernel_cudaERNS_18TensorIteratorBaseEENKUlvE_clEvENKUlvE_clEvEUlN3c107complexIdEEE_St5arrayIPcLm2EEEEviT0_T1_$__internal_trig_reduction_slowpathd - $__internal_11_$__cuda_sm20_dsqrt_rn_f64_mediumpath_v1)
$__internal_11_$__cuda_sm20_dsqrt_rn_f64_mediumpath_v1:
        /* <DEDUP_REMOVED lines=21> */
.L_x_6570:
        /* <DEDUP_REMOVED lines=24> */
.L_x_6572:
[----:B------:R-:W-:-:S11]  /*25940*/  DADD R40, R54, R54 ;  /* 0x0000000036287229 */ /* 0x000fd60000000036 */
.L_x_6571:
[----:B------:R-:W-:Y:S05]  /*25950*/  BSYNC B0 ;  /* 0x0000000000007941 */ /* 0x000fea0003800000 */
.L_x_6569:
[----:B------:R-:W-:Y:S01]  /*25960*/  MOV R5, R40 ;  /* 0x0000002800057202 */ /* 0x000fe20000000f00 */
[----:B------:R-:W-:Y:S02]  /*25970*/  IMAD.MOV.U32 R4, RZ, RZ, R41 ;  /* 0x000000ffff047224 */ /* 0x000fe400078e0029 */
[----:B------:R-:W-:Y:S02]  /*25980*/  IMAD.MOV.U32 R40, RZ, RZ, R3 ;  /* 0x000000ffff287224 */ /* 0x000fe400078e0003 */
[----:B------:R-:W-:-:S04]  /*25990*/  IMAD.MOV.U32 R41, RZ, RZ, 0x0 ;  /* 0x00000000ff297424 */ /* 0x000fc800078e00ff */
[----:B------:R-:W-:Y:S05]  /*259a0*/  RET.REL.NODEC R40 `(_ZN2at6native29vectorized_elementwise_kernelILi4EZZZNS0_16tanh_kernel_cudaERNS_18TensorIteratorBaseEENKUlvE_clEvENKUlvE_clEvEUlN3c107complexIdEEE_St5arrayIPcLm2EEEEviT0_T1_) ;  /* 0xfffffda428947950 */ /* 0x000fea0003c3ffff */
        .type           $_ZN2at6native29vectorized_elementwise_kernelILi4EZZZNS0_16tanh_kernel_cudaERNS_18TensorIteratorBaseEENKUlvE_clEvENKUlvE_clEvEUlN3c107complexIdEEE_St5arrayIPcLm2EEEEviT0_T1_$__internal_trig_reduction_slowpathd,@function
        .size           $_ZN2at6native29vectorized_elementwise_kernelILi4EZZZNS0_16tanh_kernel_cudaERNS_18TensorIteratorBaseEENKUlvE_clEvENKUlvE_clEvEUlN3c107complexIdEEE_St5arrayIPcLm2EEEEviT0_T1_$__internal_trig_reduction_slowpathd,(.L_x_7177 - $_ZN2at6native29vectorized_elementwise_kernelILi4EZZZNS0_16tanh_kernel_cudaERNS_18TensorIteratorBaseEENKUlvE_clEvENKUlvE_clEvEUlN3c107complexIdEEE_St5arrayIPcLm2EEEEviT0_T1_$__internal_trig_reduction_slowpathd)
$_ZN2at6native29vectorized_elementwise_kernelILi4EZZZNS0_16tanh_kernel_cudaERNS_18TensorIteratorBaseEENKUlvE_clEvENKUlvE_clEvEUlN3c107complexIdEEE_St5arrayIPcLm2EEEEviT0_T1_$__internal_trig_reduction_slowpathd:
        /* <DEDUP_REMOVED lines=31> */
.L_x_6576:
        /* <DEDUP_REMOVED lines=28> */
.L_x_6575:
[----:B------:R-:W-:Y:S05]  /*25d60*/  BSYNC B0 ;  /* 0x0000000000007941 */ /* 0x000fea0003800000 */
.L_x_6574:
        /* <DEDUP_REMOVED lines=96> */
.L_x_6573:
[----:B------:R-:W-:Y:S01]  /*26370*/  IMAD.MOV.U32 R42, RZ, RZ, R55 ;  /* 0x000000ffff2a7224 */ /* 0x000fe200078e0037 */
[----:B------:R-:W-:Y:S01]  /*26380*/  MOV R4, R3 ;  /* 0x0000000300047202 */ /* 0x000fe20000000f00 */
[----:B------:R-:W-:-:S04]  /*26390*/  IMAD.MOV.U32 R43, RZ, RZ, 0x0 ;  /* 0x00000000ff2b7424 */ /* 0x000fc800078e00ff */
[----:B------:R-:W-:Y:S05]  /*263a0*/  RET.REL.NODEC R42 `(_ZN2at6native29vectorized_elementwise_kernelILi4EZZZNS0_16tanh_kernel_cudaERNS_18TensorIteratorBaseEENKUlvE_clEvENKUlvE_clEvEUlN3c107complexIdEEE_St5arrayIPcLm2EEEEviT0_T1_) ;  /* 0xfffffd9c2a147950 */ /* 0x000fea0003c3ffff */
.L_x_6577:
        /* <DEDUP_REMOVED lines=13> */
.L_x_7177:


//--------------------- .text._ZN2at6native29vectorized_elementwise_kernelILi8EZZZNS0_16tanh_kernel_cudaERNS_18TensorIteratorBaseEENKUlvE_clEvENKUlvE_clEvEUlN3c107complexIdEEE_St5arrayIPcLm2EEEEviT0_T1_ --------------------------
	.section	.text._ZN2at6native29vectorized_elementwise_kernelILi8EZZZNS0_16tanh_kernel_cudaERNS_18TensorIteratorBaseEENKUlvE_clEvENKUlvE_clEvEUlN3c107complexIdEEE_St5arrayIPcLm2EEEEviT0_T1_,"ax",@progbits
	.align	128
        .global         _ZN2at6native29vectorized_elementwise_kernelILi8EZZZNS0_16tanh_kernel_cudaERNS_18TensorIteratorBaseEENKUlvE_clEvENKUlvE_clEvEUlN3c107complexIdEEE_St5arrayIPcLm2EEEEviT0_T1_
        .type           _ZN2at6native29vectorized_elementwise_kernelILi8EZZZNS0_16tanh_kernel_cudaERNS_18TensorIteratorBaseEENKUlvE_clEvENKUlvE_clEvEUlN3c107complexIdEEE_St5arrayIPcLm2EEEEviT0_T1_,@function
        .size           _ZN2at6native29vectorized_elementwise_kernelILi8EZZZNS0_16tanh_kernel_cudaERNS_18TensorIteratorBaseEENKUlvE_clEvENKUlvE_clEvEUlN3c107complexIdEEE_St5arrayIPcLm2EEEEviT0_T1_,(.L_x_7180 - _ZN2at6native29vectorized_elementwise_kernelILi8EZZZNS0_16tanh_kernel_cudaERNS_18TensorIteratorBaseEENKUlvE_clEvENKUlvE_clEvEUlN3c107complexIdEEE_St5arrayIPcLm2EEEEviT0_T1_)
        .other          _ZN2at6native29vectorized_elementwise_kernelILi8EZZZNS0_16tanh_kernel_cudaERNS_18TensorIteratorBaseEENKUlvE_clEvENKUlvE_clEvEUlN3c107complexIdEEE_St5arrayIPcLm2EEEEviT0_T1_,@"STO_CUDA_ENTRY STV_DEFAULT"
_ZN2at6native29vectorized_elementwise_kernelILi8EZZZNS0_16tanh_kernel_cudaERNS_18TensorIteratorBaseEENKUlvE_clEvENKUlvE_clEvEUlN3c107complexIdEEE_St5arrayIPcLm2EEEEviT0_T1_:
.text._ZN2at6native29vectorized_elementwise_kernelILi8EZZZNS0_16tanh_kernel_cudaERNS_18TensorIteratorBaseEENKUlvE_clEvENKUlvE_clEvEUlN3c107complexIdEEE_St5arrayIPcLm2EEEEviT0_T1_:
        /* <DEDUP_REMOVED lines=53> */
[----:B-----5:R-:W-:Y:S05]  /*0350*/  CALL.REL.NOINC `($_ZN2at6native29vectorized_elementwise_kernelILi8EZZZNS0_16tanh_kernel_cudaERNS_18TensorIteratorBaseEENKUlvE_clEvENKUlvE_clEvEUlN3c107complexIdEEE_St5arrayIPcLm2EEEEviT0_T1_$__internal_trig_reduction_slowpathd) ;  /* 0x0000025400947944 */ /* 0x020fea0003c00000 */
[----:B------:R-:W-:Y:S05]  /*0360*/  BRA `(.L_x_6585) ;  /* 0x0000000000087947 */ /* 0x000fea0003800000 */
.L_x_6584:
[----:B------:R-:W-:Y:S01]  /*0370*/  DMUL R4, RZ, R46 ;  /* 0x0000002eff047228 */ /* 0x000fe20000000000 */
[----:B------:R-:W-:-:S10]  /*0380*/  IMAD.MOV.U32 R41, RZ, RZ, RZ ;  /* 0x000000ffff297224 */ /* 0x000fd400078e00ff */
.L_x_6585:
[----:B------:R-:W-:Y:S05]  /*0390*/  BSYNC B2 ;  /* 0x0000000000027941 */ /* 0x000fea0003800000 */
.L_x_6583:
        /* <DEDUP_REMOVED lines=63> */
.L_x_6587:
[----:B------:R-:W-:Y:S05]  /*0790*/  BSYNC B0 ;  /* 0x0000000000007941 */ /* 0x000fea0003800000 */
.L_x_6586:
        /* <DEDUP_REMOVED lines=87> */
[----:B-----5:R-:W-:Y:S05]  /*0d10*/  CALL.REL.NOINC `($__internal_12_$__cuda_sm20_div_rn_f64_full) ;  /* 0x0000024000bc7944 */ /* 0x020fea0003c00000 */
[----:B------:R-:W-:-:S07]  /*0d20*/  IMAD.MOV.U32 R41, RZ, RZ, R3 ;  /* 0x000000ffff297224 */ /* 0x000fce00078e0003 */
.L_x_6591:
[----:B------:R-:W-:Y:S05]  /*0d30*/  BSYNC B3 ;  /* 0x0000000000037941 */ /* 0x000fea0003800000 */
.L_x_6590:
[----:B------:R-:W-:Y:S01]  /*0d40*/  DADD R4, R4, R40 ;  /* 0x0000000004047229 */ /* 0x000fe20000000028 */
[----:B------:R-:W-:Y:S01]  /*0d50*/  UMOV UR4, 0x8fb9f87e ;  /* 0x8fb9f87e00047882 */ /* 0x000fe20000000000 */
[----:B------:R-:W-:Y:S02]  /*0d60*/  UMOV UR5, 0x408633ce ;  /* 0x408633ce00057882 */ /* 0x000fe40000000000 */
[----:B------:R-:W-:-:S06]  /*0d70*/  DSETP.GE.AND P0, PT, R44, UR4, PT ;  /* 0x000000042c007e2a */ /* 0x000fcc000bf06000 */
[----:B------:R-:W-:Y:S02]  /*0d80*/  FSEL R40, R4, RZ, !P0 ;  /* 0x000000ff04287208 */ /* 0x000fe40004000000 */
[----:B------:R-:W-:Y:S01]  /*0d90*/  FSEL R41, R5, +QNAN , !P0 ;  /* 0x7ff0000005297808 */ /* 0x000fe20004000000 */
[----:B------:R-:W-:Y:S06]  /*0da0*/  BRA `(.L_x_6592) ;  /* 0x00000000005c7947 */ /* 0x000fec0003800000 */
.L_x_6589:
        /* <DEDUP_REMOVED lines=23> */
.L_x_6592:
[----:B------:R-:W-:Y:S05]  /*0f20*/  BSYNC B2 ;  /* 0x0000000000027941 */ /* 0x000fea0003800000 */
.L_x_6588:
        /* <DEDUP_REMOVED lines=28> */
[----:B-----5:R-:W-:Y:S05]  /*10f0*/  CALL.REL.NOINC `($__internal_13_$__cuda_sm20_dsqrt_rn_f64_mediumpath_v1) ;  /* 0x00000244005c7944 */ /* 0x020fea0003c00000 */
[----:B------:R-:W-:Y:S01]  /*1100*/  MOV R40, R5 ;  /* 0x0000000500287202 */ /* 0x000fe20000000f00 */
[----:B------:R-:W-:-:S07]  /*1110*/  IMAD.MOV.U32 R41, RZ, RZ, R4 ;  /* 0x000000ffff297224 */ /* 0x000fce00078e0004 */
.L_x_6594:
[----:B------:R-:W-:Y:S05]  /*1120*/  BSYNC B2 ;  /* 0x0000000000027941 */ /* 0x000fea0003800000 */
.L_x_6593:
        /* <DEDUP_REMOVED lines=24> */
[----:B-----5:R-:W-:Y:S05]  /*12b0*/  CALL.REL.NOINC `($__internal_12_$__cuda_sm20_div_rn_f64_full) ;  /* 0x0000023c00547944 */ /* 0x020fea0003c00000 */
[----:B------:R-:W-:Y:S02]  /*12c0*/  IMAD.MOV.U32 R28, RZ, RZ, R40 ;  /* 0x000000ffff1c7224 */ /* 0x000fe400078e0028 */
[----:B------:R-:W-:-:S07]  /*12d0*/  IMAD.MOV.U32 R29, RZ, RZ, R3 ;  /* 0x000000ffff1d7224 */ /* 0x000fce00078e0003 */
.L_x_6596:
[----:B------:R-:W-:Y:S05]  /*12e0*/  BSYNC B2 ;  /* 0x0000000000027941 */ /* 0x000fea0003800000 */
.L_x_6595:
        /* <DEDUP_REMOVED lines=20> */
[----:B-----5:R-:W-:Y:S05]  /*1430*/  CALL.REL.NOINC `($__internal_12_$__cuda_sm20_div_rn_f64_full) ;  /* 0x0000023800f47944 */ /* 0x020fea0003c00000 */
[----:B------:R-:W-:-:S07]  /*1440*/  IMAD.MOV.U32 R41, RZ, RZ, R3 ;  /* 0x000000ffff297224 */ /* 0x000fce00078e0003 */
.L_x_6598:
[----:B------:R-:W-:Y:S05]  /*1450*/  BSYNC B2 ;  /* 0x0000000000027941 */ /* 0x000fea0003800000 */
.L_x_6597:
[----:B------:R-:W-:Y:S01]  /*1460*/  MOV R30, R40 ;  /* 0x00000028001e7202 */ /* 0x000fe20000000f00 */
[----:B------:R-:W-:Y:S01]  /*1470*/  IMAD.MOV.U32 R31, RZ, RZ, R41 ;  /* 0x000000ffff1f7224 */ /* 0x000fe200078e0029 */
[----:B------:R-:W-:Y:S06]  /*1480*/  BRA `(.L_x_6599) ;  /* 0x0000001000447947 */ /* 0x000fec0003800000 */
.L_x_6582:
        /* <DEDUP_REMOVED lines=61> */
.L_x_6601:
[----:B------:R-:W-:Y:S05]  /*1860*/  BSYNC B0 ;  /* 0x0000000000007941 */ /* 0x000fea0003800000 */
.L_x_6600:
        /* <DEDUP_REMOVED lines=21> */
[----:B-----5:R-:W-:Y:S05]  /*19c0*/  CALL.REL.NOINC `($_ZN2at6native29vectorized_elementwise_kernelILi8EZZZNS0_16tanh_kernel_cudaERNS_18TensorIteratorBaseEENKUlvE_clEvENKUlvE_clEvEUlN3c107complexIdEEE_St5arrayIPcLm2EEEEviT0_T1_$__internal_trig_reduction_slowpathd) ;  /* 0x0000023c00f87944 */ /* 0x020fea0003c00000 */
[----:B------:R-:W-:Y:S01]  /*19d0*/  IMAD.MOV.U32 R3, RZ, RZ, R41 ;  /* 0x000000ffff037224 */ /* 0x000fe200078e0029 */
[----:B------:R-:W-:Y:S01]  /*19e0*/  MOV R44, R4 ;  /* 0x00000004002c7202 */ /* 0x000fe20000000f00 */
[----:B------:R-:W-:Y:S01]  /*19f0*/  IMAD.MOV.U32 R45, RZ, RZ, R5 ;  /* 0x000000ffff2d7224 */ /* 0x000fe200078e0005 */
[----:B------:R-:W-:Y:S06]  /*1a00*/  BRA `(.L_x_6604) ;  /* 0x0000000000087947 */ /* 0x000fec0003800000 */
.L_x_6603:
[----:B------:R-:W-:Y:S01]  /*1a10*/  DMUL R44, RZ, R46 ;  /* 0x0000002eff2c7228 */ /* 0x000fe20000000000 */
[----:B------:R-:W-:-:S10]  /*1a20*/  IMAD.MOV.U32 R3, RZ, RZ, RZ ;  /* 0x000000ffff037224 */ /* 0x000fd400078e00ff */
.L_x_6604:
[----:B------:R-:W-:Y:S05]  /*1a30*/  BSYNC B2 ;  /* 0x0000000000027941 */ /* 0x000fea0003800000 */
.L_x_6602:
        /* <DEDUP_REMOVED lines=44> */
[----:B------:R-:W-:Y:S02]  /*1d00*/  IMAD.MOV.U32 R50, RZ, RZ, R4 ;  /* 0x000000ffff327224 */ /* 0x000fe400078e0004 */
[----:B------:R-:W-:Y:S01]  /*1d10*/  IMAD.MOV.U32 R51, RZ, RZ, R5 ;  /* 0x000000ffff337224 */ /* 0x000fe200078e0005 */
[----:B------:R-:W-:Y:S06]  /*1d20*/  BRA `(.L_x_6607) ;  /* 0x0000000000087947 */ /* 0x000fec0003800000 */
.L_x_6606:
[----:B------:R-:W-:Y:S01]  /*1d30*/  DMUL R50, RZ, R46 ;  /* 0x0000002eff327228 */ /* 0x000fe20000000000 */
[----:B------:R-:W-:-:S10]  /*1d40*/  MOV R41, RZ ;  /* 0x000000ff00297202 */ /* 0x000fd40000000f00 */
.L_x_6607:
[----:B------:R-:W-:Y:S05]  /*1d50*/  BSYNC B2 ;  /* 0x0000000000027941 */ /* 0x000fea0003800000 */
.L_x_6605:
        /* <DEDUP_REMOVED lines=31> */
.L_x_6581:
[----:B------:R-:W-:-:S10]  /*1f50*/  DADD R28, R46, -R46 ;  /* 0x000000002e1c7229 */ /* 0x000fd4000000082e */
[----:B------:R-:W-:Y:S02]  /*1f60*/  IMAD.MOV.U32 R30, RZ, RZ, R28 ;  /* 0x000000ffff1e7224 */ /* 0x000fe400078e001c */
[----:B------:R-:W-:Y:S01]  /*1f70*/  IMAD.MOV.U32 R31, RZ, RZ, R29 ;  /* 0x000000ffff1f7224 */ /* 0x000fe200078e001d */
[----:B------:R-:W-:Y:S06]  /*1f80*/  BRA `(.L_x_6599) ;  /* 0x0000000400847947 */ /* 0x000fec0003800000 */
.L_x_6580:
        /* <DEDUP_REMOVED lines=33> */
[----:B-----5:R-:W-:Y:S05]  /*21a0*/  CALL.REL.NOINC `($_ZN2at6native29vectorized_elementwise_kernelILi8EZZZNS0_16tanh_kernel_cudaERNS_18TensorIteratorBaseEENKUlvE_clEvENKUlvE_clEvEUlN3c107complexIdEEE_St5arrayIPcLm2EEEEviT0_T1_$__internal_trig_reduction_slowpathd) ;  /* 0x0000023800007944 */ /* 0x020fea0003c00000 */
[----:B------:R-:W-:-:S07]  /*21b0*/  MOV R3, R41 ;  /* 0x0000002900037202 */ /* 0x000fce0000000f00 */
.L_x_6611:
[----:B------:R-:W-:Y:S05]  /*21c0*/  BSYNC B3 ;  /* 0x0000000000037941 */ /* 0x000fea0003800000 */
.L_x_6610:
        /* <DEDUP_REMOVED lines=27> */
[----:B-----5:R-:W-:Y:S05]  /*2380*/  CALL.REL.NOINC `($_ZN2at6native29vectorized_elementwise_kernelILi8EZZZNS0_16tanh_kernel_cudaERNS_18TensorIteratorBaseEENKUlvE_clEvENKUlvE_clEvEUlN3c107complexIdEEE_St5arrayIPcLm2EEEEviT0_T1_$__internal_trig_reduction_slowpathd) ;  /* 0x0000023400887944 */ /* 0x020fea0003c00000 */
[----:B------:R-:W-:Y:S02]  /*2390*/  IMAD.MOV.U32 R6, RZ, RZ, R41 ;  /* 0x000000ffff067224 */ /* 0x000fe400078e0029 */
[----:B------:R-:W-:Y:S02]  /*23a0*/  IMAD.MOV.U32 R58, RZ, RZ, R4 ;  /* 0x000000ffff3a7224 */ /* 0x000fe400078e0004 */
[----:B------:R-:W-:-:S07]  /*23b0*/  IMAD.MOV.U32 R59, RZ, RZ, R5 ;  /* 0x000000ffff3b7224 */ /* 0x000fce00078e0005 */
.L_x_6613:
[----:B------:R-:W-:Y:S05]  /*23c0*/  BSYNC B3 ;  /* 0x0000000000037941 */ /* 0x000fea0003800000 */
.L_x_6612:
        /* <DEDUP_REMOVED lines=24> */
.L_x_6609:
[----:B------:R-:W-:Y:S05]  /*2550*/  BSYNC B2 ;  /* 0x0000000000027941 */ /* 0x000fea0003800000 */
.L_x_6608:
[----:B------:R-:W-:Y:S01]  /*2560*/  LOP3.LUT R31, RZ, 0x80000000, R47, 0xb8, !PT ;  /* 0x80000000ff1f7812 */ /* 0x000fe200078eb82f */
[----:B------:R-:W-:Y:S01]  /*2570*/  IMAD.MOV.U32 R28, RZ, RZ, R44 ;  /* 0x000000ffff1c7224 */ /* 0x000fe200078e002c */
[----:B------:R-:W-:Y:S01]  /*2580*/  MOV R30, RZ ;  /* 0x000000ff001e7202 */ /* 0x000fe20000000f00 */
[----:B------:R-:W-:-:S07]  /*2590*/  IMAD.MOV.U32 R29, RZ, RZ, R7 ;  /* 0x000000ffff1d7224 */ /* 0x000fce00078e0007 */
.L_x_6599:
[----:B------:R-:W-:Y:S05]  /*25a0*/  BSYNC B1 ;  /* 0x0000000000017941 */ /* 0x000fea0003800000 */
.L_x_6579:
        /* <DEDUP_REMOVED lines=30> */
[----:B------:R-:W-:Y:S05]  /*2790*/  CALL.REL.NOINC `($_ZN2at6native29vectorized_elementwise_kernelILi8EZZZNS0_16tanh_kernel_cudaERNS_18TensorIteratorBaseEENKUlvE_clEvENKUlvE_clEvEUlN3c107complexIdEEE_St5arrayIPcLm2EEEEviT0_T1_$__internal_trig_reduction_slowpathd) ;  /* 0x0000023000847944 */ /* 0x000fea0003c00000 */
[----:B------:R-:W-:Y:S05]  /*27a0*/  BRA `(.L_x_6620) ;  /* 0x0000000000087947 */ /* 0x000fea0003800000 */
.L_x_6619:
[----:B------:R-:W-:Y:S01]  /*27b0*/  DMUL R4, RZ, R10 ;  /* 0x0000000aff047228 */ /* 0x000fe20000000000 */
[----:B------:R-:W-:-:S10]  /*27c0*/  IMAD.MOV.U32 R41, RZ, RZ, RZ ;  /* 0x000000ffff297224 */ /* 0x000fd400078e00ff */
.L_x_6620:
[----:B------:R-:W-:Y:S05]  /*27d0*/  BSYNC B2 ;  /* 0x0000000000027941 */ /* 0x000fea0003800000 */
.L_x_6618:
        /* <DEDUP_REMOVED lines=63> */
.L_x_6622:
[----:B------:R-:W-:Y:S05]  /*2bd0*/  BSYNC B0 ;  /* 0x0000000000007941 */ /* 0x000fea0003800000 */
.L_x_6621:
        /* <DEDUP_REMOVED lines=87> */
[----:B------:R-:W-:Y:S05]  /*3150*/  CALL.REL.NOINC `($__internal_12_$__cuda_sm20_div_rn_f64_full) ;  /* 0x0000021c00ac7944 */ /* 0x000fea0003c00000 */
[----:B------:R-:W-:-:S07]  /*3160*/  MOV R41, R3 ;  /* 0x0000000300297202 */ /* 0x000fce0000000f00 */
.L_x_6626:
[----:B------:R-:W-:Y:S05]  /*3170*/  BSYNC B3 ;  /* 0x0000000000037941 */ /* 0x000fea0003800000 */
.L_x_6625:
[----:B------:R-:W-:Y:S01]  /*3180*/  DADD R4, R4, R40 ;  /* 0x0000000004047229 */ /* 0x000fe20000000028 */
[----:B------:R-:W-:Y:S01]  /*3190*/  UMOV UR4, 0x8fb9f87e ;  /* 0x8fb9f87e00047882 */ /* 0x000fe20000000000 */
[----:B------:R-:W-:Y:S02]  /*31a0*/  UMOV UR5, 0x408633ce ;  /* 0x408633ce00057882 */ /* 0x000fe40000000000 */
[----:B------:R-:W-:-:S06]  /*31b0*/  DSETP.GE.AND P0, PT, R44, UR4, PT ;  /* 0x000000042c007e2a */ /* 0x000fcc000bf06000 */
[----:B------:R-:W-:Y:S02]  /*31c0*/  FSEL R40, R4, RZ, !P0 ;  /* 0x000000ff04287208 */ /* 0x000fe40004000000 */
[----:B------:R-:W-:Y:S01]  /*31d0*/  FSEL R41, R5, +QNAN , !P0 ;  /* 0x7ff0000005297808 */ /* 0x000fe20004000000 */
[----:B------:R-:W-:Y:S06]  /*31e0*/  BRA `(.L_x_6627) ;  /* 0x00000000005c7947 */ /* 0x000fec0003800000 */
.L_x_6624:
        /* <DEDUP_REMOVED lines=23> */
.L_x_6627:
[----:B------:R-:W-:Y:S05]  /*3360*/  BSYNC B2 ;  /* 0x0000000000027941 */ /* 0x000fea0003800000 */
.L_x_6623:
        /* <DEDUP_REMOVED lines=28> */
[----:B------:R-:W-:Y:S05]  /*3530*/  CALL.REL.NOINC `($__internal_13_$__cuda_sm20_dsqrt_rn_f64_mediumpath_v1) ;  /* 0x00000220004c7944 */ /* 0x000fea0003c00000 */
[----:B------:R-:W-:Y:S02]  /*3540*/  IMAD.MOV.U32 R40, RZ, RZ, R5 ;  /* 0x000000ffff287224 */ /* 0x000fe400078e0005 */
[----:B------:R-:W-:-:S07]  /*3550*/  IMAD.MOV.U32 R41, RZ, RZ, R4 ;  /* 0x000000ffff297224 */ /* 0x000fce00078e0004 */
.L_x_6629:
[----:B------:R-:W-:Y:S05]  /*3560*/  BSYNC B2 ;  /* 0x0000000000027941 */ /* 0x000fea0003800000 */
.L_x_6628:
        /* <DEDUP_REMOVED lines=24> */
[----:B------:R-:W-:Y:S05]  /*36f0*/  CALL.REL.NOINC `($__internal_12_$__cuda_sm20_div_rn_f64_full) ;  /* 0x0000021800447944 */ /* 0x000fea0003c00000 */
[----:B------:R-:W-:Y:S02]  /*3700*/  IMAD.MOV.U32 R8, RZ, RZ, R40 ;  /* 0x000000ffff087224 */ /* 0x000fe400078e0028 */
[----:B------:R-:W-:-:S07]  /*3710*/  IMAD.MOV.U32 R9, RZ, RZ, R3 ;  /* 0x000000ffff097224 */ /* 0x000fce00078e0003 */
.L_x_6631:
[----:B------:R-:W-:Y:S05]  /*3720*/  BSYNC B2 ;  /* 0x0000000000027941 */ /* 0x000fea0003800000 */
.L_x_6630:
        /* <DEDUP_REMOVED lines=20> */
[----:B------:R-:W-:Y:S05]  /*3870*/  CALL.REL.NOINC `($__internal_12_$__cuda_sm20_div_rn_f64_full) ;  /* 0x0000021400e47944 */ /* 0x000fea0003c00000 */
[----:B------:R-:W-:Y:S01]  /*3880*/  MOV R6, R40 ;  /* 0x0000002800067202 */ /* 0x000fe20000000f00 */
[----:B------:R-:W-:-:S07]  /*3890*/  IMAD.MOV.U32 R7, RZ, RZ, R3 ;  /* 0x000000ffff077224 */ /* 0x000fce00078e0003 */
.L_x_6633:
[----:B------:R-:W-:Y:S05]  /*38a0*/  BSYNC B2 ;  /* 0x0000000000027941 */ /* 0x000fea0003800000 */
.L_x_6632:
[----:B------:R-:W-:Y:S05]  /*38b0*/  BRA `(.L_x_6634) ;  /* 0x0000001000387947 */ /* 0x000fea0003800000 */
.L_x_6617:
        /* <DEDUP_REMOVED lines=61> */
.L_x_6636:
[----:B------:R-:W-:Y:S05]  /*3c90*/  BSYNC B0 ;  /* 0x0000000000007941 */ /* 0x000fea0003800000 */
.L_x_6635:
        /* <DEDUP_REMOVED lines=22> */
[----:B------:R-:W-:Y:S01]  /*3e00*/  IMAD.MOV.U32 R3, RZ, RZ, R41 ;  /* 0x000000ffff037224 */ /* 0x000fe200078e0029 */
[----:B------:R-:W-:Y:S01]  /*3e10*/  MOV R48, R4 ;  /* 0x0000000400307202 */ /* 0x000fe20000000f00 */
[----:B------:R-:W-:Y:S01]  /*3e20*/  IMAD.MOV.U32 R49, RZ, RZ, R5 ;  /* 0x000000ffff317224 */ /* 0x000fe200078e0005 */
[----:B------:R-:W-:Y:S06]  /*3e30*/  BRA `(.L_x_6639) ;  /* 0x0000000000087947 */ /* 0x000fec0003800000 */
.L_x_6638:
[----:B------:R-:W-:Y:S01]  /*3e40*/  DMUL R48, RZ, R10 ;  /* 0x0000000aff307228 */ /* 0x000fe20000000000 */
[----:B------:R-:W-:-:S10]  /*3e50*/  IMAD.MOV.U32 R3, RZ, RZ, RZ ;  /* 0x000000ffff037224 */ /* 0x000fd400078e00ff */
.L_x_6639:
[----:B------:R-:W-:Y:S05]  /*3e60*/  BSYNC B2 ;  /* 0x0000000000027941 */ /* 0x000fea0003800000 */
.L_x_6637:
        /* <DEDUP_REMOVED lines=45> */
.L_x_6641:
[----:B------:R-:W-:Y:S01]  /*4140*/  DMUL R4, RZ, R10 ;  /* 0x0000000aff047228 */ /* 0x000fe20000000000 */
[----:B------:R-:W-:-:S10]  /*4150*/  IMAD.MOV.U32 R41, RZ, RZ, RZ ;  /* 0x000000ffff297224 */ /* 0x000fd400078e00ff */
.L_x_6642:
[----:B------:R-:W-:Y:S05]  /*4160*/  BSYNC B2 ;  /* 0x0000000000027941 */ /* 0x000fea0003800000 */
.L_x_6640:
        /* <DEDUP_REMOVED lines=31> */
.L_x_6616:
[----:B------:R-:W-:-:S10]  /*4360*/  DADD R8, R10, -R10 ;  /* 0x000000000a087229 */ /* 0x000fd4000000080a */
[----:B------:R-:W-:Y:S01]  /*4370*/  MOV R6, R8 ;  /* 0x0000000800067202 */ /* 0x000fe20000000f00 */
[----:B------:R-:W-:Y:S01]  /*4380*/  IMAD.MOV.U32 R7, RZ, RZ, R9 ;  /* 0x000000ffff077224 */ /* 0x000fe200078e0009 */
[----:B------:R-:W-:Y:S06]  /*4390*/  BRA `(.L_x_6634) ;  /* 0x0000000400807947 */ /* 0x000fec0003800000 */
.L_x_6615:
        /* <DEDUP_REMOVED lines=33> */
[----:B------:R-:W-:Y:S05]  /*45b0*/  CALL.REL.NOINC `($_ZN2at6native29vectorized_elementwise_kernelILi8EZZZNS0_16tanh_kernel_cudaERNS_18TensorIteratorBaseEENKUlvE_clEvENKUlvE_clEvEUlN3c107complexIdEEE_St5arrayIPcLm2EEEEviT0_T1_$__internal_trig_reduction_slowpathd) ;  /* 0x0000021000fc7944 */ /* 0x000fea0003c00000 */
[----:B------:R-:W-:-:S07]  /*45c0*/  IMAD.MOV.U32 R3, RZ, RZ, R41 ;  /* 0x000000ffff037224 */ /* 0x000fce00078e0029 */
.L_x_6646:
[----:B------:R-:W-:Y:S05]  /*45d0*/  BSYNC B3 ;  /* 0x0000000000037941 */ /* 0x000fea0003800000 */
.L_x_6645:
        /* <DEDUP_REMOVED lines=27> */
[----:B------:R-:W-:Y:S05]  /*4790*/  CALL.REL.NOINC `($_ZN2at6native29vectorized_elementwise_kernelILi8EZZZNS0_16tanh_kernel_cudaERNS_18TensorIteratorBaseEENKUlvE_clEvENKUlvE_clEvEUlN3c107complexIdEEE_St5arrayIPcLm2EEEEviT0_T1_$__internal_trig_reduction_slowpathd) ;  /* 0x0000021000847944 */ /* 0x000fea0003c00000 */
[----:B------:R-:W-:Y:S01]  /*47a0*/  IMAD.MOV.U32 R7, RZ, RZ, R41 ;  /* 0x000000ffff077224 */ /* 0x000fe200078e0029 */
[----:B------:R-:W-:Y:S01]  /*47b0*/  MOV R58, R4 ;  /* 0x00000004003a7202 */ /* 0x000fe20000000f00 */
[----:B------:R-:W-:-:S07]  /*47c0*/  IMAD.MOV.U32 R59, RZ, RZ, R5 ;  /* 0x000000ffff3b7224 */ /* 0x000fce00078e0005 */
.L_x_6648:
[----:B------:R-:W-:Y:S05]  /*47d0*/  BSYNC B3 ;  /* 0x0000000000037941 */ /* 0x000fea0003800000 */
.L_x_6647:
        /* <DEDUP_REMOVED lines=24> */
.L_x_6644:
[----:B------:R-:W-:Y:S05]  /*4960*/  BSYNC B2 ;  /* 0x0000000000027941 */ /* 0x000fea0003800000 */
.L_x_6643:
[----:B------:R-:W-:Y:S01]  /*4970*/  IMAD.MOV.U32 R9, RZ, RZ, R6 ;  /* 0x000000ffff097224 */ /* 0x000fe200078e0006 */
[----:B------:R-:W-:Y:S01]  /*4980*/  LOP3.LUT R7, RZ, 0x80000000, R11, 0xb8, !PT ;  /* 0x80000000ff077812 */ /* 0x000fe200078eb80b */
[----:B------:R-:W-:-:S07]  /*4990*/  IMAD.MOV.U32 R6, RZ, RZ, RZ ;  /* 0x000000ffff067224 */ /* 0x000fce00078e00ff */
.L_x_6634:
[----:B------:R-:W-:Y:S05]  /*49a0*/  BSYNC B1 ;  /* 0x0000000000017941 */ /* 0x000fea0003800000 */
.L_x_6614:
        /* <DEDUP_REMOVED lines=32> */
.L_x_6654:
[----:B------:R-:W-:Y:S01]  /*4bb0*/  DMUL R4, RZ, R14 ;  /* 0x0000000eff047228 */ /* 0x000fe20000000000 */
[----:B------:R-:W-:-:S10]  /*4bc0*/  MOV R41, RZ ;  /* 0x000000ff00297202 */ /* 0x000fd40000000f00 */
.L_x_6655:
[----:B------:R-:W-:Y:S05]  /*4bd0*/  BSYNC B2 ;  /* 0x0000000000027941 */ /* 0x000fea0003800000 */
.L_x_6653:
        /* <DEDUP_REMOVED lines=63> */
.L_x_6657:
[----:B------:R-:W-:Y:S05]  /*4fd0*/  BSYNC B0 ;  /* 0x0000000000007941 */ /* 0x000fea0003800000 */
.L_x_6656:
        /* <DEDUP_REMOVED lines=87> */
[----:B------:R-:W-:Y:S05]  /*5550*/  CALL.REL.NOINC `($__internal_12_$__cuda_sm20_div_rn_f64_full) ;  /* 0x000001f800ac7944 */ /* 0x000fea0003c00000 */
[----:B------:R-:W-:-:S07]  /*5560*/  IMAD.MOV.U32 R41, RZ, RZ, R3 ;  /* 0x000000ffff297224 */ /* 0x000fce00078e0003 */
.L_x_6661:
[----:B------:R-:W-:Y:S05]  /*5570*/  BSYNC B3 ;  /* 0x0000000000037941 */ /* 0x000fea0003800000 */
.L_x_6660:
[----:B------:R-:W-:Y:S01]  /*5580*/  DADD R4, R4, R40 ;  /* 0x0000000004047229 */ /* 0x000fe20000000028 */
[----:B------:R-:W-:Y:S01]  /*5590*/  UMOV UR4, 0x8fb9f87e ;  /* 0x8fb9f87e00047882 */ /* 0x000fe20000000000 */
[----:B------:R-:W-:Y:S02]  /*55a0*/  UMOV UR5, 0x408633ce ;  /* 0x408633ce00057882 */ /* 0x000fe40000000000 */
[----:B------:R-:W-:-:S06]  /*55b0*/  DSETP.GE.AND P0, PT, R44, UR4, PT ;  /* 0x000000042c007e2a */ /* 0x000fcc000bf06000 */
[----:B------:R-:W-:Y:S02]  /*55c0*/  FSEL R40, R4, RZ, !P0 ;  /* 0x000000ff04287208 */ /* 0x000fe40004000000 */
[----:B------:R-:W-:Y:S01]  /*55d0*/  FSEL R41, R5, +QNAN , !P0 ;  /* 0x7ff0000005297808 */ /* 0x000fe20004000000 */
[----:B------:R-:W-:Y:S06]  /*55e0*/  BRA `(.L_x_6662) ;  /* 0x00000000005c7947 */ /* 0x000fec0003800000 */
.L_x_6659:
        /* <DEDUP_REMOVED lines=23> */
.L_x_6662:
[----:B------:R-:W-:Y:S05]  /*5760*/  BSYNC B2 ;  /* 0x0000000000027941 */ /* 0x000fea0003800000 */
.L_x_6658:
        /* <DEDUP_REMOVED lines=28> */
[----:B------:R-:W-:Y:S05]  /*5930*/  CALL.REL.NOINC `($__internal_13_$__cuda_sm20_dsqrt_rn_f64_mediumpath_v1) ;  /* 0x000001fc004c7944 */ /* 0x000fea0003c00000 */
[----:B------:R-:W-:Y:S02]  /*5940*/  IMAD.MOV.U32 R40, RZ, RZ, R5 ;  /* 0x000000ffff287224 */ /* 0x000fe400078e0005 */
[----:B------:R-:W-:-:S07]  /*5950*/  IMAD.MOV.U32 R41, RZ, RZ, R4 ;  /* 0x000000ffff297224 */ /* 0x000fce00078e0004 */
.L_x_6664:
[----:B------:R-:W-:Y:S05]  /*5960*/  BSYNC B2 ;  /* 0x0000000000027941 */ /* 0x000fea0003800000 */
.L_x_6663:
        /* <DEDUP_REMOVED lines=27> */
.L_x_6666:
[----:B------:R-:W-:Y:S05]  /*5b20*/  BSYNC B2 ;  /* 0x0000000000027941 */ /* 0x000fea0003800000 */
.L_x_6665:
        /* <DEDUP_REMOVED lines=23> */
.L_x_6668:
[----:B------:R-:W-:Y:S05]  /*5ca0*/  BSYNC B2 ;  /* 0x0000000000027941 */ /* 0x000fea0003800000 */
.L_x_6667:
[----:B------:R-:W-:Y:S05]  /*5cb0*/  BRA `(.L_x_6669) ;  /* 0x0000001000307947 */ /* 0x000fea0003800000 */
.L_x_6652:
        /* <DEDUP_REMOVED lines=61> */
.L_x_6671:
[----:B------:R-:W-:Y:S05]  /*6090*/  BSYNC B0 ;  /* 0x0000000000007941 */ /* 0x000fea0003800000 */
.L_x_6670:
        /* <DEDUP_REMOVED lines=21> */
[----:B------:R-:W-:Y:S05]  /*61f0*/  CALL.REL.NOINC `($_ZN2at6native29vectorized_elementwise_kernelILi8EZZZNS0_16tanh_kernel_cudaERNS_18TensorIteratorBaseEENKUlvE_clEvENKUlvE_clEvEUlN3c107complexIdEEE_St5arrayIPcLm2EEEEviT0_T1_$__internal_trig_reduction_slowpathd) ;  /* 0x000001f400ec7944 */ /* 0x000fea0003c00000 */
[----:B------:R-:W-:Y:S01]  /*6200*/  IMAD.MOV.U32 R3, RZ, RZ, R41 ;  /* 0x000000ffff037224 */ /* 0x000fe200078e0029 */
[----:B------:R-:W-:Y:S06]  /*6210*/  BRA `(.L_x_6674) ;  /* 0x0000000000087947 */ /* 0x000fec0003800000 */
.L_x_6673:
[----:B------:R-:W-:Y:S01]  /*6220*/  DMUL R4, RZ, R14 ;  /* 0x0000000eff047228 */ /* 0x000fe20000000000 */
[----:B------:R-:W-:-:S10]  /*6230*/  IMAD.MOV.U32 R3, RZ, RZ, RZ ;  /* 0x000000ffff037224 */ /* 0x000fd400078e00ff */
.L_x_6674:
[----:B------:R-:W-:Y:S05]  /*6240*/  BSYNC B2 ;  /* 0x0000000000027941 */ /* 0x000fea0003800000 */
.L_x_6672:
        /* <DEDUP_REMOVED lines=45> */
.L_x_6676:
[----:B------:R-:W-:Y:S01]  /*6520*/  DMUL R4, RZ, R14 ;  /* 0x0000000eff047228 */ /* 0x000fe20000000000 */
[----:B------:R-:W-:-:S10]  /*6530*/  IMAD.MOV.U32 R41, RZ, RZ, RZ ;  /* 0x000000ffff297224 */ /* 0x000fd400078e00ff */
.L_x_6677:
[----:B------:R-:W-:Y:S05]  /*6540*/  BSYNC B2 ;  /* 0x0000000000027941 */ /* 0x000fea0003800000 */
.L_x_6675:
        /* <DEDUP_REMOVED lines=31> */
.L_x_6651:
[----:B------:R-:W-:-:S10]  /*6740*/  DADD R12, R14, -R14 ;  /* 0x000000000e0c7229 */ /* 0x000fd4000000080e */
[----:B------:R-:W-:Y:S01]  /*6750*/  MOV R10, R12 ;  /* 0x0000000c000a7202 */ /* 0x000fe20000000f00 */
[----:B------:R-:W-:Y:S01]  /*6760*/  IMAD.MOV.U32 R11, RZ, RZ, R13 ;  /* 0x000000ffff0b7224 */ /* 0x000fe200078e000d */
[----:B------:R-:W-:Y:S06]  /*6770*/  BRA `(.L_x_6669) ;  /* 0x0000000400807947 */ /* 0x000fec0003800000 */
.L_x_6650:
        /* <DEDUP_REMOVED lines=35> */
.L_x_6681:
[----:B------:R-:W-:Y:S05]  /*69b0*/  BSYNC B3 ;  /* 0x0000000000037941 */ /* 0x000fea0003800000 */
.L_x_6680:
        /* <DEDUP_REMOVED lines=31> */
.L_x_6683:
[----:B------:R-:W-:Y:S05]  /*6bb0*/  BSYNC B3 ;  /* 0x0000000000037941 */ /* 0x000fea0003800000 */
.L_x_6682:
        /* <DEDUP_REMOVED lines=24> */
.L_x_6679:
[----:B------:R-:W-:Y:S05]  /*6d40*/  BSYNC B2 ;  /* 0x0000000000027941 */ /* 0x000fea0003800000 */
.L_x_6678:
[----:B------:R-:W-:Y:S01]  /*6d50*/  IMAD.MOV.U32 R13, RZ, RZ, R10 ;  /* 0x000000ffff0d7224 */ /* 0x000fe200078e000a */
[----:B------:R-:W-:Y:S01]  /*6d60*/  LOP3.LUT R11, RZ, 0x80000000, R15, 0xb8, !PT ;  /* 0x80000000ff0b7812 */ /* 0x000fe200078eb80f */
[----:B------:R-:W-:-:S07]  /*6d70*/  IMAD.MOV.U32 R10, RZ, RZ, RZ ;  /* 0x000000ffff0a7224 */ /* 0x000fce00078e00ff */
.L_x_6669:
[----:B------:R-:W-:Y:S05]  /*6d80*/  BSYNC B1 ;  /* 0x0000000000017941 */ /* 0x000fea0003800000 */
.L_x_6649:
        /* <DEDUP_REMOVED lines=32> */
.L_x_6689:
[----:B------:R-:W-:Y:S01]  /*6f90*/  DMUL R4, RZ, R18 ;  /* 0x00000012ff047228 */ /* 0x000fe20000000000 */
[----:B------:R-:W-:-:S10]  /*6fa0*/  MOV R41, RZ ;  /* 0x000000ff00297202 */ /* 0x000fd40000000f00 */
.L_x_6690:
[----:B------:R-:W-:Y:S05]  /*6fb0*/  BSYNC B2 ;  /* 0x0000000000027941 */ /* 0x000fea0003800000 */
.L_x_6688:
        /* <DEDUP_REMOVED lines=63> */
.L_x_6692:
[----:B------:R-:W-:Y:S05]  /*73b0*/  BSYNC B0 ;  /* 0x0000000000007941 */ /* 0x000fea0003800000 */
.L_x_6691:
        /* <DEDUP_REMOVED lines=89> */
.L_x_6696:
[----:B------:R-:W-:Y:S05]  /*7950*/  BSYNC B3 ;  /* 0x0000000000037941 */ /* 0x000fea0003800000 */
.L_x_6695:
[----:B------:R-:W-:Y:S01]  /*7960*/  DADD R4, R4, R40 ;  /* 0x0000000004047229 */ /* 0x000fe20000000028 */
[----:B------:R-:W-:Y:S01]  /*7970*/  UMOV UR4, 0x8fb9f87e ;  /* 0x8fb9f87e00047882 */ /* 0x000fe20000000000 */
[----:B------:R-:W-:Y:S02]  /*7980*/  UMOV UR5, 0x408633ce ;  /* 0x408633ce00057882 */ /* 0x000fe40000000000 */
[----:B------:R-:W-:-:S06]  /*7990*/  DSETP.GE.AND P0, PT, R44, UR4, PT ;  /* 0x000000042c007e2a */ /* 0x000fcc000bf06000 */
[----:B------:R-:W-:Y:S02]  /*79a0*/  FSEL R40, R4, RZ, !P0 ;  /* 0x000000ff04287208 */ /* 0x000fe40004000000 */
[----:B------:R-:W-:Y:S01]  /*79b0*/  FSEL R41, R5, +QNAN , !P0 ;  /* 0x7ff0000005297808 */ /* 0x000fe20004000000 */
[----:B------:R-:W-:Y:S06]  /*79c0*/  BRA `(.L_x_6697) ;  /* 0x00000000005c7947 */ /* 0x000fec0003800000 */
.L_x_6694:
        /* <DEDUP_REMOVED lines=23> */
.L_x_6697:
[----:B------:R-:W-:Y:S05]  /*7b40*/  BSYNC B2 ;  /* 0x0000000000027941 */ /* 0x000fea0003800000 */
.L_x_6693:
        /* <DEDUP_REMOVED lines=31> */
.L_x_6699:
[----:B------:R-:W-:Y:S05]  /*7d40*/  BSYNC B2 ;  /* 0x0000000000027941 */ /* 0x000fea0003800000 */
.L_x_6698:
        /* <DEDUP_REMOVED lines=27> */
.L_x_6701:
[----:B------:R-:W-:Y:S05]  /*7f00*/  BSYNC B2 ;  /* 0x0000000000027941 */ /* 0x000fea0003800000 */
.L_x_6700:
        /* <DEDUP_REMOVED lines=23> */
.L_x_6703:
[----:B------:R-:W-:Y:S05]  /*8080*/  BSYNC B2 ;  /* 0x0000000000027941 */ /* 0x000fea0003800000 */
.L_x_6702:
[----:B------:R-:W-:Y:S05]  /*8090*/  BRA `(.L_x_6704) ;  /* 0x0000001000307947 */ /* 0x000fea0003800000 */
.L_x_6687:
        /* <DEDUP_REMOVED lines=61> */
.L_x_6706:
[----:B------:R-:W-:Y:S05]  /*8470*/  BSYNC B0 ;  /* 0x0000000000007941 */ /* 0x000fea0003800000 */
.L_x_6705:
        /* <DEDUP_REMOVED lines=24> */
.L_x_6708:
[----:B------:R-:W-:Y:S01]  /*8600*/  DMUL R4, RZ, R18 ;  /* 0x00000012ff047228 */ /* 0x000fe20000000000 */
[----:B------:R-:W-:-:S10]  /*8610*/  IMAD.MOV.U32 R3, RZ, RZ, RZ ;  /* 0x000000ffff037224 */ /* 0x000fd400078e00ff */
.L_x_6709:
[----:B------:R-:W-:Y:S05]  /*8620*/  BSYNC B2 ;  /* 0x0000000000027941 */ /* 0x000fea0003800000 */
.L_x_6707:
        /* <DEDUP_REMOVED lines=45> */
.L_x_6711:
[----:B------:R-:W-:Y:S01]  /*8900*/  DMUL R4, RZ, R18 ;  /* 0x00000012ff047228 */ /* 0x000fe20000000000 */
[----:B------:R-:W-:-:S10]  /*8910*/  IMAD.MOV.U32 R41, RZ, RZ, RZ ;  /* 0x000000ffff297224 */ /* 0x000fd400078e00ff */
.L_x_6712:
[----:B------:R-:W-:Y:S05]  /*8920*/  BSYNC B2 ;  /* 0x0000000000027941 */ /* 0x000fea0003800000 */
.L_x_6710:
        /* <DEDUP_REMOVED lines=31> */
.L_x_6686:
[----:B------:R-:W-:-:S10]  /*8b20*/  DADD R16, R18, -R18 ;  /* 0x0000000012107229 */ /* 0x000fd40000000812 */
[----:B------:R-:W-:Y:S01]  /*8b30*/  MOV R14, R16 ;  /* 0x00000010000e7202 */ /* 0x000fe20000000f00 */
[----:B------:R-:W-:Y:S01]  /*8b40*/  IMAD.MOV.U32 R15, RZ, RZ, R17 ;  /* 0x000000ffff0f7224 */ /* 0x000fe200078e0011 */
[----:B------:R-:W-:Y:S06]  /*8b50*/  BRA `(.L_x_6704) ;  /* 0x0000000400807947 */ /* 0x000fec0003800000 */
.L_x_6685:
        /* <DEDUP_REMOVED lines=35> */
.L_x_6716:
[----:B------:R-:W-:Y:S05]  /*8d90*/  BSYNC B3 ;  /* 0x0000000000037941 */ /* 0x000fea0003800000 */
.L_x_6715:
        /* <DEDUP_REMOVED lines=31> */
.L_x_6718:
[----:B------:R-:W-:Y:S05]  /*8f90*/  BSYNC B3 ;  /* 0x0000000000037941 */ /* 0x000fea0003800000 */
.L_x_6717:
        /* <DEDUP_REMOVED lines=24> */
.L_x_6714:
[----:B------:R-:W-:Y:S05]  /*9120*/  BSYNC B2 ;  /* 0x0000000000027941 */ /* 0x000fea0003800000 */
.L_x_6713:
[----:B------:R-:W-:Y:S01]  /*9130*/  IMAD.MOV.U32 R17, RZ, RZ, R14 ;  /* 0x000000ffff117224 */ /* 0x000fe200078e000e */
[----:B------:R-:W-:Y:S01]  /*9140*/  LOP3.LUT R15, RZ, 0x80000000, R19, 0xb8, !PT ;  /* 0x80000000ff0f7812 */ /* 0x000fe200078eb813 */
[----:B------:R-:W-:-:S07]  /*9150*/  IMAD.MOV.U32 R14, RZ, RZ, RZ ;  /* 0x000000ffff0e7224 */ /* 0x000fce00078e00ff */
.L_x_6704:
[----:B------:R-:W-:Y:S05]  /*9160*/  BSYNC B1 ;  /* 0x0000000000017941 */ /* 0x000fea0003800000 */
.L_x_6684:
        /* <DEDUP_REMOVED lines=32> */
.L_x_6724:
[----:B------:R-:W-:Y:S01]  /*9370*/  DMUL R4, RZ, R34 ;  /* 0x00000022ff047228 */ /* 0x000fe20000000000 */
[----:B------:R-:W-:-:S10]  /*9380*/  MOV R41, RZ ;  /* 0x000000ff00297202 */ /* 0x000fd40000000f00 */
.L_x_6725:
[----:B------:R-:W-:Y:S05]  /*9390*/  BSYNC B2 ;  /* 0x0000000000027941 */ /* 0x000fea0003800000 */
.L_x_6723:
        /* <DEDUP_REMOVED lines=63> */
.L_x_6727:
[----:B------:R-:W-:Y:S05]  /*9790*/  BSYNC B0 ;  /* 0x0000000000007941 */ /* 0x000fea0003800000 */
.L_x_6726:
        /* <DEDUP_REMOVED lines=89> */
.L_x_6731:
[----:B------:R-:W-:Y:S05]  /*9d30*/  BSYNC B3 ;  /* 0x0000000000037941 */ /* 0x000fea0003800000 */
.L_x_6730:
[----:B------:R-:W-:Y:S01]  /*9d40*/  DADD R4, R4, R40 ;  /* 0x0000000004047229 */ /* 0x000fe20000000028 */
[----:B------:R-:W-:Y:S01]  /*9d50*/  UMOV UR4, 0x8fb9f87e ;  /* 0x8fb9f87e00047882 */ /* 0x000fe20000000000 */
[----:B------:R-:W-:Y:S02]  /*9d60*/  UMOV UR5, 0x408633ce ;  /* 0x408633ce00057882 */ /* 0x000fe40000000000 */
[----:B------:R-:W-:-:S06]  /*9d70*/  DSETP.GE.AND P0, PT, R44, UR4, PT ;  /* 0x000000042c007e2a */ /* 0x000fcc000bf06000 */
[----:B------:R-:W-:Y:S02]  /*9d80*/  FSEL R40, R4, RZ, !P0 ;  /* 0x000000ff04287208 */ /* 0x000fe40004000000 */
[----:B------:R-:W-:Y:S01]  /*9d90*/  FSEL R41, R5, +QNAN , !P0 ;  /* 0x7ff0000005297808 */ /* 0x000fe20004000000 */
[----:B------:R-:W-:Y:S06]  /*9da0*/  BRA `(.L_x_6732) ;  /* 0x00000000005c7947 */ /* 0x000fec0003800000 */
.L_x_6729:
        /* <DEDUP_REMOVED lines=23> */
.L_x_6732:
[----:B------:R-:W-:Y:S05]  /*9f20*/  BSYNC B2 ;  /* 0x0000000000027941 */ /* 0x000fea0003800000 */
.L_x_6728:
        /* <DEDUP_REMOVED lines=31> */
.L_x_6734:
[----:B------:R-:W-:Y:S05]  /*a120*/  BSYNC B2 ;  /* 0x0000000000027941 */ /* 0x000fea0003800000 */
.L_x_6733:
        /* <DEDUP_REMOVED lines=27> */
.L_x_6736:
[----:B------:R-:W-:Y:S05]  /*a2e0*/  BSYNC B2 ;  /* 0x0000000000027941 */ /* 0x000fea0003800000 */
.L_x_6735:
        /* <DEDUP_REMOVED lines=23> */
.L_x_6738:
[----:B------:R-:W-:Y:S05]  /*a460*/  BSYNC B2 ;  /* 0x0000000000027941 */ /* 0x000fea0003800000 */
.L_x_6737:
[----:B------:R-:W-:Y:S05]  /*a470*/  BRA `(.L_x_6739) ;  /* 0x0000001000307947 */ /* 0x000fea0003800000 */
.L_x_6722:
        /* <DEDUP_REMOVED lines=61> */
.L_x_6741:
[----:B------:R-:W-:Y:S05]  /*a850*/  BSYNC B0 ;  /* 0x0000000000007941 */ /* 0x000fea0003800000 */
.L_x_6740:
        /* <DEDUP_REMOVED lines=24> */
.L_x_6743:
[----:B------:R-:W-:Y:S01]  /*a9e0*/  DMUL R4, RZ, R34 ;  /* 0x00000022ff047228 */ /* 0x000fe20000000000 */
[----:B------:R-:W-:-:S10]  /*a9f0*/  IMAD.MOV.U32 R3, RZ, RZ, RZ ;  /* 0x000000ffff037224 */ /* 0x000fd400078e00ff */
.L_x_6744:
[----:B------:R-:W-:Y:S05]  /*aa00*/  BSYNC B2 ;  /* 0x0000000000027941 */ /* 0x000fea0003800000 */
.L_x_6742:
        /* <DEDUP_REMOVED lines=45> */
.L_x_6746:
[----:B------:R-:W-:Y:S01]  /*ace0*/  DMUL R4, RZ, R34 ;  /* 0x00000022ff047228 */ /* 0x000fe20000000000 */
[----:B------:R-:W-:-:S10]  /*acf0*/  IMAD.MOV.U32 R41, RZ, RZ, RZ ;  /* 0x000000ffff297224 */ /* 0x000fd400078e00ff */
.L_x_6747:
[----:B------:R-:W-:Y:S05]  /*ad00*/  BSYNC B2 ;  /* 0x0000000000027941 */ /* 0x000fea0003800000 */
.L_x_6745:
        /* <DEDUP_REMOVED lines=31> */
.L_x_6721:
[----:B------:R-:W-:-:S10]  /*af00*/  DADD R32, R34, -R34 ;  /* 0x0000000022207229 */ /* 0x000fd40000000822 */
[----:B------:R-:W-:Y:S01]  /*af10*/  MOV R18, R32 ;  /* 0x0000002000127202 */ /* 0x000fe20000000f00 */
[----:B------:R-:W-:Y:S01]  /*af20*/  IMAD.MOV.U32 R19, RZ, RZ, R33 ;  /* 0x000000ffff137224 */ /* 0x000fe200078e0021 */
[----:B------:R-:W-:Y:S06]  /*af30*/  BRA `(.L_x_6739) ;  /* 0x0000000400807947 */ /* 0x000fec0003800000 */
.L_x_6720:
        /* <DEDUP_REMOVED lines=35> */
.L_x_6751:
[----:B------:R-:W-:Y:S05]  /*b170*/  BSYNC B3 ;  /* 0x0000000000037941 */ /* 0x000fea0003800000 */
.L_x_6750:
        /* <DEDUP_REMOVED lines=31> */
.L_x_6753:
[----:B------:R-:W-:Y:S05]  /*b370*/  BSYNC B3 ;  /* 0x0000000000037941 */ /* 0x000fea0003800000 */
.L_x_6752:
        /* <DEDUP_REMOVED lines=24> */
.L_x_6749:
[----:B------:R-:W-:Y:S05]  /*b500*/  BSYNC B2 ;  /* 0x0000000000027941 */ /* 0x000fea0003800000 */
.L_x_6748:
[----:B------:R-:W-:Y:S01]  /*b510*/  IMAD.MOV.U32 R33, RZ, RZ, R18 ;  /* 0x000000ffff217224 */ /* 0x000fe200078e0012 */
[----:B------:R-:W-:Y:S01]  /*b520*/  LOP3.LUT R19, RZ, 0x80000000, R35, 0xb8, !PT ;  /* 0x80000000ff137812 */ /* 0x000fe200078eb823 */
[----:B------:R-:W-:-:S07]  /*b530*/  IMAD.MOV.U32 R18, RZ, RZ, RZ ;  /* 0x000000ffff127224 */ /* 0x000fce00078e00ff */
.L_x_6739:
[----:B------:R-:W-:Y:S05]  /*b540*/  BSYNC B1 ;  /* 0x0000000000017941 */ /* 0x000fea0003800000 */
.L_x_6719:
        /* <DEDUP_REMOVED lines=32> */
.L_x_6759:
[----:B------:R-:W-:Y:S01]  /*b750*/  DMUL R4, RZ, R38 ;  /* 0x00000026ff047228 */ /* 0x000fe20000000000 */
[----:B------:R-:W-:-:S10]  /*b760*/  MOV R41, RZ ;  /* 0x000000ff00297202 */ /* 0x000fd40000000f00 */
.L_x_6760:
[----:B------:R-:W-:Y:S05]  /*b770*/  BSYNC B2 ;  /* 0x0000000000027941 */ /* 0x000fea0003800000 */
.L_x_6758:
        /* <DEDUP_REMOVED lines=63> */
.L_x_6762:
[----:B------:R-:W-:Y:S05]  /*bb70*/  BSYNC B0 ;  /* 0x0000000000007941 */ /* 0x000fea0003800000 */
.L_x_6761:
        /* <DEDUP_REMOVED lines=89> */
.L_x_6766:
[----:B------:R-:W-:Y:S05]  /*c110*/  BSYNC B3 ;  /* 0x0000000000037941 */ /* 0x000fea0003800000 */
.L_x_6765:
[----:B------:R-:W-:Y:S01]  /*c120*/  DADD R4, R4, R40 ;  /* 0x0000000004047229 */ /* 0x000fe20000000028 */
[----:B------:R-:W-:Y:S01]  /*c130*/  UMOV UR4, 0x8fb9f87e ;  /* 0x8fb9f87e00047882 */ /* 0x000fe20000000000 */
[----:B------:R-:W-:Y:S02]  /*c140*/  UMOV UR5, 0x408633ce ;  /* 0x408633ce00057882 */ /* 0x000fe40000000000 */
[----:B------:R-:W-:-:S06]  /*c150*/  DSETP.GE.AND P0, PT, R44, UR4, PT ;  /* 0x000000042c007e2a */ /* 0x000fcc000bf06000 */
[----:B------:R-:W-:Y:S02]  /*c160*/  FSEL R40, R4, RZ, !P0 ;  /* 0x000000ff04287208 */ /* 0x000fe40004000000 */
[----:B------:R-:W-:Y:S01]  /*c170*/  FSEL R41, R5, +QNAN , !P0 ;  /* 0x7ff0000005297808 */ /* 0x000fe20004000000 */
[----:B------:R-:W-:Y:S06]  /*c180*/  BRA `(.L_x_6767) ;  /* 0x00000000005c7947 */ /* 0x000fec0003800000 */
.L_x_6764:
        /* <DEDUP_REMOVED lines=23> */
.L_x_6767:
[----:B------:R-:W-:Y:S05]  /*c300*/  BSYNC B2 ;  /* 0x0000000000027941 */ /* 0x000fea0003800000 */
.L_x_6763:
        /* <DEDUP_REMOVED lines=31> */
.L_x_6769:
[----:B------:R-:W-:Y:S05]  /*c500*/  BSYNC B2 ;  /* 0x0000000000027941 */ /* 0x000fea0003800000 */
.L_x_6768:
        /* <DEDUP_REMOVED lines=27> */
.L_x_6771:
[----:B------:R-:W-:Y:S05]  /*c6c0*/  BSYNC B2 ;  /* 0x0000000000027941 */ /* 0x000fea0003800000 */
.L_x_6770:
        /* <DEDUP_REMOVED lines=23> */
.L_x_6773:
[----:B------:R-:W-:Y:S05]  /*c840*/  BSYNC B2 ;  /* 0x0000000000027941 */ /* 0x000fea0003800000 */
.L_x_6772:
[----:B------:R-:W-:Y:S05]  /*c850*/  BRA `(.L_x_6774) ;  /* 0x0000001000307947 */ /* 0x000fea0003800000 */
.L_x_6757:
        /* <DEDUP_REMOVED lines=61> */
.L_x_6776:
[----:B------:R-:W-:Y:S05]  /*cc30*/  BSYNC B0 ;  /* 0x0000000000007941 */ /* 0x000fea0003800000 */
.L_x_6775:
        /* <DEDUP_REMOVED lines=24> */
.L_x_6778:
[----:B------:R-:W-:Y:S01]  /*cdc0*/  DMUL R4, RZ, R38 ;  /* 0x00000026ff047228 */ /* 0x000fe20000000000 */
[----:B------:R-:W-:-:S10]  /*cdd0*/  IMAD.MOV.U32 R3, RZ, RZ, RZ ;  /* 0x000000ffff037224 */ /* 0x000fd400078e00ff */
.L_x_6779:
[----:B------:R-:W-:Y:S05]  /*cde0*/  BSYNC B2 ;  /* 0x0000000000027941 */ /* 0x000fea0003800000 */
.L_x_6777:
        /* <DEDUP_REMOVED lines=45> */
.L_x_6781:
[----:B------:R-:W-:Y:S01]  /*d0c0*/  DMUL R4, RZ, R38 ;  /* 0x00000026ff047228 */ /* 0x000fe20000000000 */
[----:B------:R-:W-:-:S10]  /*d0d0*/  IMAD.MOV.U32 R41, RZ, RZ, RZ ;  /* 0x000000ffff297224 */ /* 0x000fd400078e00ff */
.L_x_6782:
[----:B------:R-:W-:Y:S05]  /*d0e0*/  BSYNC B2 ;  /* 0x0000000000027941 */ /* 0x000fea0003800000 */
.L_x_6780:
        /* <DEDUP_REMOVED lines=31> */
.L_x_6756:
[----:B------:R-:W-:-:S10]  /*d2e0*/  DADD R36, R38, -R38 ;  /* 0x0000000026247229 */ /* 0x000fd40000000826 */
[----:B------:R-:W-:Y:S01]  /*d2f0*/  MOV R34, R36 ;  /* 0x0000002400227202 */ /* 0x000fe20000000f00 */
[----:B------:R-:W-:Y:S01]  /*d300*/  IMAD.MOV.U32 R35, RZ, RZ, R37 ;  /* 0x000000ffff237224 */ /* 0x000fe200078e0025 */
[----:B------:R-:W-:Y:S06]  /*d310*/  BRA `(.L_x_6774) ;  /* 0x0000000400807947 */ /* 0x000fec0003800000 */
.L_x_6755:
        /* <DEDUP_REMOVED lines=35> */
.L_x_6786:
[----:B------:R-:W-:Y:S05]  /*d550*/  BSYNC B3 ;  /* 0x0000000000037941 */ /* 0x000fea0003800000 */
.L_x_6785:
        /* <DEDUP_REMOVED lines=31> */
.L_x_6788:
[----:B------:R-:W-:Y:S05]  /*d750*/  BSYNC B3 ;  /* 0x0000000000037941 */ /* 0x000fea0003800000 */
.L_x_6787:
        /* <DEDUP_REMOVED lines=24> */
.L_x_6784:
[----:B------:R-:W-:Y:S05]  /*d8e0*/  BSYNC B2 ;  /* 0x0000000000027941 */ /* 0x000fea0003800000 */
.L_x_6783:
[----:B------:R-:W-:Y:S01]  /*d8f0*/  IMAD.MOV.U32 R37, RZ, RZ, R34 ;  /* 0x000000ffff257224 */ /* 0x000fe200078e0022 */
[----:B------:R-:W-:Y:S01]  /*d900*/  LOP3.LUT R35, RZ, 0x80000000, R39, 0xb8, !PT ;  /* 0x80000000ff237812 */ /* 0x000fe200078eb827 */
[----:B------:R-:W-:-:S07]  /*d910*/  IMAD.MOV.U32 R34, RZ, RZ, RZ ;  /* 0x000000ffff227224 */ /* 0x000fce00078e00ff */
.L_x_6774:
[----:B------:R-:W-:Y:S05]  /*d920*/  BSYNC B1 ;  /* 0x0000000000017941 */ /* 0x000fea0003800000 */
.L_x_6754:
        /* <DEDUP_REMOVED lines=32> */
.L_x_6794:
[----:B------:R-:W-:Y:S01]  /*db30*/  DMUL R4, RZ, R26 ;  /* 0x0000001aff047228 */ /* 0x000fe20000000000 */
[----:B------:R-:W-:-:S10]  /*db40*/  MOV R41, RZ ;  /* 0x000000ff00297202 */ /* 0x000fd40000000f00 */
.L_x_6795:
[----:B------:R-:W-:Y:S05]  /*db50*/  BSYNC B2 ;  /* 0x0000000000027941 */ /* 0x000fea0003800000 */
.L_x_6793:
        /* <DEDUP_REMOVED lines=63> */
.L_x_6797:
[----:B------:R-:W-:Y:S05]  /*df50*/  BSYNC B0 ;  /* 0x0000000000007941 */ /* 0x000fea0003800000 */
.L_x_6796:
        /* <DEDUP_REMOVED lines=89> */
.L_x_6801:
[----:B------:R-:W-:Y:S05]  /*e4f0*/  BSYNC B3 ;  /* 0x0000000000037941 */ /* 0x000fea0003800000 */
.L_x_6800:
[----:B------:R-:W-:Y:S01]  /*e500*/  DADD R4, R4, R40 ;  /* 0x0000000004047229 */ /* 0x000fe20000000028 */
[----:B------:R-:W-:Y:S01]  /*e510*/  UMOV UR4, 0x8fb9f87e ;  /* 0x8fb9f87e00047882 */ /* 0x000fe20000000000 */
[----:B------:R-:W-:Y:S02]  /*e520*/  UMOV UR5, 0x408633ce ;  /* 0x408633ce00057882 */ /* 0x000fe40000000000 */
[----:B------:R-:W-:-:S06]  /*e530*/  DSETP.GE.AND P0, PT, R44, UR4, PT ;  /* 0x000000042c007e2a */ /* 0x000fcc000bf06000 */
[----:B------:R-:W-:Y:S02]  /*e540*/  FSEL R40, R4, RZ, !P0 ;  /* 0x000000ff04287208 */ /* 0x000fe40004000000 */
[----:B------:R-:W-:Y:S01]  /*e550*/  FSEL R41, R5, +QNAN , !P0 ;  /* 0x7ff0000005297808 */ /* 0x000fe20004000000 */
[----:B------:R-:W-:Y:S06]  /*e560*/  BRA `(.L_x_6802) ;  /* 0x00000000005c7947 */ /* 0x000fec0003800000 */
.L_x_6799:
        /* <DEDUP_REMOVED lines=23> */
.L_x_6802:
[----:B------:R-:W-:Y:S05]  /*e6e0*/  BSYNC B2 ;  /* 0x0000000000027941 */ /* 0x000fea0003800000 */
.L_x_6798:
        /* <DEDUP_REMOVED lines=31> */
.L_x_6804:
[----:B------:R-:W-:Y:S05]  /*e8e0*/  BSYNC B2 ;  /* 0x0000000000027941 */ /* 0x000fea0003800000 */
.L_x_6803:
        /* <DEDUP_REMOVED lines=27> */
.L_x_6806:
[----:B------:R-:W-:Y:S05]  /*eaa0*/  BSYNC B2 ;  /* 0x0000000000027941 */ /* 0x000fea0003800000 */
.L_x_6805:
        /* <DEDUP_REMOVED lines=21> */
[----:B------:R-:W-:-:S07]  /*ec00*/  IMAD.MOV.U32 R41, RZ, RZ, R3 ;  /* 0x000000ffff297224 */ /* 0x000fce00078e0003 */
.L_x_6808:
[----:B------:R-:W-:Y:S05]  /*ec10*/  BSYNC B2 ;  /* 0x0000000000027941 */ /* 0x000fea0003800000 */
.L_x_6807:
[----:B------:R-:W-:Y:S02]  /*ec20*/  IMAD.MOV.U32 R38, RZ, RZ, R40 ;  /* 0x000000ffff267224 */ /* 0x000fe400078e0028 */
[----:B------:R-:W-:Y:S01]  /*ec30*/  IMAD.MOV.U32 R39, RZ, RZ, R41 ;  /* 0x000000ffff277224 */ /* 0x000fe200078e0029 */
[----:B------:R-:W-:Y:S06]  /*ec40*/  BRA `(.L_x_6809) ;  /* 0x0000001000307947 */ /* 0x000fec0003800000 */
.L_x_6792:
        /* <DEDUP_REMOVED lines=61> */
.L_x_6811:
[----:B------:R-:W-:Y:S05]  /*f020*/  BSYNC B0 ;  /* 0x0000000000007941 */ /* 0x000fea0003800000 */
.L_x_6810:
        /* <DEDUP_REMOVED lines=21> */
[----:B------:R-:W-:Y:S05]  /*f180*/  CALL.REL.NOINC `($_ZN2at6native29vectorized_elementwise_kernelILi8EZZZNS0_16tanh_kernel_cudaERNS_18TensorIteratorBaseEENKUlvE_clEvENKUlvE_clEvEUlN3c107complexIdEEE_St5arrayIPcLm2EEEEviT0_T1_$__internal_trig_reduction_slowpathd) ;  /* 0x0000016800087944 */ /* 0x000fea0003c00000 */
[----:B------:R-:W-:Y:S01]  /*f190*/  IMAD.MOV.U32 R3, RZ, RZ, R41 ;  /* 0x000000ffff037224 */ /* 0x000fe200078e0029 */
[----:B------:R-:W-:Y:S06]  /*f1a0*/  BRA `(.L_x_6814) ;  /* 0x0000000000087947 */ /* 0x000fec0003800000 */
.L_x_6813:
[----:B------:R-:W-:Y:S01]  /*f1b0*/  DMUL R4, RZ, R26 ;  /* 0x0000001aff047228 */ /* 0x000fe20000000000 */
[----:B------:R-:W-:-:S10]  /*f1c0*/  IMAD.MOV.U32 R3, RZ, RZ, RZ ;  /* 0x000000ffff037224 */ /* 0x000fd400078e00ff */
.L_x_6814:
[----:B------:R-:W-:Y:S05]  /*f1d0*/  BSYNC B2 ;  /* 0x0000000000027941 */ /* 0x000fea0003800000 */
.L_x_6812:
        /* <DEDUP_REMOVED lines=45> */
.L_x_6816:
[----:B------:R-:W-:Y:S01]  /*f4b0*/  DMUL R4, RZ, R26 ;  /* 0x0000001aff047228 */ /* 0x000fe20000000000 */
[----:B------:R-:W-:-:S10]  /*f4c0*/  IMAD.MOV.U32 R41, RZ, RZ, RZ ;  /* 0x000000ffff297224 */ /* 0x000fd400078e00ff */
.L_x_6817:
[----:B------:R-:W-:Y:S05]  /*f4d0*/  BSYNC B2 ;  /* 0x0000000000027941 */ /* 0x000fea0003800000 */
.L_x_6815:
        /* <DEDUP_REMOVED lines=31> */
.L_x_6791:
[----:B------:R-:W-:-:S10]  /*f6d0*/  DADD R24, R26, -R26 ;  /* 0x000000001a187229 */ /* 0x000fd4000000081a */
[----:B------:R-:W-:Y:S02]  /*f6e0*/  IMAD.MOV.U32 R38, RZ, RZ, R24 ;  /* 0x000000ffff267224 */ /* 0x000fe400078e0018 */
[----:B------:R-:W-:Y:S01]  /*f6f0*/  IMAD.MOV.U32 R39, RZ, RZ, R25 ;  /* 0x000000ffff277224 */ /* 0x000fe200078e0019 */
[----:B------:R-:W-:Y:S06]  /*f700*/  BRA `(.L_x_6809) ;  /* 0x0000000400807947 */ /* 0x000fec0003800000 */
.L_x_6790:
        /* <DEDUP_REMOVED lines=33> */
[----:B------:R-:W-:Y:S05]  /*f920*/  CALL.REL.NOINC `($_ZN2at6native29vectorized_elementwise_kernelILi8EZZZNS0_16tanh_kernel_cudaERNS_18TensorIteratorBaseEENKUlvE_clEvENKUlvE_clEvEUlN3c107complexIdEEE_St5arrayIPcLm2EEEEviT0_T1_$__internal_trig_reduction_slowpathd) ;  /* 0x0000016000207944 */ /* 0x000fea0003c00000 */
[----:B------:R-:W-:-:S07]  /*f930*/  IMAD.MOV.U32 R3, RZ, RZ, R41 ;  /* 0x000000ffff037224 */ /* 0x000fce00078e0029 */
.L_x_6821:
[----:B------:R-:W-:Y:S05]  /*f940*/  BSYNC B3 ;  /* 0x0000000000037941 */ /* 0x000fea0003800000 */
.L_x_6820:
        /* <DEDUP_REMOVED lines=28> */
[----:B------:R-:W-:Y:S01]  /*fb10*/  MOV R39, R41 ;  /* 0x0000002900277202 */ /* 0x000fe20000000f00 */
[----:B------:R-:W-:Y:S02]  /*fb20*/  IMAD.MOV.U32 R58, RZ, RZ, R4 ;  /* 0x000000ffff3a7224 */ /* 0x000fe400078e0004 */
[----:B------:R-:W-:-:S07]  /*fb30*/  IMAD.MOV.U32 R59, RZ, RZ, R5 ;  /* 0x000000ffff3b7224 */ /* 0x000fce00078e0005 */
.L_x_6823:
[----:B------:R-:W-:Y:S05]  /*fb40*/  BSYNC B3 ;  /* 0x0000000000037941 */ /* 0x000fea0003800000 */
.L_x_6822:
        /* <DEDUP_REMOVED lines=24> */
.L_x_6819:
[----:B------:R-:W-:Y:S05]  /*fcd0*/  BSYNC B2 ;  /* 0x0000000000027941 */ /* 0x000fea0003800000 */
.L_x_6818:
[----:B------:R-:W-:Y:S01]  /*fce0*/  IMAD.MOV.U32 R25, RZ, RZ, R38 ;  /* 0x000000ffff197224 */ /* 0x000fe200078e0026 */
[----:B------:R-:W-:Y:S01]  /*fcf0*/  LOP3.LUT R39, RZ, 0x80000000, R27, 0xb8, !PT ;  /* 0x80000000ff277812 */ /* 0x000fe200078eb81b */
[----:B------:R-:W-:-:S07]  /*fd00*/  IMAD.MOV.U32 R38, RZ, RZ, RZ ;  /* 0x000000ffff267224 */ /* 0x000fce00078e00ff */
.L_x_6809:
[----:B------:R-:W-:Y:S05]  /*fd10*/  BSYNC B1 ;  /* 0x0000000000017941 */ /* 0x000fea0003800000 */
.L_x_6789:
        /* <DEDUP_REMOVED lines=31> */
[----:B------:R-:W-:Y:S05]  /*ff10*/  BRA `(.L_x_6830) ;  /* 0x0000000000087947 */ /* 0x000fea0003800000 */
.L_x_6829:
[----:B------:R-:W-:Y:S01]  /*ff20*/  DMUL R4, RZ, R22 ;  /* 0x00000016ff047228 */ /* 0x000fe20000000000 */
[----:B------:R-:W-:-:S10]  /*ff30*/  IMAD.MOV.U32 R41, RZ, RZ, RZ ;  /* 0x000000ffff297224 */ /* 0x000fd400078e00ff */
.L_x_6830:
[----:B------:R-:W-:Y:S05]  /*ff40*/  BSYNC B2 ;  /* 0x0000000000027941 */ /* 0x000fea0003800000 */
.L_x_6828:
        /* <DEDUP_REMOVED lines=63> */
.L_x_6832:
[----:B------:R-:W-:Y:S05]  /*10340*/  BSYNC B0 ;  /* 0x0000000000007941 */ /* 0x000fea0003800000 */
.L_x_6831:
        /* <DEDUP_REMOVED lines=88> */
[----:B------:R-:W-:-:S07]  /*108d0*/  IMAD.MOV.U32 R41, RZ, RZ, R3 ;  /* 0x000000ffff297224 */ /* 0x000fce00078e0003 */
.L_x_6836:
[----:B------:R-:W-:Y:S05]  /*108e0*/  BSYNC B3 ;  /* 0x0000000000037941 */ /* 0x000fea0003800000 */
.L_x_6835:
[----:B------:R-:W-:Y:S01]  /*108f0*/  DADD R4, R4, R40 ;  /* 0x0000000004047229 */ /* 0x000fe20000000028 */
[----:B------:R-:W-:Y:S01]  /*10900*/  UMOV UR4, 0x8fb9f87e ;  /* 0x8fb9f87e00047882 */ /* 0x000fe20000000000 */
[----:B------:R-:W-:Y:S02]  /*10910*/  UMOV UR5, 0x408633ce ;  /* 0x408633ce00057882 */ /* 0x000fe40000000000 */
[----:B------:R-:W-:-:S06]  /*10920*/  DSETP.GE.AND P0, PT, R44, UR4, PT ;  /* 0x000000042c007e2a */ /* 0x000fcc000bf06000 */
[----:B------:R-:W-:Y:S02]  /*10930*/  FSEL R40, R4, RZ, !P0 ;  /* 0x000000ff04287208 */ /* 0x000fe40004000000 */
[----:B------:R-:W-:Y:S01]  /*10940*/  FSEL R41, R5, +QNAN , !P0 ;  /* 0x7ff0000005297808 */ /* 0x000fe20004000000 */
[----:B------:R-:W-:Y:S06]  /*10950*/  BRA `(.L_x_6837) ;  /* 0x00000000005c7947 */ /* 0x000fec0003800000 */
.L_x_6834:
        /* <DEDUP_REMOVED lines=23> */
.L_x_6837:
[----:B------:R-:W-:Y:S05]  /*10ad0*/  BSYNC B2 ;  /* 0x0000000000027941 */ /* 0x000fea0003800000 */
.L_x_6833:
        /* <DEDUP_REMOVED lines=29> */
[----:B------:R-:W-:Y:S01]  /*10cb0*/  IMAD.MOV.U32 R40, RZ, RZ, R5 ;  /* 0x000000ffff287224 */ /* 0x000fe200078e0005 */
[----:B------:R-:W-:-:S07]  /*10cc0*/  MOV R41, R4 ;  /* 0x0000000400297202 */ /* 0x000fce0000000f00 */
.L_x_6839:
[----:B------:R-:W-:Y:S05]  /*10cd0*/  BSYNC B2 ;  /* 0x0000000000027941 */ /* 0x000fea0003800000 */
.L_x_6838:
        /* <DEDUP_REMOVED lines=27> */
.L_x_6841:
[----:B------:R-:W-:Y:S05]  /*10e90*/  BSYNC B2 ;  /* 0x0000000000027941 */ /* 0x000fea0003800000 */
.L_x_6840:
        /* <DEDUP_REMOVED lines=22> */
.L_x_6843:
[----:B------:R-:W-:Y:S05]  /*11000*/  BSYNC B2 ;  /* 0x0000000000027941 */ /* 0x000fea0003800000 */
.L_x_6842:
[----:B------:R-:W-:Y:S01]  /*11010*/  IMAD.MOV.U32 R26, RZ, RZ, R40 ;  /* 0x000000ffff1a7224 */ /* 0x000fe200078e0028 */
[----:B------:R-:W-:Y:S01]  /*11020*/  MOV R27, R41 ;  /* 0x00000029001b7202 */ /* 0x000fe20000000f00 */
[----:B------:R-:W-:Y:S06]  /*11030*/  BRA `(.L_x_6844) ;  /* 0x0000001000307947 */ /* 0x000fec0003800000 */
.L_x_6827:
        /* <DEDUP_REMOVED lines=61> */
.L_x_6846:
[----:B------:R-:W-:Y:S05]  /*11410*/  BSYNC B0 ;  /* 0x0000000000007941 */ /* 0x000fea0003800000 */
.L_x_6845:
        /* <DEDUP_REMOVED lines=23> */
[----:B------:R-:W-:Y:S06]  /*11590*/  BRA `(.L_x_6849) ;  /* 0x0000000000087947 */ /* 0x000fec0003800000 */
.L_x_6848:
[----:B------:R-:W-:Y:S01]  /*115a0*/  DMUL R4, RZ, R22 ;  /* 0x00000016ff047228 */ /* 0x000fe20000000000 */
[----:B------:R-:W-:-:S10]  /*115b0*/  IMAD.MOV.U32 R3, RZ, RZ, RZ ;  /* 0x000000ffff037224 */ /* 0x000fd400078e00ff */
.L_x_6849:
[----:B------:R-:W-:Y:S05]  /*115c0*/  BSYNC B2 ;  /* 0x0000000000027941 */ /* 0x000fea0003800000 */
.L_x_6847:
        /* <DEDUP_REMOVED lines=45> */
.L_x_6851:
[----:B------:R-:W-:Y:S01]  /*118a0*/  DMUL R4, RZ, R22 ;  /* 0x00000016ff047228 */ /* 0x000fe20000000000 */
[----:B------:R-:W-:-:S10]  /*118b0*/  MOV R41, RZ ;  /* 0x000000ff00297202 */ /* 0x000fd40000000f00 */
.L_x_6852:
[----:B------:R-:W-:Y:S05]  /*118c0*/  BSYNC B2 ;  /* 0x0000000000027941 */ /* 0x000fea0003800000 */
.L_x_6850:
        /* <DEDUP_REMOVED lines=31> */
.L_x_6826:
[----:B------:R-:W-:-:S10]  /*11ac0*/  DADD R20, R22, -R22 ;  /* 0x0000000016147229 */ /* 0x000fd40000000816 */
[----:B------:R-:W-:Y:S02]  /*11ad0*/  IMAD.MOV.U32 R26, RZ, RZ, R20 ;  /* 0x000000ffff1a7224 */ /* 0x000fe400078e0014 */
[----:B------:R-:W-:Y:S01]  /*11ae0*/  IMAD.MOV.U32 R27, RZ, RZ, R21 ;  /* 0x000000ffff1b7224 */ /* 0x000fe200078e0015 */
[----:B------:R-:W-:Y:S06]  /*11af0*/  BRA `(.L_x_6844) ;  /* 0x0000000400807947 */ /* 0x000fec0003800000 */
.L_x_6825:
        /* <DEDUP_REMOVED lines=33> */
[----:B------:R-:W-:Y:S05]  /*11d10*/  CALL.REL.NOINC `($_ZN2at6native29vectorized_elementwise_kernelILi8EZZZNS0_16tanh_kernel_cudaERNS_18TensorIteratorBaseEENKUlvE_clEvENKUlvE_clEvEUlN3c107complexIdEEE_St5arrayIPcLm2EEEEviT0_T1_$__internal_trig_reduction_slowpathd) ;  /* 0x0000013c00247944 */ /* 0x000fea0003c00000 */
[----:B------:R-:W-:-:S07]  /*11d20*/  MOV R3, R41 ;  /* 0x0000002900037202 */ /* 0x000fce0000000f00 */
.L_x_6856:
[----:B------:R-:W-:Y:S05]  /*11d30*/  BSYNC B3 ;  /* 0x0000000000037941 */ /* 0x000fea0003800000 */
.L_x_6855:
        /* <DEDUP_REMOVED lines=27> */
[----:B------:R-:W-:Y:S05]  /*11ef0*/  CALL.REL.NOINC `($_ZN2at6native29vectorized_elementwise_kernelILi8EZZZNS0_16tanh_kernel_cudaERNS_18TensorIteratorBaseEENKUlvE_clEvENKUlvE_clEvEUlN3c107complexIdEEE_St5arrayIPcLm2EEEEviT0_T1_$__internal_trig_reduction_slowpathd) ;  /* 0x0000013800ac7944 */ /* 0x000fea0003c00000 */
[----:B------:R-:W-:Y:S02]  /*11f00*/  IMAD.MOV.U32 R27, RZ, RZ, R41 ;  /* 0x000000ffff1b7224 */ /* 0x000fe400078e0029 */
[----:B------:R-:W-:Y:S02]  /*11f10*/  IMAD.MOV.U32 R58, RZ, RZ, R4 ;  /* 0x000000ffff3a7224 */ /* 0x000fe400078e0004 */
[----:B------:R-:W-:-:S07]  /*11f20*/  IMAD.MOV.U32 R59, RZ, RZ, R5 ;  /* 0x000000ffff3b7224 */ /* 0x000fce00078e0005 */
.L_x_6858:
[----:B------:R-:W-:Y:S05]  /*11f30*/  BSYNC B3 ;  /* 0x0000000000037941 */ /* 0x000fea0003800000 */
.L_x_6857:
        /* <DEDUP_REMOVED lines=24> */
.L_x_6854:
[----:B------:R-:W-:Y:S05]  /*120c0*/  BSYNC B2 ;  /* 0x0000000000027941 */ /* 0x000fea0003800000 */
.L_x_6853:
[----:B------:R-:W-:Y:S01]  /*120d0*/  IMAD.MOV.U32 R21, RZ, RZ, R26 ;  /* 0x000000ffff157224 */ /* 0x000fe200078e001a */
[----:B------:R-:W-:Y:S01]  /*120e0*/  LOP3.LUT R27, RZ, 0x80000000, R23, 0xb8, !PT ;  /* 0x80000000ff1b7812 */ /* 0x000fe200078eb817 */
[----:B------:R-:W-:-:S07]  /*120f0*/  IMAD.MOV.U32 R26, RZ, RZ, RZ ;  /* 0x000000ffff1a7224 */ /* 0x000fce00078e00ff */
.L_x_6844:
[----:B------:R-:W-:Y:S05]  /*12100*/  BSYNC B1 ;  /* 0x0000000000017941 */ /* 0x000fea0003800000 */
.L_x_6824:
        /* <DEDUP_REMOVED lines=26> */
.L_x_6578:
        /* <DEDUP_REMOVED lines=99> */
.L_x_6865:
[----:B------:R-:W-:Y:S01]  /*128e0*/  DMUL R4, RZ, R34 ;  /* 0x00000022ff047228 */ /* 0x000fe20000000000 */
[----:B------:R-:W-:-:S10]  /*128f0*/  IMAD.MOV.U32 R41, RZ, RZ, RZ ;  /* 0x000000ffff297224 */ /* 0x000fd400078e00ff */
.L_x_6866:
[----:B------:R-:W-:Y:S05]  /*12900*/  BSYNC B2 ;  /* 0x0000000000027941 */ /* 0x000fea0003800000 */
.L_x_6864:
        /* <DEDUP_REMOVED lines=63> */
.L_x_6868:
[----:B------:R-:W-:Y:S05]  /*12d00*/  BSYNC B0 ;  /* 0x0000000000007941 */ /* 0x000fea0003800000 */
.L_x_6867:
        /* <DEDUP_REMOVED lines=88> */
.L_x_6872:
[----:B------:R-:W-:Y:S05]  /*13290*/  BSYNC B3 ;  /* 0x0000000000037941 */ /* 0x000fea0003800000 */
.L_x_6871:
[----:B------:R-:W-:Y:S01]  /*132a0*/  DADD R4, R4, R40 ;  /* 0x0000000004047229 */ /* 0x000fe20000000028 */
[----:B------:R-:W-:Y:S01]  /*132b0*/  UMOV UR4, 0x8fb9f87e ;  /* 0x8fb9f87e00047882 */ /* 0x000fe20000000000 */
[----:B------:R-:W-:Y:S02]  /*132c0*/  UMOV UR5, 0x408633ce ;  /* 0x408633ce00057882 */ /* 0x000fe40000000000 */
[----:B------:R-:W-:-:S06]  /*132d0*/  DSETP.GE.AND P0, PT, R28, UR4, PT ;  /* 0x000000041c007e2a */ /* 0x000fcc000bf06000 */
[----:B------:R-:W-:Y:S02]  /*132e0*/  FSEL R28, R4, RZ, !P0 ;  /* 0x000000ff041c7208 */ /* 0x000fe40004000000 */
[----:B------:R-:W-:Y:S01]  /*132f0*/  FSEL R29, R5, +QNAN , !P0 ;  /* 0x7ff00000051d7808 */ /* 0x000fe20004000000 */
[----:B------:R-:W-:Y:S06]  /*13300*/  BRA `(.L_x_6873) ;  /* 0x00000000005c7947 */ /* 0x000fec0003800000 */
.L_x_6870:
        /* <DEDUP_REMOVED lines=23> */
.L_x_6873:
[----:B------:R-:W-:Y:S05]  /*13480*/  BSYNC B2 ;  /* 0x0000000000027941 */ /* 0x000fea0003800000 */
.L_x_6869:
        /* <DEDUP_REMOVED lines=32> */
.L_x_6875:
[----:B------:R-:W-:Y:S05]  /*13690*/  BSYNC B2 ;  /* 0x0000000000027941 */ /* 0x000fea0003800000 */
.L_x_6874:
        /* <DEDUP_REMOVED lines=23> */
[----:B------:R-:W-:Y:S05]  /*13810*/  CALL.REL.NOINC `($__internal_12_$__cuda_sm20_div_rn_f64_full) ;  /* 0x0000011400fc7944 */ /* 0x000fea0003c00000 */
[----:B------:R-:W-:Y:S01]  /*13820*/  MOV R28, R40 ;  /* 0x00000028001c7202 */ /* 0x000fe20000000f00 */
[----:B------:R-:W-:-:S07]  /*13830*/  IMAD.MOV.U32 R29, RZ, RZ, R3 ;  /* 0x000000ffff1d7224 */ /* 0x000fce00078e0003 */
.L_x_6877:
[----:B------:R-:W-:Y:S05]  /*13840*/  BSYNC B2 ;  /* 0x0000000000027941 */ /* 0x000fea0003800000 */
.L_x_6876:
        /* <DEDUP_REMOVED lines=23> */
.L_x_6879:
[----:B------:R-:W-:Y:S05]  /*139c0*/  BSYNC B2 ;  /* 0x0000000000027941 */ /* 0x000fea0003800000 */
.L_x_6878:
[----:B------:R-:W-:Y:S05]  /*139d0*/  BRA `(.L_x_6860) ;  /* 0x0000001000587947 */ /* 0x000fea0003800000 */
.L_x_6863:
        /* <DEDUP_REMOVED lines=61> */
.L_x_6881:
[----:B------:R-:W-:Y:S05]  /*13db0*/  BSYNC B0 ;  /* 0x0000000000007941 */ /* 0x000fea0003800000 */
.L_x_6880:
        /* <DEDUP_REMOVED lines=22> */
[----:B------:R-:W-:Y:S02]  /*13f20*/  IMAD.MOV.U32 R3, RZ, RZ, R41 ;  /* 0x000000ffff037224 */ /* 0x000fe400078e0029 */
[----:B------:R-:W-:Y:S02]  /*13f30*/  IMAD.MOV.U32 R40, RZ, RZ, R4 ;  /* 0x000000ffff287224 */ /* 0x000fe400078e0004 */
[----:B------:R-:W-:Y:S01]  /*13f40*/  IMAD.MOV.U32 R41, RZ, RZ, R5 ;  /* 0x000000ffff297224 */ /* 0x000fe200078e0005 */
[----:B------:R-:W-:Y:S06]  /*13f50*/  BRA `(.L_x_6884) ;  /* 0x0000000000087947 */ /* 0x000fec0003800000 */
.L_x_6883:
[----:B------:R-:W-:Y:S01]  /*13f60*/  DMUL R40, RZ, R34 ;  /* 0x00000022ff287228 */ /* 0x000fe20000000000 */
[----:B------:R-:W-:-:S10]  /*13f70*/  IMAD.MOV.U32 R3, RZ, RZ, RZ ;  /* 0x000000ffff037224 */ /* 0x000fd400078e00ff */
.L_x_6884:
[----:B------:R-:W-:Y:S05]  /*13f80*/  BSYNC B2 ;  /* 0x0000000000027941 */ /* 0x000fea0003800000 */
.L_x_6882:
        /* <DEDUP_REMOVED lines=45> */
.L_x_6886:
[----:B------:R-:W-:Y:S01]  /*14260*/  DMUL R4, RZ, R34 ;  /* 0x00000022ff047228 */ /* 0x000fe20000000000 */
[----:B------:R-:W-:-:S10]  /*14270*/  MOV R41, RZ ;  /* 0x000000ff00297202 */ /* 0x000fd40000000f00 */
.L_x_6887:
[----:B------:R-:W-:Y:S05]  /*14280*/  BSYNC B2 ;  /* 0x0000000000027941 */ /* 0x000fea0003800000 */
.L_x_6885:
        /* <DEDUP_REMOVED lines=31> */
.L_x_6862:
[----:B------:R-:W-:-:S10]  /*14480*/  DADD R28, R34, -R34 ;  /* 0x00000000221c7229 */ /* 0x000fd40000000822 */
[----:B------:R-:W-:Y:S02]  /*14490*/  IMAD.MOV.U32 R30, RZ, RZ, R28 ;  /* 0x000000ffff1e7224 */ /* 0x000fe400078e001c */
[----:B------:R-:W-:Y:S01]  /*144a0*/  IMAD.MOV.U32 R31, RZ, RZ, R29 ;  /* 0x000000ffff1f7224 */ /* 0x000fe200078e001d */
[----:B------:R-:W-:Y:S06]  /*144b0*/  BRA `(.L_x_6860) ;  /* 0x0000000400a07947 */ /* 0x000fec0003800000 */
.L_x_6861:
        /* <DEDUP_REMOVED lines=34> */
[----:B------:R-:W-:Y:S05]  /*146e0*/  CALL.REL.NOINC `($_ZN2at6native29vectorized_elementwise_kernelILi8EZZZNS0_16tanh_kernel_cudaERNS_18TensorIteratorBaseEENKUlvE_clEvENKUlvE_clEvEUlN3c107complexIdEEE_St5arrayIPcLm2EEEEviT0_T1_$__internal_trig_reduction_slowpathd) ;  /* 0x0000011000b07944 */ /* 0x000fea0003c00000 */
[----:B------:R-:W-:Y:S02]  /*146f0*/  IMAD.MOV.U32 R3, RZ, RZ, R41 ;  /* 0x000000ffff037224 */ /* 0x000fe400078e0029 */
[----:B------:R-:W-:Y:S02]  /*14700*/  IMAD.MOV.U32 R52, RZ, RZ, R4 ;  /* 0x000000ffff347224 */ /* 0x000fe400078e0004 */
[----:B------:R-:W-:-:S07]  /*14710*/  IMAD.MOV.U32 R53, RZ, RZ, R5 ;  /* 0x000000ffff357224 */ /* 0x000fce00078e0005 */
.L_x_6891:
[----:B------:R-:W-:Y:S05]  /*14720*/  BSYNC B3 ;  /* 0x0000000000037941 */ /* 0x000fea0003800000 */
.L_x_6890:
        /* <DEDUP_REMOVED lines=32> */
[----:B------:R-:W-:Y:S05]  /*14930*/  CALL.REL.NOINC `($_ZN2at6native29vectorized_elementwise_kernelILi8EZZZNS0_16tanh_kernel_cudaERNS_18TensorIteratorBaseEENKUlvE_clEvENKUlvE_clEvEUlN3c107complexIdEEE_St5arrayIPcLm2EEEEviT0_T1_$__internal_trig_reduction_slowpathd) ;  /* 0x00000110001c7944 */ /* 0x000fea0003c00000 */
[----:B------:R-:W-:Y:S01]  /*14940*/  IMAD.MOV.U32 R30, RZ, RZ, R4 ;  /* 0x000000ffff1e7224 */ /* 0x000fe200078e0004 */
[----:B------:R-:W-:-:S07]  /*14950*/  MOV R31, R5 ;  /* 0x00000005001f7202 */ /* 0x000fce0000000f00 */
.L_x_6893:
[----:B------:R-:W-:Y:S05]  /*14960*/  BSYNC B3 ;  /* 0x0000000000037941 */ /* 0x000fea0003800000 */
.L_x_6892:
        /* <DEDUP_REMOVED lines=24> */
.L_x_6889:
[----:B------:R-:W-:Y:S05]  /*14af0*/  BSYNC B2 ;  /* 0x0000000000027941 */ /* 0x000fea0003800000 */
.L_x_6888:
[----:B------:R-:W-:Y:S01]  /*14b00*/  MOV R29, R28 ;  /* 0x0000001c001d7202 */ /* 0x000fe20000000f00 */
[----:B------:R-:W-:Y:S01]  /*14b10*/  IMAD.MOV.U32 R28, RZ, RZ, R32 ;  /* 0x000000ffff1c7224 */ /* 0x000fe200078e0020 */
[----:B------:R-:W-:Y:S01]  /*14b20*/  LOP3.LUT R31, RZ, 0x80000000, R35, 0xb8, !PT ;  /* 0x80000000ff1f7812 */ /* 0x000fe200078eb823 */
[----:B------:R-:W-:-:S07]  /*14b30*/  IMAD.MOV.U32 R30, RZ, RZ, RZ ;  /* 0x000000ffff1e7224 */ /* 0x000fce00078e00ff */
.L_x_6860:
[----:B------:R-:W-:Y:S05]  /*14b40*/  BSYNC B1 ;  /* 0x0000000000017941 */ /* 0x000fea0003800000 */
.L_x_6859:
        /* <DEDUP_REMOVED lines=38> */
.L_x_6900:
[----:B------:R-:W-:Y:S01]  /*14db0*/  DMUL R4, RZ, R10 ;  /* 0x0000000aff047228 */ /* 0x000fe20000000000 */
[----:B------:R-:W-:-:S10]  /*14dc0*/  IMAD.MOV.U32 R41, RZ, RZ, RZ ;  /* 0x000000ffff297224 */ /* 0x000fd400078e00ff */
.L_x_6901:
[----:B------:R-:W-:Y:S05]  /*14dd0*/  BSYNC B2 ;  /* 0x0000000000027941 */ /* 0x000fea0003800000 */
.L_x_6899:
        /* <DEDUP_REMOVED lines=63> */
.L_x_6903:
[----:B------:R-:W-:Y:S05]  /*151d0*/  BSYNC B0 ;  /* 0x0000000000007941 */ /* 0x000fea0003800000 */
.L_x_6902:
        /* <DEDUP_REMOVED lines=88> */
.L_x_6907:
[----:B------:R-:W-:Y:S05]  /*15760*/  BSYNC B3 ;  /* 0x0000000000037941 */ /* 0x000fea0003800000 */
.L_x_6906:
[----:B------:R-:W-:Y:S01]  /*15770*/  DADD R4, R4, R40 ;  /* 0x0000000004047229 */ /* 0x000fe20000000028 */
[----:B------:R-:W-:Y:S01]  /*15780*/  UMOV UR4, 0x8fb9f87e ;  /* 0x8fb9f87e00047882 */ /* 0x000fe20000000000 */
[----:B------:R-:W-:Y:S02]  /*15790*/  UMOV UR5, 0x408633ce ;  /* 0x408633ce00057882 */ /* 0x000fe40000000000 */
[----:B------:R-:W-:-:S06]  /*157a0*/  DSETP.GE.AND P0, PT, R10, UR4, PT ;  /* 0x000000040a007e2a */ /* 0x000fcc000bf06000 */
[----:B------:R-:W-:Y:S02]  /*157b0*/  FSEL R10, R4, RZ, !P0 ;  /* 0x000000ff040a7208 */ /* 0x000fe40004000000 */
[----:B------:R-:W-:Y:S01]  /*157c0*/  FSEL R11, R5, +QNAN , !P0 ;  /* 0x7ff00000050b7808 */ /* 0x000fe20004000000 */
[----:B------:R-:W-:Y:S06]  /*157d0*/  BRA `(.L_x_6908) ;  /* 0x00000000005c7947 */ /* 0x000fec0003800000 */
.L_x_6905:
        /* <DEDUP_REMOVED lines=23> */
.L_x_6908:
[----:B------:R-:W-:Y:S05]  /*15950*/  BSYNC B2 ;  /* 0x0000000000027941 */ /* 0x000fea0003800000 */
.L_x_6904:
        /* <DEDUP_REMOVED lines=32> */
.L_x_6910:
[----:B------:R-:W-:Y:S05]  /*15b60*/  BSYNC B2 ;  /* 0x0000000000027941 */ /* 0x000fea0003800000 */
.L_x_6909:
        /* <DEDUP_REMOVED lines=26> */
.L_x_6912:
[----:B------:R-:W-:Y:S05]  /*15d10*/  BSYNC B2 ;  /* 0x0000000000027941 */ /* 0x000fea0003800000 */
.L_x_6911:
        /* <DEDUP_REMOVED lines=23> */
.L_x_6914:
[----:B------:R-:W-:Y:S05]  /*15e90*/  BSYNC B2 ;  /* 0x0000000000027941 */ /* 0x000fea0003800000 */
.L_x_6913:
[----:B------:R-:W-:Y:S05]  /*15ea0*/  BRA `(.L_x_6895) ;  /* 0x00000010004c7947 */ /* 0x000fea0003800000 */
.L_x_6898:
        /* <DEDUP_REMOVED lines=61> */
.L_x_6916:
[----:B------:R-:W-:Y:S05]  /*16280*/  BSYNC B0 ;  /* 0x0000000000007941 */ /* 0x000fea0003800000 */
.L_x_6915:
        /* <DEDUP_REMOVED lines=26> */
.L_x_6918:
[----:B------:R-:W-:Y:S01]  /*16430*/  DMUL R40, RZ, R10 ;  /* 0x0000000aff287228 */ /* 0x000fe20000000000 */
[----:B------:R-:W-:-:S10]  /*16440*/  IMAD.MOV.U32 R3, RZ, RZ, RZ ;  /* 0x000000ffff037224 */ /* 0x000fd400078e00ff */
.L_x_6919:
[----:B------:R-:W-:Y:S05]  /*16450*/  BSYNC B2 ;  /* 0x0000000000027941 */ /* 0x000fea0003800000 */
.L_x_6917:
        /* <DEDUP_REMOVED lines=45> */
.L_x_6921:
[----:B------:R-:W-:Y:S01]  /*16730*/  DMUL R4, RZ, R10 ;  /* 0x0000000aff047228 */ /* 0x000fe20000000000 */
[----:B------:R-:W-:-:S10]  /*16740*/  MOV R41, RZ ;  /* 0x000000ff00297202 */ /* 0x000fd40000000f00 */
.L_x_6922:
[----:B------:R-:W-:Y:S05]  /*16750*/  BSYNC B2 ;  /* 0x0000000000027941 */ /* 0x000fea0003800000 */
.L_x_6920:
        /* <DEDUP_REMOVED lines=31> */
.L_x_6897:
[----:B------:R-:W-:-:S10]  /*16950*/  DADD R32, R10, -R10 ;  /* 0x000000000a207229 */ /* 0x000fd4000000080a */
[----:B------:R-:W-:Y:S02]  /*16960*/  IMAD.MOV.U32 R34, RZ, RZ, R32 ;  /* 0x000000ffff227224 */ /* 0x000fe400078e0020 */
[----:B------:R-:W-:Y:S01]  /*16970*/  IMAD.MOV.U32 R35, RZ, RZ, R33 ;  /* 0x000000ffff237224 */ /* 0x000fe200078e0021 */
[----:B------:R-:W-:Y:S06]  /*16980*/  BRA `(.L_x_6895) ;  /* 0x0000000400947947 */ /* 0x000fec0003800000 */
.L_x_6896:
        /* <DEDUP_REMOVED lines=35> */
[----:B------:R-:W-:Y:S05]  /*16bc0*/  CALL.REL.NOINC `($_ZN2at6native29vectorized_elementwise_kernelILi8EZZZNS0_16tanh_kernel_cudaERNS_18TensorIteratorBaseEENKUlvE_clEvENKUlvE_clEvEUlN3c107complexIdEEE_St5arrayIPcLm2EEEEviT0_T1_$__internal_trig_reduction_slowpathd) ;  /* 0x000000ec00787944 */ /* 0x000fea0003c00000 */
[----:B------:R-:W-:Y:S02]  /*16bd0*/  IMAD.MOV.U32 R3, RZ, RZ, R41 ;  /* 0x000000ffff037224 */ /* 0x000fe400078e0029 */
[----:B------:R-:W-:Y:S02]  /*16be0*/  IMAD.MOV.U32 R52, RZ, RZ, R4 ;  /* 0x000000ffff347224 */ /* 0x000fe400078e0004 */
[----:B------:R-:W-:-:S07]  /*16bf0*/  IMAD.MOV.U32 R53, RZ, RZ, R5 ;  /* 0x000000ffff357224 */ /* 0x000fce00078e0005 */
.L_x_6926:
[----:B------:R-:W-:Y:S05]  /*16c00*/  BSYNC B3 ;  /* 0x0000000000037941 */ /* 0x000fea0003800000 */
.L_x_6925:
        /* <DEDUP_REMOVED lines=31> */
.L_x_6928:
[----:B------:R-:W-:Y:S05]  /*16e00*/  BSYNC B3 ;  /* 0x0000000000037941 */ /* 0x000fea0003800000 */
.L_x_6927:
        /* <DEDUP_REMOVED lines=24> */
.L_x_6924:
[----:B------:R-:W-:Y:S05]  /*16f90*/  BSYNC B2 ;  /* 0x0000000000027941 */ /* 0x000fea0003800000 */
.L_x_6923:
[----:B------:R-:W-:Y:S01]  /*16fa0*/  IMAD.MOV.U32 R33, RZ, RZ, R32 ;  /* 0x000000ffff217224 */ /* 0x000fe200078e0020 */
[----:B------:R-:W-:Y:S01]  /*16fb0*/  LOP3.LUT R35, RZ, 0x80000000, R11, 0xb8, !PT ;  /* 0x80000000ff237812 */ /* 0x000fe200078eb80b */
[----:B------:R-:W-:Y:S02]  /*16fc0*/  IMAD.MOV.U32 R32, RZ, RZ, R8 ;  /* 0x000000ffff207224 */ /* 0x000fe400078e0008 */
[----:B------:R-:W-:-:S07]  /*16fd0*/  IMAD.MOV.U32 R34, RZ, RZ, RZ ;  /* 0x000000ffff227224 */ /* 0x000fce00078e00ff */
.L_x_6895:
[----:B------:R-:W-:Y:S05]  /*16fe0*/  BSYNC B1 ;  /* 0x0000000000017941 */ /* 0x000fea0003800000 */
.L_x_6894:
        /* <DEDUP_REMOVED lines=39> */
.L_x_6935:
[----:B------:R-:W-:Y:S01]  /*17260*/  DMUL R4, RZ, R46 ;  /* 0x0000002eff047228 */ /* 0x000fe20000000000 */
[----:B------:R-:W-:-:S10]  /*17270*/  IMAD.MOV.U32 R41, RZ, RZ, RZ ;  /* 0x000000ffff297224 */ /* 0x000fd400078e00ff */
.L_x_6936:
[----:B------:R-:W-:Y:S05]  /*17280*/  BSYNC B2 ;  /* 0x0000000000027941 */ /* 0x000fea0003800000 */
.L_x_6934:
        /* <DEDUP_REMOVED lines=63> */
.L_x_6938:
[----:B------:R-:W-:Y:S05]  /*17680*/  BSYNC B0 ;  /* 0x0000000000007941 */ /* 0x000fea0003800000 */
.L_x_6937:
        /* <DEDUP_REMOVED lines=89> */
.L_x_6942:
[----:B------:R-:W-:Y:S05]  /*17c20*/  BSYNC B3 ;  /* 0x0000000000037941 */ /* 0x000fea0003800000 */
.L_x_6941:
[----:B------:R-:W-:Y:S01]  /*17c30*/  DADD R4, R4, R40 ;  /* 0x0000000004047229 */ /* 0x000fe20000000028 */
[----:B------:R-:W-:Y:S01]  /*17c40*/  UMOV UR4, 0x8fb9f87e ;  /* 0x8fb9f87e00047882 */ /* 0x000fe20000000000 */
[----:B------:R-:W-:Y:S02]  /*17c50*/  UMOV UR5, 0x408633ce ;  /* 0x408633ce00057882 */ /* 0x000fe40000000000 */
[----:B------:R-:W-:-:S06]  /*17c60*/  DSETP.GE.AND P0, PT, R36, UR4, PT ;  /* 0x0000000424007e2a */ /* 0x000fcc000bf06000 */
[----:B------:R-:W-:Y:S02]  /*17c70*/  FSEL R36, R4, RZ, !P0 ;  /* 0x000000ff04247208 */ /* 0x000fe40004000000 */
[----:B------:R-:W-:Y:S01]  /*17c80*/  FSEL R37, R5, +QNAN , !P0 ;  /* 0x7ff0000005257808 */ /* 0x000fe20004000000 */
[----:B------:R-:W-:Y:S06]  /*17c90*/  BRA `(.L_x_6943) ;  /* 0x00000000005c7947 */ /* 0x000fec0003800000 */
.L_x_6940:
        /* <DEDUP_REMOVED lines=23> */
.L_x_6943:
[----:B------:R-:W-:Y:S05]  /*17e10*/  BSYNC B2 ;  /* 0x0000000000027941 */ /* 0x000fea0003800000 */
.L_x_6939:
        /* <DEDUP_REMOVED lines=31> */
.L_x_6945:
[----:B------:R-:W-:Y:S05]  /*18010*/  BSYNC B2 ;  /* 0x0000000000027941 */ /* 0x000fea0003800000 */
.L_x_6944:
        /* <DEDUP_REMOVED lines=23> */
[----:B------:R-:W-:Y:S05]  /*18190*/  CALL.REL.NOINC `($__internal_12_$__cuda_sm20_div_rn_f64_full) ;  /* 0x000000cc009c7944 */ /* 0x000fea0003c00000 */
[----:B------:R-:W-:Y:S02]  /*181a0*/  IMAD.MOV.U32 R36, RZ, RZ, R40 ;  /* 0x000000ffff247224 */ /* 0x000fe400078e0028 */
[----:B------:R-:W-:-:S07]  /*181b0*/  IMAD.MOV.U32 R37, RZ, RZ, R3 ;  /* 0x000000ffff257224 */ /* 0x000fce00078e0003 */
.L_x_6947:
[----:B------:R-:W-:Y:S05]  /*181c0*/  BSYNC B2 ;  /* 0x0000000000027941 */ /* 0x000fea0003800000 */
.L_x_6946:
        /* <DEDUP_REMOVED lines=20> */
[----:B------:R-:W-:Y:S05]  /*18310*/  CALL.REL.NOINC `($__internal_12_$__cuda_sm20_div_rn_f64_full) ;  /* 0x000000cc003c7944 */ /* 0x000fea0003c00000 */
[----:B------:R-:W-:Y:S01]  /*18320*/  IMAD.MOV.U32 R38, RZ, RZ, R40 ;  /* 0x000000ffff267224 */ /* 0x000fe200078e0028 */
[----:B------:R-:W-:-:S07]  /*18330*/  MOV R39, R3 ;  /* 0x0000000300277202 */ /* 0x000fce0000000f00 */
.L_x_6949:
[----:B------:R-:W-:Y:S05]  /*18340*/  BSYNC B2 ;  /* 0x0000000000027941 */ /* 0x000fea0003800000 */
.L_x_6948:
[----:B------:R-:W-:Y:S05]  /*18350*/  BRA `(.L_x_6930) ;  /* 0x0000001000547947 */ /* 0x000fea0003800000 */
.L_x_6933:
        /* <DEDUP_REMOVED lines=61> */
.L_x_6951:
[----:B------:R-:W-:Y:S05]  /*18730*/  BSYNC B0 ;  /* 0x0000000000007941 */ /* 0x000fea0003800000 */
.L_x_6950:
        /* <DEDUP_REMOVED lines=26> */
.L_x_6953:
[----:B------:R-:W-:Y:S01]  /*188e0*/  DMUL R58, RZ, R46 ;  /* 0x0000002eff3a7228 */ /* 0x000fe20000000000 */
[----:B------:R-:W-:-:S10]  /*188f0*/  IMAD.MOV.U32 R3, RZ, RZ, RZ ;  /* 0x000000ffff037224 */ /* 0x000fd400078e00ff */
.L_x_6954:
[----:B------:R-:W-:Y:S05]  /*18900*/  BSYNC B2 ;  /* 0x0000000000027941 */ /* 0x000fea0003800000 */
.L_x_6952:
        /* <DEDUP_REMOVED lines=44> */
[----:B------:R-:W-:Y:S02]  /*18bd0*/  IMAD.MOV.U32 R52, RZ, RZ, R4 ;  /* 0x000000ffff347224 */ /* 0x000fe400078e0004 */
[----:B------:R-:W-:Y:S01]  /*18be0*/  IMAD.MOV.U32 R53, RZ, RZ, R5 ;  /* 0x000000ffff357224 */ /* 0x000fe200078e0005 */
[----:B------:R-:W-:Y:S06]  /*18bf0*/  BRA `(.L_x_6957) ;  /* 0x0000000000087947 */ /* 0x000fec0003800000 */
.L_x_6956:
[----:B------:R-:W-:Y:S01]  /*18c00*/  DMUL R52, RZ, R46 ;  /* 0x0000002eff347228 */ /* 0x000fe20000000000 */
[----:B------:R-:W-:-:S10]  /*18c10*/  IMAD.MOV.U32 R41, RZ, RZ, RZ ;  /* 0x000000ffff297224 */ /* 0x000fd400078e00ff */
.L_x_6957:
[----:B------:R-:W-:Y:S05]  /*18c20*/  BSYNC B2 ;  /* 0x0000000000027941 */ /* 0x000fea0003800000 */
.L_x_6955:
        /* <DEDUP_REMOVED lines=31> */
.L_x_6932:
[----:B------:R-:W-:-:S10]  /*18e20*/  DADD R36, R46, -R46 ;  /* 0x000000002e247229 */ /* 0x000fd4000000082e */
[----:B------:R-:W-:Y:S02]  /*18e30*/  IMAD.MOV.U32 R38, RZ, RZ, R36 ;  /* 0x000000ffff267224 */ /* 0x000fe400078e0024 */
[----:B------:R-:W-:Y:S01]  /*18e40*/  IMAD.MOV.U32 R39, RZ, RZ, R37 ;  /* 0x000000ffff277224 */ /* 0x000fe200078e0025 */
[----:B------:R-:W-:Y:S06]  /*18e50*/  BRA `(.L_x_6930) ;  /* 0x0000000400947947 */ /* 0x000fec0003800000 */
.L_x_6931:
        /* <DEDUP_REMOVED lines=39> */
.L_x_6961:
[----:B------:R-:W-:Y:S05]  /*190d0*/  BSYNC B3 ;  /* 0x0000000000037941 */ /* 0x000fea0003800000 */
.L_x_6960:
        /* <DEDUP_REMOVED lines=31> */
.L_x_6963:
[----:B------:R-:W-:Y:S05]  /*192d0*/  BSYNC B3 ;  /* 0x0000000000037941 */ /* 0x000fea0003800000 */
.L_x_6962:
        /* <DEDUP_REMOVED lines=24> */
.L_x_6959:
[----:B------:R-:W-:Y:S05]  /*19460*/  BSYNC B2 ;  /* 0x0000000000027941 */ /* 0x000fea0003800000 */
.L_x_6958:
[----:B------:R-:W-:Y:S01]  /*19470*/  LOP3.LUT R39, RZ, 0x80000000, R47, 0xb8, !PT ;  /* 0x80000000ff277812 */ /* 0x000fe200078eb82f */
[----:B------:R-:W-:Y:S02]  /*19480*/  IMAD.MOV.U32 R36, RZ, RZ, R44 ;  /* 0x000000ffff247224 */ /* 0x000fe400078e002c */
[----:B------:R-:W-:Y:S02]  /*19490*/  IMAD.MOV.U32 R37, RZ, RZ, R8 ;  /* 0x000000ffff257224 */ /* 0x000fe400078e0008 */
[----:B------:R-:W-:-:S07]  /*194a0*/  IMAD.MOV.U32 R38, RZ, RZ, RZ ;  /* 0x000000ffff267224 */ /* 0x000fce00078e00ff */
.L_x_6930:
[----:B------:R-:W-:Y:S05]  /*194b0*/  BSYNC B1 ;  /* 0x0000000000017941 */ /* 0x000fea0003800000 */
.L_x_6929:
        /* <DEDUP_REMOVED lines=36> */
[----:B------:R-:W-:Y:S05]  /*19700*/  BRA `(.L_x_6971) ;  /* 0x0000000000087947 */ /* 0x000fea0003800000 */
.L_x_6970:
[----:B------:R-:W-:Y:S01]  /*19710*/  DMUL R4, RZ, R50 ;  /* 0x00000032ff047228 */ /* 0x000fe20000000000 */
[----:B------:R-:W-:-:S10]  /*19720*/  IMAD.MOV.U32 R41, RZ, RZ, RZ ;  /* 0x000000ffff297224 */ /* 0x000fd400078e00ff */
.L_x_6971:
[----:B------:R-:W-:Y:S05]  /*19730*/  BSYNC B2 ;  /* 0x0000000000027941 */ /* 0x000fea0003800000 */
.L_x_6969:
        /* <DEDUP_REMOVED lines=63> */
.L_x_6973:
[----:B------:R-:W-:Y:S05]  /*19b30*/  BSYNC B0 ;  /* 0x0000000000007941 */ /* 0x000fea0003800000 */
.L_x_6972:
        /* <DEDUP_REMOVED lines=89> */
.L_x_6977:
[----:B------:R-:W-:Y:S05]  /*1a0d0*/  BSYNC B3 ;  /* 0x0000000000037941 */ /* 0x000fea0003800000 */
.L_x_6976:
[----:B------:R-:W-:Y:S01]  /*1a0e0*/  DADD R4, R4, R40 ;  /* 0x0000000004047229 */ /* 0x000fe20000000028 */
[----:B------:R-:W-:Y:S01]  /*1a0f0*/  UMOV UR4, 0x8fb9f87e ;  /* 0x8fb9f87e00047882 */ /* 0x000fe20000000000 */
[----:B------:R-:W-:Y:S02]  /*1a100*/  UMOV UR5, 0x408633ce ;  /* 0x408633ce00057882 */ /* 0x000fe40000000000 */
[----:B------:R-:W-:-:S06]  /*1a110*/  DSETP.GE.AND P0, PT, R10, UR4, PT ;  /* 0x000000040a007e2a */ /* 0x000fcc000bf06000 */
[----:B------:R-:W-:Y:S02]  /*1a120*/  FSEL R10, R4, RZ, !P0 ;  /* 0x000000ff040a7208 */ /* 0x000fe40004000000 */
[----:B------:R-:W-:Y:S01]  /*1a130*/  FSEL R11, R5, +QNAN , !P0 ;  /* 0x7ff00000050b7808 */ /* 0x000fe20004000000 */
[----:B------:R-:W-:Y:S06]  /*1a140*/  BRA `(.L_x_6978) ;  /* 0x00000000005c7947 */ /* 0x000fec0003800000 */
.L_x_6975:
        /* <DEDUP_REMOVED lines=23> */
.L_x_6978:
[----:B------:R-:W-:Y:S05]  /*1a2c0*/  BSYNC B2 ;  /* 0x0000000000027941 */ /* 0x000fea0003800000 */
.L_x_6974:
        /* <DEDUP_REMOVED lines=28> */
[----:B------:R-:W-:Y:S05]  /*1a490*/  CALL.REL.NOINC `($__internal_13_$__cuda_sm20_dsqrt_rn_f64_mediumpath_v1) ;  /* 0x000000b000747944 */ /* 0x000fea0003c00000 */
[----:B------:R-:W-:Y:S01]  /*1a4a0*/  IMAD.MOV.U32 R40, RZ, RZ, R5 ;  /* 0x000000ffff287224 */ /* 0x000fe200078e0005 */
[----:B------:R-:W-:-:S07]  /*1a4b0*/  MOV R41, R4 ;  /* 0x0000000400297202 */ /* 0x000fce0000000f00 */
.L_x_6980:
[----:B------:R-:W-:Y:S05]  /*1a4c0*/  BSYNC B2 ;  /* 0x0000000000027941 */ /* 0x000fea0003800000 */
.L_x_6979:
        /* <DEDUP_REMOVED lines=27> */
.L_x_6982:
[----:B------:R-:W-:Y:S05]  /*1a680*/  BSYNC B2 ;  /* 0x0000000000027941 */ /* 0x000fea0003800000 */
.L_x_6981:
        /* <DEDUP_REMOVED lines=23> */
.L_x_6984:
[----:B------:R-:W-:Y:S05]  /*1a800*/  BSYNC B2 ;  /* 0x0000000000027941 */ /* 0x000fea0003800000 */
.L_x_6983:
[----:B------:R-:W-:Y:S05]  /*1a810*/  BRA `(.L_x_6965) ;  /* 0x00000010004c7947 */ /* 0x000fea0003800000 */
.L_x_6968:
        /* <DEDUP_REMOVED lines=61> */
.L_x_6986:
[----:B------:R-:W-:Y:S05]  /*1abf0*/  BSYNC B0 ;  /* 0x0000000000007941 */ /* 0x000fea0003800000 */
.L_x_6985:
        /* <DEDUP_REMOVED lines=26> */
.L_x_6988:
[----:B------:R-:W-:Y:S01]  /*1ada0*/  DMUL R44, RZ, R50 ;  /* 0x00000032ff2c7228 */ /* 0x000fe20000000000 */
[----:B------:R-:W-:-:S10]  /*1adb0*/  IMAD.MOV.U32 R3, RZ, RZ, RZ ;  /* 0x000000ffff037224 */ /* 0x000fd400078e00ff */
.L_x_6989:
[----:B------:R-:W-:Y:S05]  /*1adc0*/  BSYNC B2 ;  /* 0x0000000000027941 */ /* 0x000fea0003800000 */
.L_x_6987:
        /* <DEDUP_REMOVED lines=45> */
.L_x_6991:
[----:B------:R-:W-:Y:S01]  /*1b0a0*/  DMUL R4, RZ, R50 ;  /* 0x00000032ff047228 */ /* 0x000fe20000000000 */
[----:B------:R-:W-:-:S10]  /*1b0b0*/  MOV R41, RZ ;  /* 0x000000ff00297202 */ /* 0x000fd40000000f00 */
.L_x_6992:
[----:B------:R-:W-:Y:S05]  /*1b0c0*/  BSYNC B2 ;  /* 0x0000000000027941 */ /* 0x000fea0003800000 */
.L_x_6990:
        /* <DEDUP_REMOVED lines=31> */
.L_x_6967:
[----:B------:R-:W-:-:S10]  /*1b2c0*/  DADD R8, R50, -R50 ;  /* 0x0000000032087229 */ /* 0x000fd40000000832 */
[----:B------:R-:W-:Y:S01]  /*1b2d0*/  IMAD.MOV.U32 R10, RZ, RZ, R8 ;  /* 0x000000ffff0a7224 */ /* 0x000fe200078e0008 */
[----:B------:R-:W-:Y:S01]  /*1b2e0*/  MOV R11, R9 ;  /* 0x00000009000b7202 */ /* 0x000fe20000000f00 */
[----:B------:R-:W-:Y:S06]  /*1b2f0*/  BRA `(.L_x_6965) ;  /* 0x0000000400947947 */ /* 0x000fec0003800000 */
.L_x_6966:
        /* <DEDUP_REMOVED lines=39> */
.L_x_6996:
[----:B------:R-:W-:Y:S05]  /*1b570*/  BSYNC B3 ;  /* 0x0000000000037941 */ /* 0x000fea0003800000 */
.L_x_6995:
        /* <DEDUP_REMOVED lines=31> */
.L_x_6998:
[----:B------:R-:W-:Y:S05]  /*1b770*/  BSYNC B3 ;  /* 0x0000000000037941 */ /* 0x000fea0003800000 */
.L_x_6997:
        /* <DEDUP_REMOVED lines=24> */
.L_x_6994:
[----:B------:R-:W-:Y:S05]  /*1b900*/  BSYNC B2 ;  /* 0x0000000000027941 */ /* 0x000fea0003800000 */
.L_x_6993:
[----:B------:R-:W-:Y:S01]  /*1b910*/  MOV R9, R8 ;  /* 0x0000000800097202 */ /* 0x000fe20000000f00 */
[----:B------:R-:W-:Y:S01]  /*1b920*/  IMAD.MOV.U32 R8, RZ, RZ, R48 ;  /* 0x000000ffff087224 */ /* 0x000fe200078e0030 */
[----:B------:R-:W-:Y:S01]  /*1b930*/  LOP3.LUT R11, RZ, 0x80000000, R51, 0xb8, !PT ;  /* 0x80000000ff0b7812 */ /* 0x000fe200078eb833 */
[----:B------:R-:W-:-:S07]  /*1b940*/  IMAD.MOV.U32 R10, RZ, RZ, RZ ;  /* 0x000000ffff0a7224 */ /* 0x000fce00078e00ff */
.L_x_6965:
[----:B------:R-:W-:Y:S05]  /*1b950*/  BSYNC B1 ;  /* 0x0000000000017941 */ /* 0x000fea0003800000 */
.L_x_6964:
        /* <DEDUP_REMOVED lines=39> */
.L_x_7005:
[----:B------:R-:W-:Y:S01]  /*1bbd0*/  DMUL R4, RZ, R14 ;  /* 0x0000000eff047228 */ /* 0x000fe20000000000 */
[----:B------:R-:W-:-:S10]  /*1bbe0*/  IMAD.MOV.U32 R41, RZ, RZ, RZ ;  /* 0x000000ffff297224 */ /* 0x000fd400078e00ff */
.L_x_7006:
[----:B------:R-:W-:Y:S05]  /*1bbf0*/  BSYNC B2 ;  /* 0x0000000000027941 */ /* 0x000fea0003800000 */
.L_x_7004:
        /* <DEDUP_REMOVED lines=63> */
.L_x_7008:
[----:B------:R-:W-:Y:S05]  /*1bff0*/  BSYNC B0 ;  /* 0x0000000000007941 */ /* 0x000fea0003800000 */
.L_x_7007:
        /* <DEDUP_REMOVED lines=89> */
.L_x_7012:
[----:B------:R-:W-:Y:S05]  /*1c590*/  BSYNC B3 ;  /* 0x0000000000037941 */ /* 0x000fea0003800000 */
.L_x_7011:
[----:B------:R-:W-:Y:S01]  /*1c5a0*/  DADD R4, R4, R40 ;  /* 0x0000000004047229 */ /* 0x000fe20000000028 */
[----:B------:R-:W-:Y:S01]  /*1c5b0*/  UMOV UR4, 0x8fb9f87e ;  /* 0x8fb9f87e00047882 */ /* 0x000fe20000000000 */
[----:B------:R-:W-:Y:S02]  /*1c5c0*/  UMOV UR5, 0x408633ce ;  /* 0x408633ce00057882 */ /* 0x000fe40000000000 */
[----:B------:R-:W-:-:S06]  /*1c5d0*/  DSETP.GE.AND P0, PT, R44, UR4, PT ;  /* 0x000000042c007e2a */ /* 0x000fcc000bf06000 */
[----:B------:R-:W-:Y:S02]  /*1c5e0*/  FSEL R40, R4, RZ, !P0 ;  /* 0x000000ff04287208 */ /* 0x000fe40004000000 */
[----:B------:R-:W-:Y:S01]  /*1c5f0*/  FSEL R41, R5, +QNAN , !P0 ;  /* 0x7ff0000005297808 */ /* 0x000fe20004000000 */
[----:B------:R-:W-:Y:S06]  /*1c600*/  BRA `(.L_x_7013) ;  /* 0x00000000005c7947 */ /* 0x000fec0003800000 */
.L_x_7010:
        /* <DEDUP_REMOVED lines=23> */
.L_x_7013:
[----:B------:R-:W-:Y:S05]  /*1c780*/  BSYNC B2 ;  /* 0x0000000000027941 */ /* 0x000fea0003800000 */
.L_x_7009:
        /* <DEDUP_REMOVED lines=29> */
[----:B------:R-:W-:Y:S01]  /*1c960*/  MOV R40, R5 ;  /* 0x0000000500287202 */ /* 0x000fe20000000f00 */
[----:B------:R-:W-:-:S07]  /*1c970*/  IMAD.MOV.U32 R41, RZ, RZ, R4 ;  /* 0x000000ffff297224 */ /* 0x000fce00078e0004 */
.L_x_7015:
[----:B------:R-:W-:Y:S05]  /*1c980*/  BSYNC B2 ;  /* 0x0000000000027941 */ /* 0x000fea0003800000 */
.L_x_7014:
        /* <DEDUP_REMOVED lines=26> */
.L_x_7017:
[----:B------:R-:W-:Y:S05]  /*1cb30*/  BSYNC B2 ;  /* 0x0000000000027941 */ /* 0x000fea0003800000 */
.L_x_7016:
        /* <DEDUP_REMOVED lines=23> */
[----:B------:R-:W-:Y:S01]  /*1ccb0*/  IMAD.MOV.U32 R50, RZ, RZ, R40 ;  /* 0x000000ffff327224 */ /* 0x000fe200078e0028 */
[----:B------:R-:W-:-:S07]  /*1ccc0*/  MOV R51, R3 ;  /* 0x0000000300337202 */ /* 0x000fce0000000f00 */
.L_x_7019:
[----:B------:R-:W-:Y:S05]  /*1ccd0*/  BSYNC B2 ;  /* 0x0000000000027941 */ /* 0x000fea0003800000 */
.L_x_7018:
[----:B------:R-:W-:Y:S05]  /*1cce0*/  BRA `(.L_x_7000) ;  /* 0x0000001000547947 */ /* 0x000fea0003800000 */
.L_x_7003:
        /* <DEDUP_REMOVED lines=61> */
.L_x_7021:
[----:B------:R-:W-:Y:S05]  /*1d0c0*/  BSYNC B0 ;  /* 0x0000000000007941 */ /* 0x000fea0003800000 */
.L_x_7020:
        /* <DEDUP_REMOVED lines=26> */
.L_x_7023:
[----:B------:R-:W-:Y:S01]  /*1d270*/  DMUL R58, RZ, R14 ;  /* 0x0000000eff3a7228 */ /* 0x000fe20000000000 */
[----:B------:R-:W-:-:S10]  /*1d280*/  MOV R3, RZ ;  /* 0x000000ff00037202 */ /* 0x000fd40000000f00 */
.L_x_7024:
[----:B------:R-:W-:Y:S05]  /*1d290*/  BSYNC B2 ;  /* 0x0000000000027941 */ /* 0x000fea0003800000 */
.L_x_7022:
        /* <DEDUP_REMOVED lines=47> */
.L_x_7026:
[----:B------:R-:W-:Y:S01]  /*1d590*/  DMUL R52, RZ, R14 ;  /* 0x0000000eff347228 */ /* 0x000fe20000000000 */
[----:B------:R-:W-:-:S10]  /*1d5a0*/  MOV R41, RZ ;  /* 0x000000ff00297202 */ /* 0x000fd40000000f00 */
.L_x_7027:
[----:B------:R-:W-:Y:S05]  /*1d5b0*/  BSYNC B2 ;  /* 0x0000000000027941 */ /* 0x000fea0003800000 */
.L_x_7025:
        /* <DEDUP_REMOVED lines=31> */
.L_x_7002:
[----:B------:R-:W-:-:S10]  /*1d7b0*/  DADD R48, R14, -R14 ;  /* 0x000000000e307229 */ /* 0x000fd4000000080e */
[----:B------:R-:W-:Y:S01]  /*1d7c0*/  IMAD.MOV.U32 R50, RZ, RZ, R48 ;  /* 0x000000ffff327224 */ /* 0x000fe200078e0030 */
[----:B------:R-:W-:Y:S01]  /*1d7d0*/  MOV R51, R49 ;  /* 0x0000003100337202 */ /* 0x000fe20000000f00 */
[----:B------:R-:W-:Y:S06]  /*1d7e0*/  BRA `(.L_x_7000) ;  /* 0x0000000400947947 */ /* 0x000fec0003800000 */
.L_x_7001:
        /* <DEDUP_REMOVED lines=39> */
.L_x_7031:
[----:B------:R-:W-:Y:S05]  /*1da60*/  BSYNC B3 ;  /* 0x0000000000037941 */ /* 0x000fea0003800000 */
.L_x_7030:
        /* <DEDUP_REMOVED lines=31> */
.L_x_7033:
[----:B------:R-:W-:Y:S05]  /*1dc60*/  BSYNC B3 ;  /* 0x0000000000037941 */ /* 0x000fea0003800000 */
.L_x_7032:
        /* <DEDUP_REMOVED lines=24> */
.L_x_7029:
[----:B------:R-:W-:Y:S05]  /*1ddf0*/  BSYNC B2 ;  /* 0x0000000000027941 */ /* 0x000fea0003800000 */
.L_x_7028:
[----:B------:R-:W-:Y:S01]  /*1de00*/  LOP3.LUT R51, RZ, 0x80000000, R15, 0xb8, !PT ;  /* 0x80000000ff337812 */ /* 0x000fe200078eb80f */
[----:B------:R-:W-:Y:S01]  /*1de10*/  IMAD.MOV.U32 R49, RZ, RZ, R44 ;  /* 0x000000ffff317224 */ /* 0x000fe200078e002c */
[----:B------:R-:W-:Y:S01]  /*1de20*/  MOV R48, R12 ;  /* 0x0000000c00307202 */ /* 0x000fe20000000f00 */
[----:B------:R-:W-:-:S07]  /*1de30*/  IMAD.MOV.U32 R50, RZ, RZ, RZ ;  /* 0x000000ffff327224 */ /* 0x000fce00078e00ff */
.L_x_7000:
[----:B------:R-:W-:Y:S05]  /*1de40*/  BSYNC B1 ;  /* 0x0000000000017941 */ /* 0x000fea0003800000 */
.L_x_6999:
        /* <DEDUP_REMOVED lines=37> */
.L_x_7040:
[----:B------:R-:W-:Y:S01]  /*1e0a0*/  DMUL R4, RZ, R18 ;  /* 0x00000012ff047228 */ /* 0x000fe20000000000 */
[----:B------:R-:W-:-:S10]  /*1e0b0*/  IMAD.MOV.U32 R41, RZ, RZ, RZ ;  /* 0x000000ffff297224 */ /* 0x000fd400078e00ff */
.L_x_7041:
[----:B------:R-:W-:Y:S05]  /*1e0c0*/  BSYNC B2 ;  /* 0x0000000000027941 */ /* 0x000fea0003800000 */
.L_x_7039:
        /* <DEDUP_REMOVED lines=63> */
.L_x_7043:
[----:B------:R-:W-:Y:S05]  /*1e4c0*/  BSYNC B0 ;  /* 0x0000000000007941 */ /* 0x000fea0003800000 */
.L_x_7042:
        /* <DEDUP_REMOVED lines=89> */
.L_x_7047:
[----:B------:R-:W-:Y:S05]  /*1ea60*/  BSYNC B3 ;  /* 0x0000000000037941 */ /* 0x000fea0003800000 */
.L_x_7046:
[----:B------:R-:W-:Y:S01]  /*1ea70*/  DADD R4, R4, R40 ;  /* 0x0000000004047229 */ /* 0x000fe20000000028 */
[----:B------:R-:W-:Y:S01]  /*1ea80*/  UMOV UR4, 0x8fb9f87e ;  /* 0x8fb9f87e00047882 */ /* 0x000fe20000000000 */
[----:B------:R-:W-:Y:S02]  /*1ea90*/  UMOV UR5, 0x408633ce ;  /* 0x408633ce00057882 */ /* 0x000fe40000000000 */
[----:B------:R-:W-:-:S06]  /*1eaa0*/  DSETP.GE.AND P0, PT, R14, UR4, PT ;  /* 0x000000040e007e2a */ /* 0x000fcc000bf06000 */
[----:B------:R-:W-:Y:S02]  /*1eab0*/  FSEL R14, R4, RZ, !P0 ;  /* 0x000000ff040e7208 */ /* 0x000fe40004000000 */
[----:B------:R-:W-:Y:S01]  /*1eac0*/  FSEL R15, R5, +QNAN , !P0 ;  /* 0x7ff00000050f7808 */ /* 0x000fe20004000000 */
[----:B------:R-:W-:Y:S06]  /*1ead0*/  BRA `(.L_x_7048) ;  /* 0x00000000005c7947 */ /* 0x000fec0003800000 */
.L_x_7045:
        /* <DEDUP_REMOVED lines=23> */
.L_x_7048:
[----:B------:R-:W-:Y:S05]  /*1ec50*/  BSYNC B2 ;  /* 0x0000000000027941 */ /* 0x000fea0003800000 */
.L_x_7044:
        /* <DEDUP_REMOVED lines=31> */
.L_x_7050:
[----:B------:R-:W-:Y:S05]  /*1ee50*/  BSYNC B2 ;  /* 0x0000000000027941 */ /* 0x000fea0003800000 */
.L_x_7049:
        /* <DEDUP_REMOVED lines=26> */
.L_x_7052:
[----:B------:R-:W-:Y:S05]  /*1f000*/  BSYNC B2 ;  /* 0x0000000000027941 */ /* 0x000fea0003800000 */
.L_x_7051:
        /* <DEDUP_REMOVED lines=25> */
.L_x_7054:
[----:B------:R-:W-:Y:S05]  /*1f1a0*/  BSYNC B2 ;  /* 0x0000000000027941 */ /* 0x000fea0003800000 */
.L_x_7053:
[----:B------:R-:W-:Y:S05]  /*1f1b0*/  BRA `(.L_x_7035) ;  /* 0x00000010004c7947 */ /* 0x000fea0003800000 */
.L_x_7038:
        /* <DEDUP_REMOVED lines=61> */
.L_x_7056:
[----:B------:R-:W-:Y:S05]  /*1f590*/  BSYNC B0 ;  /* 0x0000000000007941 */ /* 0x000fea0003800000 */
.L_x_7055:
        /* <DEDUP_REMOVED lines=26> */
.L_x_7058:
[----:B------:R-:W-:Y:S01]  /*1f740*/  DMUL R44, RZ, R18 ;  /* 0x00000012ff2c7228 */ /* 0x000fe20000000000 */
[----:B------:R-:W-:-:S10]  /*1f750*/  MOV R3, RZ ;  /* 0x000000ff00037202 */ /* 0x000fd40000000f00 */
.L_x_7059:
[----:B------:R-:W-:Y:S05]  /*1f760*/  BSYNC B2 ;  /* 0x0000000000027941 */ /* 0x000fea0003800000 */
.L_x_7057:
        /* <DEDUP_REMOVED lines=45> */
.L_x_7061:
[----:B------:R-:W-:Y:S01]  /*1fa40*/  DMUL R4, RZ, R18 ;  /* 0x00000012ff047228 */ /* 0x000fe20000000000 */
[----:B------:R-:W-:-:S10]  /*1fa50*/  IMAD.MOV.U32 R41, RZ, RZ, RZ ;  /* 0x000000ffff297224 */ /* 0x000fd400078e00ff */
.L_x_7062:
[----:B------:R-:W-:Y:S05]  /*1fa60*/  BSYNC B2 ;  /* 0x0000000000027941 */ /* 0x000fea0003800000 */
.L_x_7060:
        /* <DEDUP_REMOVED lines=31> */
.L_x_7037:
[----:B------:R-:W-:-:S10]  /*1fc60*/  DADD R44, R18, -R18 ;  /* 0x00000000122c7229 */ /* 0x000fd40000000812 */
[----:B------:R-:W-:Y:S02]  /*1fc70*/  IMAD.MOV.U32 R46, RZ, RZ, R44 ;  /* 0x000000ffff2e7224 */ /* 0x000fe400078e002c */
[----:B------:R-:W-:Y:S01]  /*1fc80*/  IMAD.MOV.U32 R47, RZ, RZ, R45 ;  /* 0x000000ffff2f7224 */ /* 0x000fe200078e002d */
[----:B------:R-:W-:Y:S06]  /*1fc90*/  BRA `(.L_x_7035) ;  /* 0x0000000400947947 */ /* 0x000fec0003800000 */
.L_x_7036:
        /* <DEDUP_REMOVED lines=36> */
[----:B------:R-:W-:Y:S01]  /*1fee0*/  IMAD.MOV.U32 R3, RZ, RZ, R41 ;  /* 0x000000ffff037224 */ /* 0x000fe200078e0029 */
[----:B------:R-:W-:Y:S01]  /*1fef0*/  MOV R52, R4 ;  /* 0x0000000400347202 */ /* 0x000fe20000000f00 */
[----:B------:R-:W-:-:S07]  /*1ff00*/  IMAD.MOV.U32 R53, RZ, RZ, R5 ;  /* 0x000000ffff357224 */ /* 0x000fce00078e0005 */
.L_x_7066:
[----:B------:R-:W-:Y:S05]  /*1ff10*/  BSYNC B3 ;  /* 0x0000000000037941 */ /* 0x000fea0003800000 */
.L_x_7065:
        /* <DEDUP_REMOVED lines=31> */
.L_x_7068:
[----:B------:R-:W-:Y:S05]  /*20110*/  BSYNC B3 ;  /* 0x0000000000037941 */ /* 0x000fea0003800000 */
.L_x_7067:
        /* <DEDUP_REMOVED lines=24> */
.L_x_7064:
[----:B------:R-:W-:Y:S05]  /*202a0*/  BSYNC B2 ;  /* 0x0000000000027941 */ /* 0x000fea0003800000 */
.L_x_7063:
[----:B------:R-:W-:Y:S01]  /*202b0*/  IMAD.MOV.U32 R45, RZ, RZ, R44 ;  /* 0x000000ffff2d7224 */ /* 0x000fe200078e002c */
[----:B------:R-:W-:Y:S01]  /*202c0*/  LOP3.LUT R47, RZ, 0x80000000, R19, 0xb8, !PT ;  /* 0x80000000ff2f7812 */ /* 0x000fe200078eb813 */
[----:B------:R-:W-:Y:S01]  /*202d0*/  IMAD.MOV.U32 R44, RZ, RZ, R16 ;  /* 0x000000ffff2c7224 */ /* 0x000fe200078e0010 */
[----:B------:R-:W-:-:S07]  /*202e0*/  MOV R46, RZ ;  /* 0x000000ff002e7202 */ /* 0x000fce0000000f00 */
.L_x_7035:
[----:B------:R-:W-:Y:S05]  /*202f0*/  BSYNC B1 ;  /* 0x0000000000017941 */ /* 0x000fea0003800000 */
.L_x_7034:
        /* <DEDUP_REMOVED lines=39> */
.L_x_7075:
[----:B------:R-:W-:Y:S01]  /*20570*/  DMUL R4, RZ, R22 ;  /* 0x00000016ff047228 */ /* 0x000fe20000000000 */
[----:B------:R-:W-:-:S10]  /*20580*/  MOV R41, RZ ;  /* 0x000000ff00297202 */ /* 0x000fd40000000f00 */
.L_x_7076:
[----:B------:R-:W-:Y:S05]  /*20590*/  BSYNC B2 ;  /* 0x0000000000027941 */ /* 0x000fea0003800000 */
.L_x_7074:
        /* <DEDUP_REMOVED lines=63> */
.L_x_7078:
[----:B------:R-:W-:Y:S05]  /*20990*/  BSYNC B0 ;  /* 0x0000000000007941 */ /* 0x000fea0003800000 */
.L_x_7077:
        /* <DEDUP_REMOVED lines=89> */
.L_x_7082:
[----:B------:R-:W-:Y:S05]  /*20f30*/  BSYNC B3 ;  /* 0x0000000000037941 */ /* 0x000fea0003800000 */
.L_x_7081:
[----:B------:R-:W-:Y:S01]  /*20f40*/  DADD R4, R4, R40 ;  /* 0x0000000004047229 */ /* 0x000fe20000000028 */
[----:B------:R-:W-:Y:S01]  /*20f50*/  UMOV UR4, 0x8fb9f87e ;  /* 0x8fb9f87e00047882 */ /* 0x000fe20000000000 */
[----:B------:R-:W-:Y:S02]  /*20f60*/  UMOV UR5, 0x408633ce ;  /* 0x408633ce00057882 */ /* 0x000fe40000000000 */
[----:B------:R-:W-:-:S06]  /*20f70*/  DSETP.GE.AND P0, PT, R16, UR4, PT ;  /* 0x0000000410007e2a */ /* 0x000fcc000bf06000 */
[----:B------:R-:W-:Y:S02]  /*20f80*/  FSEL R16, R4, RZ, !P0 ;  /* 0x000000ff04107208 */ /* 0x000fe40004000000 */
[----:B------:R-:W-:Y:S01]  /*20f90*/  FSEL R17, R5, +QNAN , !P0 ;  /* 0x7ff0000005117808 */ /* 0x000fe20004000000 */
[----:B------:R-:W-:Y:S06]  /*20fa0*/  BRA `(.L_x_7083) ;  /* 0x00000000005c7947 */ /* 0x000fec0003800000 */
.L_x_7080:
        /* <DEDUP_REMOVED lines=23> */
.L_x_7083:
[----:B------:R-:W-:Y:S05]  /*21120*/  BSYNC B2 ;  /* 0x0000000000027941 */ /* 0x000fea0003800000 */
.L_x_7079:
        /* <DEDUP_REMOVED lines=31> */
.L_x_7085:
[----:B------:R-:W-:Y:S05]  /*21320*/  BSYNC B2 ;  /* 0x0000000000027941 */ /* 0x000fea0003800000 */
.L_x_7084:
        /* <DEDUP_REMOVED lines=26> */
.L_x_7087:
[----:B------:R-:W-:Y:S05]  /*214d0*/  BSYNC B2 ;  /* 0x0000000000027941 */ /* 0x000fea0003800000 */
.L_x_7086:
        /* <DEDUP_REMOVED lines=22> */
.L_x_7089:
[----:B------:R-:W-:Y:S05]  /*21640*/  BSYNC B2 ;  /* 0x0000000000027941 */ /* 0x000fea0003800000 */
.L_x_7088:
[----:B------:R-:W-:Y:S01]  /*21650*/  MOV R14, R40 ;  /* 0x00000028000e7202 */ /* 0x000fe20000000f00 */
[----:B------:R-:W-:Y:S01]  /*21660*/  IMAD.MOV.U32 R15, RZ, RZ, R41 ;  /* 0x000000ffff0f7224 */ /* 0x000fe200078e0029 */
[----:B------:R-:W-:Y:S06]  /*21670*/  BRA `(.L_x_7070) ;  /* 0x0000001000447947 */ /* 0x000fec0003800000 */
.L_x_7073:
        /* <DEDUP_REMOVED lines=61> */
.L_x_7091:
[----:B------:R-:W-:Y:S05]  /*21a50*/  BSYNC B0 ;  /* 0x0000000000007941 */ /* 0x000fea0003800000 */
.L_x_7090:
        /* <DEDUP_REMOVED lines=24> */
.L_x_7093:
[----:B------:R-:W-:Y:S01]  /*21be0*/  DMUL R4, RZ, R22 ;  /* 0x00000016ff047228 */ /* 0x000fe20000000000 */
[----:B------:R-:W-:-:S10]  /*21bf0*/  IMAD.MOV.U32 R3, RZ, RZ, RZ ;  /* 0x000000ffff037224 */ /* 0x000fd400078e00ff */
.L_x_7094:
[----:B------:R-:W-:Y:S05]  /*21c00*/  BSYNC B2 ;  /* 0x0000000000027941 */ /* 0x000fea0003800000 */
.L_x_7092:
        /* <DEDUP_REMOVED lines=45> */
.L_x_7096:
[----:B------:R-:W-:Y:S01]  /*21ee0*/  DMUL R4, RZ, R22 ;  /* 0x00000016ff047228 */ /* 0x000fe20000000000 */
[----:B------:R-:W-:-:S10]  /*21ef0*/  IMAD.MOV.U32 R41, RZ, RZ, RZ ;  /* 0x000000ffff297224 */ /* 0x000fd400078e00ff */
.L_x_7097:
[----:B------:R-:W-:Y:S05]  /*21f00*/  BSYNC B2 ;  /* 0x0000000000027941 */ /* 0x000fea0003800000 */
.L_x_7095:
        /* <DEDUP_REMOVED lines=31> */
.L_x_7072:
[----:B------:R-:W-:-:S10]  /*22100*/  DADD R12, R22, -R22 ;  /* 0x00000000160c7229 */ /* 0x000fd40000000816 */
[----:B------:R-:W-:Y:S01]  /*22110*/  MOV R14, R12 ;  /* 0x0000000c000e7202 */ /* 0x000fe20000000f00 */
[----:B------:R-:W-:Y:S01]  /*22120*/  IMAD.MOV.U32 R15, RZ, RZ, R13 ;  /* 0x000000ffff0f7224 */ /* 0x000fe200078e000d */
[----:B------:R-:W-:Y:S06]  /*22130*/  BRA `(.L_x_7070) ;  /* 0x0000000400947947 */ /* 0x000fec0003800000 */
.L_x_7071:
        /* <DEDUP_REMOVED lines=36> */
[----:B------:R-:W-:Y:S01]  /*22380*/  IMAD.MOV.U32 R3, RZ, RZ, R41 ;  /* 0x000000ffff037224 */ /* 0x000fe200078e0029 */
[----:B------:R-:W-:Y:S01]  /*22390*/  MOV R55, R5 ;  /* 0x0000000500377202 */ /* 0x000fe20000000f00 */
[----:B------:R-:W-:-:S07]  /*223a0*/  IMAD.MOV.U32 R54, RZ, RZ, R4 ;  /* 0x000000ffff367224 */ /* 0x000fce00078e0004 */
.L_x_7101:
[----:B------:R-:W-:Y:S05]  /*223b0*/  BSYNC B3 ;  /* 0x0000000000037941 */ /* 0x000fea0003800000 */
.L_x_7100:
        /* <DEDUP_REMOVED lines=27> */
[----:B------:R-:W-:Y:S05]  /*22570*/  CALL.REL.NOINC `($_ZN2at6native29vectorized_elementwise_kernelILi8EZZZNS0_16tanh_kernel_cudaERNS_18TensorIteratorBaseEENKUlvE_clEvENKUlvE_clEvEUlN3c107complexIdEEE_St5arrayIPcLm2EEEEviT0_T1_$__internal_trig_reduction_slowpathd) ;  /* 0x00000034000c7944 */ /* 0x000fea0003c00000 */
[----:B------:R-:W-:Y:S01]  /*22580*/  IMAD.MOV.U32 R59, RZ, RZ, R41 ;  /* 0x000000ffff3b7224 */ /* 0x000fe200078e0029 */
[----:B------:R-:W-:Y:S01]  /*22590*/  MOV R61, R5 ;  /* 0x00000005003d7202 */ /* 0x000fe20000000f00 */
[----:B------:R-:W-:-:S07]  /*225a0*/  IMAD.MOV.U32 R60, RZ, RZ, R4 ;  /* 0x000000ffff3c7224 */ /* 0x000fce00078e0004 */
.L_x_7103:
[----:B------:R-:W-:Y:S05]  /*225b0*/  BSYNC B3 ;  /* 0x0000000000037941 */ /* 0x000fea0003800000 */
.L_x_7102:
        /* <DEDUP_REMOVED lines=24> */
.L_x_7099:
[----:B------:R-:W-:Y:S05]  /*22740*/  BSYNC B2 ;  /* 0x0000000000027941 */ /* 0x000fea0003800000 */
.L_x_7098:
[----:B------:R-:W-:Y:S01]  /*22750*/  LOP3.LUT R15, RZ, 0x80000000, R23, 0xb8, !PT ;  /* 0x80000000ff0f7812 */ /* 0x000fe200078eb817 */
[----:B------:R-:W-:Y:S02]  /*22760*/  IMAD.MOV.U32 R12, RZ, RZ, R20 ;  /* 0x000000ffff0c7224 */ /* 0x000fe400078e0014 */
[----:B------:R-:W-:Y:S02]  /*22770*/  IMAD.MOV.U32 R13, RZ, RZ, R58 ;  /* 0x000000ffff0d7224 */ /* 0x000fe400078e003a */
[----:B------:R-:W-:-:S07]  /*22780*/  IMAD.MOV.U32 R14, RZ, RZ, RZ ;  /* 0x000000ffff0e7224 */ /* 0x000fce00078e00ff */
.L_x_7070:
[----:B------:R-:W-:Y:S05]  /*22790*/  BSYNC B1 ;  /* 0x0000000000017941 */ /* 0x000fea0003800000 */
.L_x_7069:
        /* <DEDUP_REMOVED lines=37> */
.L_x_7110:
[----:B------:R-:W-:Y:S01]  /*229f0*/  DMUL R4, RZ, R26 ;  /* 0x0000001aff047228 */ /* 0x000fe20000000000 */
[----:B------:R-:W-:-:S10]  /*22a00*/  IMAD.MOV.U32 R41, RZ, RZ, RZ ;  /* 0x000000ffff297224 */ /* 0x000fd400078e00ff */
.L_x_7111:
[----:B------:R-:W-:Y:S05]  /*22a10*/  BSYNC B2 ;  /* 0x0000000000027941 */ /* 0x000fea0003800000 */
.L_x_7109:
        /* <DEDUP_REMOVED lines=63> */
.L_x_7113:
[----:B------:R-:W-:Y:S05]  /*22e10*/  BSYNC B0 ;  /* 0x0000000000007941 */ /* 0x000fea0003800000 */
.L_x_7112:
        /* <DEDUP_REMOVED lines=87> */
[----:B------:R-:W-:Y:S05]  /*23390*/  CALL.REL.NOINC `($__internal_12_$__cuda_sm20_div_rn_f64_full) ;  /* 0x0000001c001c7944 */ /* 0x000fea0003c00000 */
[----:B------:R-:W-:-:S07]  /*233a0*/  IMAD.MOV.U32 R41, RZ, RZ, R3 ;  /* 0x000000ffff297224 */ /* 0x000fce00078e0003 */
.L_x_7117:
[----:B------:R-:W-:Y:S05]  /*233b0*/  BSYNC B3 ;  /* 0x0000000000037941 */ /* 0x000fea0003800000 */
.L_x_7116:
[----:B------:R-:W-:Y:S01]  /*233c0*/  DADD R4, R4, R40 ;  /* 0x0000000004047229 */ /* 0x000fe20000000028 */
[----:B------:R-:W-:Y:S01]  /*233d0*/  UMOV UR4, 0x8fb9f87e ;  /* 0x8fb9f87e00047882 */ /* 0x000fe20000000000 */
[----:B------:R-:W-:Y:S02]  /*233e0*/  UMOV UR5, 0x408633ce ;  /* 0x408633ce00057882 */ /* 0x000fe40000000000 */
[----:B------:R-:W-:-:S06]  /*233f0*/  DSETP.GE.AND P0, PT, R18, UR4, PT ;  /* 0x0000000412007e2a */ /* 0x000fcc000bf06000 */
[----:B------:R-:W-:Y:S02]  /*23400*/  FSEL R18, R4, RZ, !P0 ;  /* 0x000000ff04127208 */ /* 0x000fe40004000000 */
[----:B------:R-:W-:Y:S01]  /*23410*/  FSEL R19, R5, +QNAN , !P0 ;  /* 0x7ff0000005137808 */ /* 0x000fe20004000000 */
[----:B------:R-:W-:Y:S06]  /*23420*/  BRA `(.L_x_7118) ;  /* 0x00000000005c7947 */ /* 0x000fec0003800000 */
.L_x_7115:
        /* <DEDUP_REMOVED lines=23> */
.L_x_7118:
[----:B------:R-:W-:Y:S05]  /*235a0*/  BSYNC B2 ;  /* 0x0000000000027941 */ /* 0x000fea0003800000 */
.L_x_7114:
        /* <DEDUP_REMOVED lines=29> */
[----:B------:R-:W-:-:S04]  /*23780*/  LOP3.LUT R5, R5, R4, RZ, 0x3c, !PT ;  /* 0x0000000405057212 */ /* 0x000fc800078e3cff */
[----:B------:R-:W-:-:S04]  /*23790*/  LOP3.LUT R4, R5, R4, RZ, 0x3c, !PT ;  /* 0x0000000405047212 */ /* 0x000fc800078e3cff */
[----:B------:R-:W-:-:S07]  /*237a0*/  LOP3.LUT R5, R5, R4, RZ, 0x3c, !PT ;  /* 0x0000000405057212 */ /* 0x000fce00078e3cff */
.L_x_7120:
[----:B------:R-:W-:Y:S05]  /*237b0*/  BSYNC B2 ;  /* 0x0000000000027941 */ /* 0x000fea0003800000 */
.L_x_7119:
        /* <DEDUP_REMOVED lines=26> */
.L_x_7122:
[----:B------:R-:W-:Y:S05]  /*23960*/  BSYNC B2 ;  /* 0x0000000000027941 */ /* 0x000fea0003800000 */
.L_x_7121:
        /* <DEDUP_REMOVED lines=21> */
[----:B------:R-:W-:-:S07]  /*23ac0*/  MOV R41, R3 ;  /* 0x0000000300297202 */ /* 0x000fce0000000f00 */
.L_x_7124:
[----:B------:R-:W-:Y:S05]  /*23ad0*/  BSYNC B2 ;  /* 0x0000000000027941 */ /* 0x000fea0003800000 */
.L_x_7123:
[----:B------:R-:W-:Y:S02]  /*23ae0*/  IMAD.MOV.U32 R6, RZ, RZ, R40 ;  /* 0x000000ffff067224 */ /* 0x000fe400078e0028 */
[----:B------:R-:W-:Y:S01]  /*23af0*/  IMAD.MOV.U32 R7, RZ, RZ, R41 ;  /* 0x000000ffff077224 */ /* 0x000fe200078e0029 */
[----:B------:R-:W-:Y:S06]  /*23b00*/  BRA `(.L_x_7105) ;  /* 0x0000001000447947 */ /* 0x000fec0003800000 */
.L_x_7108:
        /* <DEDUP_REMOVED lines=61> */
.L_x_7126:
[----:B------:R-:W-:Y:S05]  /*23ee0*/  BSYNC B0 ;  /* 0x0000000000007941 */ /* 0x000fea0003800000 */
.L_x_7125:
        /* <DEDUP_REMOVED lines=26> */
.L_x_7128:
[----:B------:R-:W-:Y:S01]  /*24090*/  DMUL R40, RZ, R26 ;  /* 0x0000001aff287228 */ /* 0x000fe20000000000 */
[----:B------:R-:W-:-:S10]  /*240a0*/  IMAD.MOV.U32 R3, RZ, RZ, RZ ;  /* 0x000000ffff037224 */ /* 0x000fd400078e00ff */
.L_x_7129:
[----:B------:R-:W-:Y:S05]  /*240b0*/  BSYNC B2 ;  /* 0x0000000000027941 */ /* 0x000fea0003800000 */
.L_x_7127:
        /* <DEDUP_REMOVED lines=45> */
.L_x_7131:
[----:B------:R-:W-:Y:S01]  /*24390*/  DMUL R4, RZ, R26 ;  /* 0x0000001aff047228 */ /* 0x000fe20000000000 */
[----:B------:R-:W-:-:S10]  /*243a0*/  MOV R41, RZ ;  /* 0x000000ff00297202 */ /* 0x000fd40000000f00 */
.L_x_7132:
[----:B------:R-:W-:Y:S05]  /*243b0*/  BSYNC B2 ;  /* 0x0000000000027941 */ /* 0x000fea0003800000 */
.L_x_7130:
        /* <DEDUP_REMOVED lines=31> */
.L_x_7107:
[----:B------:R-:W-:-:S10]  /*245b0*/  DADD R4, R26, -R26 ;  /* 0x000000001a047229 */ /* 0x000fd4000000081a */
[----:B------:R-:W-:Y:S01]  /*245c0*/  IMAD.MOV.U32 R6, RZ, RZ, R4 ;  /* 0x000000ffff067224 */ /* 0x000fe200078e0004 */
[----:B------:R-:W-:Y:S01]  /*245d0*/  MOV R7, R5 ;  /* 0x0000000500077202 */ /* 0x000fe20000000f00 */
[----:B------:R-:W-:Y:S06]  /*245e0*/  BRA `(.L_x_7105) ;  /* 0x00000004008c7947 */ /* 0x000fec0003800000 */
.L_x_7106:
        /* <DEDUP_REMOVED lines=36> */
[----:B------:R-:W-:-:S07]  /*24830*/  IMAD.MOV.U32 R3, RZ, RZ, R41 ;  /* 0x000000ffff037224 */ /* 0x000fce00078e0029 */
.L_x_7136:
[----:B------:R-:W-:Y:S05]  /*24840*/  BSYNC B3 ;  /* 0x0000000000037941 */ /* 0x000fea0003800000 */
.L_x_7135:
        /* <DEDUP_REMOVED lines=31> */
.L_x_7138:
[----:B------:R-:W-:Y:S05]  /*24a40*/  BSYNC B3 ;  /* 0x0000000000037941 */ /* 0x000fea0003800000 */
.L_x_7137:
        /* <DEDUP_REMOVED lines=24> */
.L_x_7134:
[----:B------:R-:W-:Y:S05]  /*24bd0*/  BSYNC B2 ;  /* 0x0000000000027941 */ /* 0x000fea0003800000 */
.L_x_7133:
[----:B------:R-:W-:Y:S01]  /*24be0*/  IMAD.MOV.U32 R5, RZ, RZ, R6 ;  /* 0x000000ffff057224 */ /* 0x000fe200078e0006 */
[----:B------:R-:W-:Y:S01]  /*24bf0*/  LOP3.LUT R7, RZ, 0x80000000, R27, 0xb8, !PT ;  /* 0x80000000ff077812 */ /* 0x000fe200078eb81b */
[----:B------:R-:W-:Y:S01]  /*24c00*/  IMAD.MOV.U32 R4, RZ, RZ, R24 ;  /* 0x000000ffff047224 */ /* 0x000fe200078e0018 */
[----:B------:R-:W-:-:S07]  /*24c10*/  MOV R6, RZ ;  /* 0x000000ff00067202 */ /* 0x000fce0000000f00 */
.L_x_7105:
[----:B------:R-:W-:Y:S05]  /*24c20*/  BSYNC B1 ;  /* 0x0000000000017941 */ /* 0x000fea0003800000 */
.L_x_7104:
        /* <DEDUP_REMOVED lines=24> */
.L_x_7141:
[----:B------:R-:W-:-:S13]  /*24db0*/  ISETP.GE.AND P0, PT, R3, R0, PT ;  /* 0x000000000300720c */ /* 0x000fda0003f06270 */
[----:B------:R-:W-:Y:S05]  /*24dc0*/  @P0 BRA `(.L_x_7143) ;  /* 0x0000000000300947 */ /* 0x000fea0003800000 */
[----:B0-----:R-:W0:Y:S01]  /*24dd0*/  LDC.64 R16, c[0x0][0x218] ;  /* 0x00008600ff107b82 */ /* 0x001e220000000a00 */
[----:B------:R-:W-:Y:S01]  /*24de0*/  IADD3 R19, R2, R3, RZ ;  /* 0x0000000302137210 */ /* 0x000fe20007ffe0ff */
[----:B------:R-:W-:-:S04]  /*24df0*/  VIADD R3, R3, 0x80 ;  /* 0x0000008003037836 */ /* 0x000fc80000000000 */
[----:B0-----:R-:W-:-:S05]  /*24e00*/  IMAD.WIDE.U32 R16, R19, 0x10, R16 ;  /* 0x0000001013107825 */ /* 0x001fca00078e0010 */
[----:B------:R1:W-:Y:S02]  /*24e10*/  STG.E.128 desc[UR6][R16.64], R8 ;  /* 0x0000000810007986 */ /* 0x0003e4000c101d06 */
.L_x_7142:
[----:B------:R-:W-:-:S13]  /*24e20*/  ISETP.GE.AND P0, PT, R3, R0, PT ;  /* 0x000000000300720c */ /* 0x000fda0003f06270 */
[----:B------:R-:W-:Y:S05]  /*24e30*/  @P0 BRA `(.L_x_7144) ;  /* 0x0000000000340947 */ /* 0x000fea0003800000 */
[----:B-1----:R-:W1:Y:S01]  /*24e40*/  LDC.64 R8, c[0x0][0x218] ;  /* 0x00008600ff087b82 */ /* 0x002e620000000a00 */
[----:B------:R-:W-:Y:S02]  /*24e50*/  IMAD.IADD R11, R2, 0x1, R3 ;  /* 0x00000001020b7824 */ /* 0x000fe400078e0203 */
[----:B------:R-:W-:Y:S02]  /*24e60*/  VIADD R3, R3, 0x80 ;  /* 0x0000008003037836 */ /* 0x000fe40000000000 */
[----:B-1----:R-:W-:-:S05]  /*24e70*/  IMAD.WIDE.U32 R8, R11, 0x10, R8 ;  /* 0x000000100b087825 */ /* 0x002fca00078e0008 */
[----:B------:R1:W-:Y:S02]  /*24e80*/  STG.E.128 desc[UR6][R8.64], R48 ;  /* 0x0000003008007986 */ /* 0x0003e4000c101d06 */
.L_x_7143:
        /* <DEDUP_REMOVED lines=8> */
.L_x_7144:
[----:B------:R-:W-:Y:S05]  /*24f10*/  BSYNC B1 ;  /* 0x0000000000017941 */ /* 0x000fea0003800000 */
.L_x_7140:
[----:B------:R-:W-:-:S13]  /*24f20*/  ISETP.GE.AND P0, PT, R3, R0, PT ;  /* 0x000000000300720c */ /* 0x000fda0003f06270 */
[----:B-12---:R-:W1:Y:S01]  /*24f30*/  @!P0 LDC.64 R8, c[0x0][0x218] ;  /* 0x00008600ff088b82 */ /* 0x006e620000000a00 */
[----:B------:R-:W-:Y:S02]  /*24f40*/  @!P0 IMAD.IADD R11, R2, 0x1, R3 ;  /* 0x00000001020b8824 */ /* 0x000fe400078e0203 */
[----:B------:R-:W-:Y:S02]  /*24f50*/  @!P0 VIADD R3, R3, 0x80 ;  /* 0x0000008003038836 */ /* 0x000fe40000000000 */
[----:B-1----:R-:W-:-:S05]  /*24f60*/  @!P0 IMAD.WIDE.U32 R8, R11, 0x10, R8 ;  /* 0x000000100b088825 */ /* 0x002fca00078e0008 */
[----:B------:R2:W-:Y:S02]  /*24f70*/  @!P0 STG.E.128 desc[UR6][R8.64], R12 ;  /* 0x0000000c08008986 */ /* 0x0005e4000c101d06 */
.L_x_7145:
[----:B------:R-:W-:Y:S05]  /*24f80*/  BSYNC B0 ;  /* 0x0000000000007941 */ /* 0x000fea0003800000 */
.L_x_7139:
        /* <DEDUP_REMOVED lines=8> */
        .weak           $__internal_12_$__cuda_sm20_div_rn_f64_full
        .type           $__internal_12_$__cuda_sm20_div_rn_f64_full,@function
        .size           $__internal_12_$__cuda_sm20_div_rn_f64_full,($__internal_13_$__cuda_sm20_dsqrt_rn_f64_mediumpath_v1 - $__internal_12_$__cuda_sm20_div_rn_f64_full)
$__internal_12_$__cuda_sm20_div_rn_f64_full:
        /* <DEDUP_REMOVED lines=72> */
.L_x_7147:
        /* <DEDUP_REMOVED lines=17> */
.L_x_7150:
[----:B------:R-:W-:Y:S01]  /*255a0*/  LOP3.LUT R3, R55, 0x80000, RZ, 0xfc, !PT ;  /* 0x0008000037037812 */ /* 0x000fe200078efcff */
[----:B------:R-:W-:-:S03]  /*255b0*/  IMAD.MOV.U32 R64, RZ, RZ, R54 ;  /* 0x000000ffff407224 */ /* 0x000fc600078e0036 */
[----:B------:R-:W-:Y:S01]  /*255c0*/  MOV R65, R3 ;  /* 0x0000000300417202 */ /* 0x000fe20000000f00 */
[----:B------:R-:W-:Y:S06]  /*255d0*/  BRA `(.L_x_7148) ;  /* 0x00000000000c7947 */ /* 0x000fec0003800000 */
.L_x_7149:
[----:B------:R-:W-:Y:S01]  /*255e0*/  LOP3.LUT R3, R59, 0x80000, RZ, 0xfc, !PT ;  /* 0x000800003b037812 */ /* 0x000fe200078efcff */
[----:B------:R-:W-:-:S04]  /*255f0*/  IMAD.MOV.U32 R64, RZ, RZ, R58 ;  /* 0x000000ffff407224 */ /* 0x000fc800078e003a */
[----:B------:R-:W-:-:S07]  /*25600*/  IMAD.MOV.U32 R65, RZ, RZ, R3 ;  /* 0x000000ffff417224 */ /* 0x000fce00078e0003 */
.L_x_7148:
[----:B------:R-:W-:Y:S05]  /*25610*/  BSYNC B0 ;  /* 0x0000000000007941 */ /* 0x000fea0003800000 */
.L_x_7146:
[----:B------:R-:W-:Y:S01]  /*25620*/  IMAD.MOV.U32 R42, RZ, RZ, R41 ;  /* 0x000000ffff2a7224 */ /* 0x000fe200078e0029 */
[----:B------:R-:W-:Y:S01]  /*25630*/  MOV R3, R65 ;  /* 0x0000004100037202 */ /* 0x000fe20000000f00 */
[----:B------:R-:W-:Y:S02]  /*25640*/  IMAD.MOV.U32 R43, RZ, RZ, 0x0 ;  /* 0x00000000ff2b7424 */ /* 0x000fe400078e00ff */
[----:B------:R-:W-:Y:S02]  /*25650*/  IMAD.MOV.U32 R40, RZ, RZ, R64 ;  /* 0x000000ffff287224 */ /* 0x000fe400078e0040 */
[----:B------:R-:W-:Y:S05]  /*25660*/  RET.REL.NODEC R42 `(_ZN2at6native29vectorized_elementwise_kernelILi8EZZZNS0_16tanh_kernel_cudaERNS_18TensorIteratorBaseEENKUlvE_clEvENKUlvE_clEvEUlN3c107complexIdEEE_St5arrayIPcLm2EEEEviT0_T1_) ;  /* 0xfffffda82a647950 */ /* 0x000fea0003c3ffff */
        .weak           $__internal_13_$__cuda_sm20_dsqrt_rn_f64_mediumpath_v1
        .type           $__internal_13_$__cuda_sm20_dsqrt_rn_f64_mediumpath_v1,@function
        .size           $__internal_13_$__cuda_sm20_dsqrt_rn_f64_mediumpath_v1,($_ZN2at6native29vectorized_elementwise_kernelILi8EZZZNS0_16tanh_kernel_cudaERNS_18TensorIteratorBaseEENKUlvE_clEvENKUlvE_clEvEUlN3c107complexIdEEE_St5arrayIPcLm2EEEEviT0_T1_$__internal_trig_reduction_slowpathd - $__internal_13_$__cuda_sm20_dsqrt_rn_f64_mediumpath_v1)
$__internal_13_$__cuda_sm20_dsqrt_rn_f64_mediumpath_v1:
        /* <DEDUP_REMOVED lines=21> */
.L_x_7152:
        /* <DEDUP_REMOVED lines=24> */
.L_x_7154:
[----:B------:R-:W-:-:S11]  /*25940*/  DADD R40, R54, R54 ;  /* 0x0000000036287229 */ /* 0x000fd60000000036 */
.L_x_7153:
[----:B------:R-:W-:Y:S05]  /*25950*/  BSYNC B0 ;  /* 0x0000000000007941 */ /* 0x000fea0003800000 */
.L_x_7151:
[----:B------:R-:W-:Y:S01]  /*25960*/  MOV R5, R40 ;  /* 0x0000002800057202 */ /* 0x000fe20000000f00 */
[----:B------:R-:W-:Y:S02]  /*25970*/  IMAD.MOV.U32 R4, RZ, RZ, R41 ;  /* 0x000000ffff047224 */ /* 0x000fe400078e0029 */
[----:B------:R-:W-:Y:S02]  /*25980*/  IMAD.MOV.U32 R40, RZ, RZ, R3 ;  /* 0x000000ffff287224 */ /* 0x000fe400078e0003 */
[----:B------:R-:W-:-:S04]  /*25990*/  IMAD.MOV.U32 R41, RZ, RZ, 0x0 ;  /* 0x00000000ff297424 */ /* 0x000fc800078e00ff */
[----:B------:R-:W-:Y:S05]  /*259a0*/  RET.REL.NODEC R40 `(_ZN2at6native29vectorized_elementwise_kernelILi8EZZZNS0_16tanh_kernel_cudaERNS_18TensorIteratorBaseEENKUlvE_clEvENKUlvE_clEvEUlN3c107complexIdEEE_St5arrayIPcLm2EEEEviT0_T1_) ;  /* 0xfffffda428947950 */ /* 0x000fea0003c3ffff */
        .type           $_ZN2at6native29vectorized_elementwise_kernelILi8EZZZNS0_16tanh_kernel_cudaERNS_18TensorIteratorBaseEENKUlvE_clEvENKUlvE_clEvEUlN3c107complexIdEEE_St5arrayIPcLm2EEEEviT0_T1_$__internal_trig_reduction_slowpathd,@function
        .size           $_ZN2at6native29vectorized_elementwise_kernelILi8EZZZNS0_16tanh_kernel_cudaERNS_18TensorIteratorBaseEENKUlvE_clEvENKUlvE_clEvEUlN3c107complexIdEEE_St5arrayIPcLm2EEEEviT0_T1_$__internal_trig_reduction_slowpathd,(.L_x_7180 - $_ZN2at6native29vectorized_elementwise_kernelILi8EZZZNS0_16tanh_kernel_cudaERNS_18TensorIteratorBaseEENKUlvE_clEvENKUlvE_clEvEUlN3c107complexIdEEE_St5arrayIPcLm2EEEEviT0_T1_$__internal_trig_reduction_slowpathd)
$_ZN2at6native29vectorized_elementwise_kernelILi8EZZZNS0_16tanh_kernel_cudaERNS_18TensorIteratorBaseEENKUlvE_clEvENKUlvE_clEvEUlN3c107complexIdEEE_St5arrayIPcLm2EEEEviT0_T1_$__internal_trig_reduction_slowpathd:
        /* <DEDUP_REMOVED lines=31> */
.L_x_7158:
        /* <DEDUP_REMOVED lines=28> */
.L_x_7157:
[----:B------:R-:W-:Y:S05]  /*25d60*/  BSYNC B0 ;  /* 0x0000000000007941 */ /* 0x000fea0003800000 */
.L_x_7156:
        /* <DEDUP_REMOVED lines=96> */
.L_x_7155:
[----:B------:R-:W-:Y:S01]  /*26370*/  IMAD.MOV.U32 R42, RZ, RZ, R55 ;  /* 0x000000ffff2a7224 */ /* 0x000fe200078e0037 */
[----:B------:R-:W-:Y:S01]  /*26380*/  MOV R4, R3 ;  /* 0x0000000300047202 */ /* 0x000fe20000000f00 */
[----:B------:R-:W-:-:S04]  /*26390*/  IMAD.MOV.U32 R43, RZ, RZ, 0x0 ;  /* 0x00000000ff2b7424 */ /* 0x000fc800078e00ff */
[----:B------:R-:W-:Y:S05]  /*263a0*/  RET.REL.NODEC R42 `(_ZN2at6native29vectorized_elementwise_kernelILi8EZZZNS0_16tanh_kernel_cudaERNS_18TensorIteratorBaseEENKUlvE_clEvENKUlvE_clEvEUlN3c107complexIdEEE_St5arrayIPcLm2EEEEviT0_T1_) ;  /* 0xfffffd9c2a147950 */ /* 0x000fea0003c3ffff */
.L_x_7159:
        /* <DEDUP_REMOVED lines=13> */
.L_x_7180:


//--------------------- .nv.global.init           --------------------------
	.section	.nv.global.init,"aw",@progbits
	.align	16
.nv.global.init:
	.type		__cudart_sin_cos_coeffs,@object
	.size		__cudart_sin_cos_coeffs,(__cudart_i2opi_d - __cudart_sin_cos_coeffs)
__cudart_sin_cos_coeffs:
        /*0000*/ 	.byte	0x46, 0xd2, 0xb0, 0x2c, 0xf1, 0xe5, 0x5a, 0xbe, 0x92, 0xe3, 0xac, 0x69, 0xe3, 0x1d, 0xc7, 0x3e
        /*0010*/ 	.byte	0xa1, 0x62, 0xdb, 0x19, 0xa0, 0x01, 0x2a, 0xbf, 0x18, 0x08, 0x11, 0x11, 0x11, 0x11, 0x81, 0x3f
        /*0020*/ 	.byte	0x54, 0x55, 0x55, 0x55, 0x55, 0x55, 0xc5, 0xbf, 0x00, 0x00, 0x00, 0x00, 0x00, 0x00, 0x00, 0x00
        /*0030*/ 	.byte	0x00, 0x00, 0x00, 0x00, 0x00, 0x00, 0x00, 0x00, 0x64, 0x81, 0xfd, 0x20, 0x83, 0xff, 0xa8, 0xbd
        /*0040*/ 	.byte	0x28, 0x85, 0xef, 0xc1, 0xa7, 0xee, 0x21, 0x3e, 0xd9, 0xe6, 0x06, 0x8e, 0x4f, 0x7e, 0x92, 0xbe
        /*0050*/ 	.byte	0xe9, 0xbc, 0xdd, 0x19, 0xa0, 0x01, 0xfa, 0x3e, 0x47, 0x5d, 0xc1, 0x16, 0x6c, 0xc1, 0x56, 0xbf
        /*0060*/ 	.byte	0x51, 0x55, 0x55, 0x55, 0x55, 0x55, 0xa5, 0x3f, 0x00, 0x00, 0x00, 0x00, 0x00, 0x00, 0xe0, 0xbf
        /*0070*/ 	.byte	0x00, 0x00, 0x00, 0x00, 0x00, 0x00, 0xf0, 0x3f, 0x00, 0x00, 0x00, 0x00, 0x00, 0x00, 0x00, 0x00
	.type		__cudart_i2opi_d,@object
	.size		__cudart_i2opi_d,($str$6 - __cudart_i2opi_d)
__cudart_i2opi_d:
        /* <DEDUP_REMOVED lines=9> */
	.type		$str$6,@object
	.size		$str$6,(__unnamed_1 - $str$6)
$str$6:
        /*0110*/ 	.byte	0x66, 0x61, 0x6c, 0x73, 0x65, 0x00
	.type		__unnamed_1,@object
	.size		__unnamed_1,(__unnamed_9 - __unnamed_1)
__unnamed_1:
        /*0116*/ 	.byte	0x66, 0x65, 0x74, 0x63, 0x68, 0x5f, 0x61, 0x6e, 0x64, 0x5f, 0x63, 0x61, 0x73, 0x74, 0x00
	.type		__unnamed_9,@object
	.size		__unnamed_9,(__unnamed_13 - __unnamed_9)
__unnamed_9:
        /*0125*/ 	.byte	0x66, 0x65, 0x74, 0x63, 0x68, 0x5f, 0x61, 0x6e, 0x64, 0x5f, 0x63, 0x61, 0x73, 0x74, 0x00
	.type		__unnamed_13,@object
	.size		__unnamed_13,(__unnamed_5 - __unnamed_13)
__unnamed_13:
        /*0134*/ 	.byte	0x66, 0x65, 0x74, 0x63, 0x68, 0x5f, 0x61, 0x6e, 0x64, 0x5f, 0x63, 0x61, 0x73, 0x74, 0x00
	.type		__unnamed_5,@object
	.size		__unnamed_5,(__unnamed_11 - __unnamed_5)
__unnamed_5:
        /*0143*/ 	.byte	0x66, 0x65, 0x74, 0x63, 0x68, 0x5f, 0x61, 0x6e, 0x64, 0x5f, 0x63, 0x61, 0x73, 0x74, 0x00
	.type		__unnamed_11,@object
	.size		__unnamed_11,(__unnamed_3 - __unnamed_11)
__unnamed_11:
        /*0152*/ 	.byte	0x66, 0x65, 0x74, 0x63, 0x68, 0x5f, 0x61, 0x6e, 0x64, 0x5f, 0x63, 0x61, 0x73, 0x74, 0x00
	.type		__unnamed_3,@object
	.size		__unnamed_3,(__unnamed_7 - __unnamed_3)
__unnamed_3:
        /*0161*/ 	.byte	0x66, 0x65, 0x74, 0x63, 0x68, 0x5f, 0x61, 0x6e, 0x64, 0x5f, 0x63, 0x61, 0x73, 0x74, 0x00
	.type		__unnamed_7,@object
	.size		__unnamed_7,(__unnamed_2 - __unnamed_7)
__unnamed_7:
        /*0170*/ 	.byte	0x66, 0x65, 0x74, 0x63, 0x68, 0x5f, 0x61, 0x6e, 0x64, 0x5f, 0x63, 0x61, 0x73, 0x74, 0x00
	.type		__unnamed_2,@object
	.size		__unnamed_2,(__unnamed_10 - __unnamed_2)
__unnamed_2:
        /*017f*/ 	.byte	0x63, 0x61, 0x73, 0x74, 0x5f, 0x61, 0x6e, 0x64, 0x5f, 0x73, 0x74, 0x6f, 0x72, 0x65, 0x00
	.type		__unnamed_10,@object
	.size		__unnamed_10,(__unnamed_14 - __unnamed_10)
__unnamed_10:
        /*018e*/ 	.byte	0x63, 0x61, 0x73, 0x74, 0x5f, 0x61, 0x6e, 0x64, 0x5f, 0x73, 0x74, 0x6f, 0x72, 0x65, 0x00
	.type		__unnamed_14,@object
	.size		__unnamed_14,(__unnamed_6 - __unnamed_14)
__unnamed_14:
        /*019d*/ 	.byte	0x63, 0x61, 0x73, 0x74, 0x5f, 0x61, 0x6e, 0x64, 0x5f, 0x73, 0x74, 0x6f, 0x72, 0x65, 0x00
	.type		__unnamed_6,@object
	.size		__unnamed_6,(__unnamed_12 - __unnamed_6)
__unnamed_6:
        /*01ac*/ 	.byte	0x63, 0x61, 0x73, 0x74, 0x5f, 0x61, 0x6e, 0x64, 0x5f, 0x73, 0x74, 0x6f, 0x72, 0x65, 0x00
	.type		__unnamed_12,@object
	.size		__unnamed_12,(__unnamed_4 - __unnamed_12)
__unnamed_12:
        /*01bb*/ 	.byte	0x63, 0x61, 0x73, 0x74, 0x5f, 0x61, 0x6e, 0x64, 0x5f, 0x73, 0x74, 0x6f, 0x72, 0x65, 0x00
	.type		__unnamed_4,@object
	.size		__unnamed_4,(__unnamed_8 - __unnamed_4)
__unnamed_4:
        /*01ca*/ 	.byte	0x63, 0x61, 0x73, 0x74, 0x5f, 0x61, 0x6e, 0x64, 0x5f, 0x73, 0x74, 0x6f, 0x72, 0x65, 0x00
	.type		__unnamed_8,@object
	.size		__unnamed_8,($str$7 - __unnamed_8)
__unnamed_8:
        /*01d9*/ 	.byte	0x63, 0x61, 0x73, 0x74, 0x5f, 0x61, 0x6e, 0x64, 0x5f, 0x73, 0x74, 0x6f, 0x72, 0x65, 0x00
	.type		$str$7,@object
	.size		$str$7,(.L_43 - $str$7)
$str$7:
        /*01e8*/ 	.byte	0x2f, 0x72, 0x6f, 0x6f, 0x74, 0x2f, 0x2e, 0x70, 0x79, 0x65, 0x6e, 0x76, 0x2f, 0x76, 0x65, 0x72
        /*01f8*/ 	.byte	0x73, 0x69, 0x6f, 0x6e, 0x73, 0x2f, 0x33, 0x2e, 0x31, 0x33, 0x2e, 0x31, 0x32, 0x2f, 0x6c, 0x69
        /*0208*/ 	.byte	0x62, 0x2f, 0x70, 0x79, 0x74, 0x68, 0x6f, 0x6e, 0x33, 0x2e, 0x31, 0x33, 0x2f, 0x73, 0x69, 0x74
        /*0218*/ 	.byte	0x65, 0x2d, 0x70, 0x61, 0x63, 0x6b, 0x61, 0x67, 0x65, 0x73, 0x2f, 0x74, 0x6f, 0x72, 0x63, 0x68
        /*0228*/ 	.byte	0x2f, 0x69, 0x6e, 0x63, 0x6c, 0x75, 0x64, 0x65, 0x2f, 0x63, 0x31, 0x30, 0x2f, 0x63, 0x6f, 0x72
        /*0238*/ 	.byte	0x65, 0x2f, 0x44, 0x79, 0x6e, 0x61, 0x6d, 0x69, 0x63, 0x43, 0x61, 0x73, 0x74, 0x2e, 0x68, 0x00
.L_43:


//--------------------- .nv.shared.reserved.0     --------------------------
	.section	.nv.shared.reserved.0,"aw",@nobits
	.weak		__nv_reservedSMEM_offset_0_alias
	.size		__nv_reservedSMEM_offset_0_alias, 0, 0
	.other		__nv_reservedSMEM_offset_0_alias,@"STO_CUDA_RESERVED_SHARED STV_DEFAULT"
__nv_reservedSMEM_offset_0_alias:
	.zero		0


//--------------------- .nv.global                --------------------------
	.section	.nv.global,"aw",@nobits
.nv.global:
	.type		_ZN58_INTERNAL_c5cf20fd_27_UnaryGeometricTanhKernel_cu_5bec5f124cuda3std3__48in_placeE,@object
	.size		_ZN58_INTERNAL_c5cf20fd_27_UnaryGeometricTanhKernel_cu_5bec5f124cuda3std3__48in_placeE,(_ZN58_INTERNAL_c5cf20fd_27_UnaryGeometricTanhKernel_cu_5bec5f124cuda3std6ranges3__45__cpo8distanceE - _ZN58_INTERNAL_c5cf20fd_27_UnaryGeometricTanhKernel_cu_5bec5f124cuda3std3__48in_placeE)
_ZN58_INTERNAL_c5cf20fd_27_UnaryGeometricTanhKernel_cu_5bec5f124cuda3std3__48in_placeE:
	.zero		1
	.type		_ZN58_INTERNAL_c5cf20fd_27_UnaryGeometricTanhKernel_cu_5bec5f124cuda3std6ranges3__45__cpo8distanceE,@object
	.size		_ZN58_INTERNAL_c5cf20fd_27_UnaryGeometricTanhKernel_cu_5bec5f124cuda3std6ranges3__45__cpo8distanceE,(_ZN58_INTERNAL_c5cf20fd_27_UnaryGeometricTanhKernel_cu_5bec5f124cuda3std3__45__cpo6cbeginE - _ZN58_INTERNAL_c5cf20fd_27_UnaryGeometricTanhKernel_cu_5bec5f124cuda3std6ranges3__45__cpo8distanceE)
_ZN58_INTERNAL_c5cf20fd_27_UnaryGeometricTanhKernel_cu_5bec5f124cuda3std6ranges3__45__cpo8distanceE:
	.zero		1
	.type		_ZN58_INTERNAL_c5cf20fd_27_UnaryGeometricTanhKernel_cu_5bec5f124cuda3std3__45__cpo6cbeginE,@object
	.size		_ZN58_INTERNAL_c5cf20fd_27_UnaryGeometricTanhKernel_cu_5bec5f124cuda3std3__45__cpo6cbeginE,(_ZN58_INTERNAL_c5cf20fd_27_UnaryGeometricTanhKernel_cu_5bec5f124cuda3std6ranges3__45__cpo7advanceE - _ZN58_INTERNAL_c5cf20fd_27_UnaryGeometricTanhKernel_cu_5bec5f124cuda3std3__45__cpo6cbeginE)
_ZN58_INTERNAL_c5cf20fd_27_UnaryGeometricTanhKernel_cu_5bec5f124cuda3std3__45__cpo6cbeginE:
	.zero		1
	.type		_ZN58_INTERNAL_c5cf20fd_27_UnaryGeometricTanhKernel_cu_5bec5f124cuda3std6ranges3__45__cpo7advanceE,@object
	.size		_ZN58_INTERNAL_c5cf20fd_27_UnaryGeometricTanhKernel_cu_5bec5f124cuda3std6ranges3__45__cpo7advanceE,(_ZN58_INTERNAL_c5cf20fd_27_UnaryGeometricTanhKernel_cu_5bec5f124cuda3std3__45__cpo7crbeginE - _ZN58_INTERNAL_c5cf20fd_27_UnaryGeometricTanhKernel_cu_5bec5f124cuda3std6ranges3__45__cpo7advanceE)
_ZN58_INTERNAL_c5cf20fd_27_UnaryGeometricTanhKernel_cu_5bec5f124cuda3std6ranges3__45__cpo7advanceE:
	.zero		1
	.type		_ZN58_INTERNAL_c5cf20fd_27_UnaryGeometricTanhKernel_cu_5bec5f124cuda3std3__45__cpo7crbeginE,@object
	.size		_ZN58_INTERNAL_c5cf20fd_27_UnaryGeometricTanhKernel_cu_5bec5f124cuda3std3__45__cpo7crbeginE,(_ZN58_INTERNAL_c5cf20fd_27_UnaryGeometricTanhKernel_cu_5bec5f124cuda3std6ranges3__45__cpo4dataE - _ZN58_INTERNAL_c5cf20fd_27_UnaryGeometricTanhKernel_cu_5bec5f124cuda3std3__45__cpo7crbeginE)
_ZN58_INTERNAL_c5cf20fd_27_UnaryGeometricTanhKernel_cu_5bec5f124cuda3std3__45__cpo7crbeginE:
	.zero		1
	.type		_ZN58_INTERNAL_c5cf20fd_27_UnaryGeometricTanhKernel_cu_5bec5f124cuda3std6ranges3__45__cpo4dataE,@object
	.size		_ZN58_INTERNAL_c5cf20fd_27_UnaryGeometricTanhKernel_cu_5bec5f124cuda3std6ranges3__45__cpo4dataE,(_ZN58_INTERNAL_c5cf20fd_27_UnaryGeometricTanhKernel_cu_5bec5f124cuda3std6ranges3__45__cpo5beginE - _ZN58_INTERNAL_c5cf20fd_27_UnaryGeometricTanhKernel_cu_5bec5f124cuda3std6ranges3__45__cpo4dataE)
_ZN58_INTERNAL_c5cf20fd_27_UnaryGeometricTanhKernel_cu_5bec5f124cuda3std6ranges3__45__cpo4dataE:
	.zero		1
	.type		_ZN58_INTERNAL_c5cf20fd_27_UnaryGeometricTanhKernel_cu_5bec5f124cuda3std6ranges3__45__cpo5beginE,@object
	.size		_ZN58_INTERNAL_c5cf20fd_27_UnaryGeometricTanhKernel_cu_5bec5f124cuda3std6ranges3__45__cpo5beginE,(_ZN58_INTERNAL_c5cf20fd_27_UnaryGeometricTanhKernel_cu_5bec5f124cuda3std3__460_GLOBAL__N__c5cf20fd_27_UnaryGeometricTanhKernel_cu_5bec5f126ignoreE - _ZN58_INTERNAL_c5cf20fd_27_UnaryGeometricTanhKernel_cu_5bec5f124cuda3std6ranges3__45__cpo5beginE)
_ZN58_INTERNAL_c5cf20fd_27_UnaryGeometricTanhKernel_cu_5bec5f124cuda3std6ranges3__45__cpo5beginE:
	.zero		1
	.type		_ZN58_INTERNAL_c5cf20fd_27_UnaryGeometricTanhKernel_cu_5bec5f124cuda3std3__460_GLOBAL__N__c5cf20fd_27_UnaryGeometricTanhKernel_cu_5bec5f126ignoreE,@object
	.size		_ZN58_INTERNAL_c5cf20fd_27_UnaryGeometricTanhKernel_cu_5bec5f124cuda3std3__460_GLOBAL__N__c5cf20fd_27_UnaryGeometricTanhKernel_cu_5bec5f126ignoreE,(_ZN58_INTERNAL_c5cf20fd_27_UnaryGeometricTanhKernel_cu_5bec5f124cuda3std6ranges3__45__cpo4sizeE - _ZN58_INTERNAL_c5cf20fd_27_UnaryGeometricTanhKernel_cu_5bec5f124cuda3std3__460_GLOBAL__N__c5cf20fd_27_UnaryGeometricTanhKernel_cu_5bec5f126ignoreE)
_ZN58_INTERNAL_c5cf20fd_27_UnaryGeometricTanhKernel_cu_5bec5f124cuda3std3__460_GLOBAL__N__c5cf20fd_27_UnaryGeometricTanhKernel_cu_5bec5f126ignoreE:
	.zero		1
	.type		_ZN58_INTERNAL_c5cf20fd_27_UnaryGeometricTanhKernel_cu_5bec5f124cuda3std6ranges3__45__cpo4sizeE,@object
	.size		_ZN58_INTERNAL_c5cf20fd_27_UnaryGeometricTanhKernel_cu_5bec5f124cuda3std6ranges3__45__cpo4sizeE,(_ZN58_INTERNAL_c5cf20fd_27_UnaryGeometricTanhKernel_cu_5bec5f124cuda3std3__45__cpo5beginE - _ZN58_INTERNAL_c5cf20fd_27_UnaryGeometricTanhKernel_cu_5bec5f124cuda3std6ranges3__45__cpo4sizeE)
_ZN58_INTERNAL_c5cf20fd_27_UnaryGeometricTanhKernel_cu_5bec5f124cuda3std6ranges3__45__cpo4sizeE:
	.zero		1
	.type		_ZN58_INTERNAL_c5cf20fd_27_UnaryGeometricTanhKernel_cu_5bec5f124cuda3std3__45__cpo5beginE,@object
	.size		_ZN58_INTERNAL_c5cf20fd_27_UnaryGeometricTanhKernel_cu_5bec5f124cuda3std3__45__cpo5beginE,(_ZN58_INTERNAL_c5cf20fd_27_UnaryGeometricTanhKernel_cu_5bec5f124cuda3std6ranges3__45__cpo6cbeginE - _ZN58_INTERNAL_c5cf20fd_27_UnaryGeometricTanhKernel_cu_5bec5f124cuda3std3__45__cpo5beginE)
_ZN58_INTERNAL_c5cf20fd_27_UnaryGeometricTanhKernel_cu_5bec5f124cuda3std3__45__cpo5beginE:
	.zero		1
	.type		_ZN58_INTERNAL_c5cf20fd_27_UnaryGeometricTanhKernel_cu_5bec5f124cuda3std6ranges3__45__cpo6cbeginE,@object
	.size		_ZN58_INTERNAL_c5cf20fd_27_UnaryGeometricTanhKernel_cu_5bec5f124cuda3std6ranges3__45__cpo6cbeginE,(_ZN58_INTERNAL_c5cf20fd_27_UnaryGeometricTanhKernel_cu_5bec5f124cuda3std3__45__cpo6rbeginE - _ZN58_INTERNAL_c5cf20fd_27_UnaryGeometricTanhKernel_cu_5bec5f124cuda3std6ranges3__45__cpo6cbeginE)
_ZN58_INTERNAL_c5cf20fd_27_UnaryGeometricTanhKernel_cu_5bec5f124cuda3std6ranges3__45__cpo6cbeginE:
	.zero		1
	.type		_ZN58_INTERNAL_c5cf20fd_27_UnaryGeometricTanhKernel_cu_5bec5f124cuda3std3__45__cpo6rbeginE,@object
	.size		_ZN58_INTERNAL_c5cf20fd_27_UnaryGeometricTanhKernel_cu_5bec5f124cuda3std3__45__cpo6rbeginE,(_ZN58_INTERNAL_c5cf20fd_27_UnaryGeometricTanhKernel_cu_5bec5f124cuda3std6ranges3__45__cpo4nextE - _ZN58_INTERNAL_c5cf20fd_27_UnaryGeometricTanhKernel_cu_5bec5f124cuda3std3__45__cpo6rbeginE)
_ZN58_INTERNAL_c5cf20fd_27_UnaryGeometricTanhKernel_cu_5bec5f124cuda3std3__45__cpo6rbeginE:
	.zero		1
	.type		_ZN58_INTERNAL_c5cf20fd_27_UnaryGeometricTanhKernel_cu_5bec5f124cuda3std6ranges3__45__cpo4nextE,@object
	.size		_ZN58_INTERNAL_c5cf20fd_27_UnaryGeometricTanhKernel_cu_5bec5f124cuda3std6ranges3__45__cpo4nextE,(_ZN58_INTERNAL_c5cf20fd_27_UnaryGeometricTanhKernel_cu_5bec5f124cuda3std6ranges3__45__cpo4swapE - _ZN58_INTERNAL_c5cf20fd_27_UnaryGeometricTanhKernel_cu_5bec5f124cuda3std6ranges3__45__cpo4nextE)
_ZN58_INTERNAL_c5cf20fd_27_UnaryGeometricTanhKernel_cu_5bec5f124cuda3std6ranges3__45__cpo4nextE:
	.zero		1
	.type		_ZN58_INTERNAL_c5cf20fd_27_UnaryGeometricTanhKernel_cu_5bec5f124cuda3std6ranges3__45__cpo4swapE,@object
	.size		_ZN58_INTERNAL_c5cf20fd_27_UnaryGeometricTanhKernel_cu_5bec5f124cuda3std6ranges3__45__cpo4swapE,(_ZN58_INTERNAL_c5cf20fd_27_UnaryGeometricTanhKernel_cu_5bec5f124cuda3std3__420unreachable_sentinelE - _ZN58_INTERNAL_c5cf20fd_27_UnaryGeometricTanhKernel_cu_5bec5f124cuda3std6ranges3__45__cpo4swapE)
_ZN58_INTERNAL_c5cf20fd_27_UnaryGeometricTanhKernel_cu_5bec5f124cuda3std6ranges3__45__cpo4swapE:
	.zero		1
	.type		_ZN58_INTERNAL_c5cf20fd_27_UnaryGeometricTanhKernel_cu_5bec5f124cuda3std3__420unreachable_sentinelE,@object
	.size		_ZN58_INTERNAL_c5cf20fd_27_UnaryGeometricTanhKernel_cu_5bec5f124cuda3std3__420unreachable_sentinelE,(_ZN58_INTERNAL_c5cf20fd_27_UnaryGeometricTanhKernel_cu_5bec5f126thrust23THRUST_300001_SM_900_NS6system6detail10sequential3seqE - _ZN58_INTERNAL_c5cf20fd_27_UnaryGeometricTanhKernel_cu_5bec5f124cuda3std3__420unreachable_sentinelE)
_ZN58_INTERNAL_c5cf20fd_27_UnaryGeometricTanhKernel_cu_5bec5f124cuda3std3__420unreachable_sentinelE:
	.zero		1
	.type		_ZN58_INTERNAL_c5cf20fd_27_UnaryGeometricTanhKernel_cu_5bec5f126thrust23THRUST_300001_SM_900_NS6system6detail10sequential3seqE,@object
	.size		_ZN58_INTERNAL_c5cf20fd_27_UnaryGeometricTanhKernel_cu_5bec5f126thrust23THRUST_300001_SM_900_NS6system6detail10sequential3seqE,(_ZN58_INTERNAL_c5cf20fd_27_UnaryGeometricTanhKernel_cu_5bec5f124cuda3std3__45__cpo4cendE - _ZN58_INTERNAL_c5cf20fd_27_UnaryGeometricTanhKernel_cu_5bec5f126thrust23THRUST_300001_SM_900_NS6system6detail10sequential3seqE)
_ZN58_INTERNAL_c5cf20fd_27_UnaryGeometricTanhKernel_cu_5bec5f126thrust23THRUST_300001_SM_900_NS6system6detail10sequential3seqE:
	.zero		1
	.type		_ZN58_INTERNAL_c5cf20fd_27_UnaryGeometricTanhKernel_cu_5bec5f124cuda3std3__45__cpo4cendE,@object
	.size		_ZN58_INTERNAL_c5cf20fd_27_UnaryGeometricTanhKernel_cu_5bec5f124cuda3std3__45__cpo4cendE,(_ZN58_INTERNAL_c5cf20fd_27_UnaryGeometricTanhKernel_cu_5bec5f124cuda3std6ranges3__45__cpo9iter_swapE - _ZN58_INTERNAL_c5cf20fd_27_UnaryGeometricTanhKernel_cu_5bec5f124cuda3std3__45__cpo4cendE)
_ZN58_INTERNAL_c5cf20fd_27_UnaryGeometricTanhKernel_cu_5bec5f124cuda3std3__45__cpo4cendE:
	.zero		1
	.type		_ZN58_INTERNAL_c5cf20fd_27_UnaryGeometricTanhKernel_cu_5bec5f124cuda3std6ranges3__45__cpo9iter_swapE,@object
	.size		_ZN58_INTERNAL_c5cf20fd_27_UnaryGeometricTanhKernel_cu_5bec5f124cuda3std6ranges3__45__cpo9iter_swapE,(_ZN58_INTERNAL_c5cf20fd_27_UnaryGeometricTanhKernel_cu_5bec5f124cuda3std3__45__cpo5crendE - _ZN58_INTERNAL_c5cf20fd_27_UnaryGeometricTanhKernel_cu_5bec5f124cuda3std6ranges3__45__cpo9iter_swapE)
_ZN58_INTERNAL_c5cf20fd_27_UnaryGeometricTanhKernel_cu_5bec5f124cuda3std6ranges3__45__cpo9iter_swapE:
	.zero		1
	.type		_ZN58_INTERNAL_c5cf20fd_27_UnaryGeometricTanhKernel_cu_5bec5f124cuda3std3__45__cpo5crendE,@object
	.size		_ZN58_INTERNAL_c5cf20fd_27_UnaryGeometricTanhKernel_cu_5bec5f124cuda3std3__45__cpo5crendE,(_ZN58_INTERNAL_c5cf20fd_27_UnaryGeometricTanhKernel_cu_5bec5f124cuda3std6ranges3__45__cpo5cdataE - _ZN58_INTERNAL_c5cf20fd_27_UnaryGeometricTanhKernel_cu_5bec5f124cuda3std3__45__cpo5crendE)
_ZN58_INTERNAL_c5cf20fd_27_UnaryGeometricTanhKernel_cu_5bec5f124cuda3std3__45__cpo5crendE:
	.zero		1
	.type		_ZN58_INTERNAL_c5cf20fd_27_UnaryGeometricTanhKernel_cu_5bec5f124cuda3std6ranges3__45__cpo5cdataE,@object
	.size		_ZN58_INTERNAL_c5cf20fd_27_UnaryGeometricTanhKernel_cu_5bec5f124cuda3std6ranges3__45__cpo5cdataE,(_ZN58_INTERNAL_c5cf20fd_27_UnaryGeometricTanhKernel_cu_5bec5f124cuda3std6ranges3__45__cpo3endE - _ZN58_INTERNAL_c5cf20fd_27_UnaryGeometricTanhKernel_cu_5bec5f124cuda3std6ranges3__45__cpo5cdataE)
_ZN58_INTERNAL_c5cf20fd_27_UnaryGeometricTanhKernel_cu_5bec5f124cuda3std6ranges3__45__cpo5cdataE:
	.zero		1
	.type		_ZN58_INTERNAL_c5cf20fd_27_UnaryGeometricTanhKernel_cu_5bec5f124cuda3std6ranges3__45__cpo3endE,@object
	.size		_ZN58_INTERNAL_c5cf20fd_27_UnaryGeometricTanhKernel_cu_5bec5f124cuda3std6ranges3__45__cpo3endE,(_ZN58_INTERNAL_c5cf20fd_27_UnaryGeometricTanhKernel_cu_5bec5f124cuda3std3__419piecewise_constructE - _ZN58_INTERNAL_c5cf20fd_27_UnaryGeometricTanhKernel_cu_5bec5f124cuda3std6ranges3__45__cpo3endE)
_ZN58_INTERNAL_c5cf20fd_27_UnaryGeometricTanhKernel_cu_5bec5f124cuda3std6ranges3__45__cpo3endE:
	.zero		1
	.type		_ZN58_INTERNAL_c5cf20fd_27_UnaryGeometricTanhKernel_cu_5bec5f124cuda3std3__419piecewise_constructE,@object
	.size		_ZN58_INTERNAL_c5cf20fd_27_UnaryGeometricTanhKernel_cu_5bec5f124cuda3std3__419piecewise_constructE,(_ZN58_INTERNAL_c5cf20fd_27_UnaryGeometricTanhKernel_cu_5bec5f124cuda3std6ranges3__45__cpo5ssizeE - _ZN58_INTERNAL_c5cf20fd_27_UnaryGeometricTanhKernel_cu_5bec5f124cuda3std3__419piecewise_constructE)
_ZN58_INTERNAL_c5cf20fd_27_UnaryGeometricTanhKernel_cu_5bec5f124cuda3std3__419piecewise_constructE:
	.zero		1
	.type		_ZN58_INTERNAL_c5cf20fd_27_UnaryGeometricTanhKernel_cu_5bec5f124cuda3std6ranges3__45__cpo5ssizeE,@object
	.size		_ZN58_INTERNAL_c5cf20fd_27_UnaryGeometricTanhKernel_cu_5bec5f124cuda3std6ranges3__45__cpo5ssizeE,(_ZN58_INTERNAL_c5cf20fd_27_UnaryGeometricTanhKernel_cu_5bec5f124cuda3std3__45__cpo3endE - _ZN58_INTERNAL_c5cf20fd_27_UnaryGeometricTanhKernel_cu_5bec5f124cuda3std6ranges3__45__cpo5ssizeE)
_ZN58_INTERNAL_c5cf20fd_27_UnaryGeometricTanhKernel_cu_5bec5f124cuda3std6ranges3__45__cpo5ssizeE:
	.zero		1
	.type		_ZN58_INTERNAL_c5cf20fd_27_UnaryGeometricTanhKernel_cu_5bec5f124cuda3std3__45__cpo3endE,@object
	.size		_ZN58_INTERNAL_c5cf20fd_27_UnaryGeometricTanhKernel_cu_5bec5f124cuda3std3__45__cpo3endE,(_ZN58_INTERNAL_c5cf20fd_27_UnaryGeometricTanhKernel_cu_5bec5f124cuda3std6ranges3__45__cpo4cendE - _ZN58_INTERNAL_c5cf20fd_27_UnaryGeometricTanhKernel_cu_5bec5f124cuda3std3__45__cpo3endE)
_ZN58_INTERNAL_c5cf20fd_27_UnaryGeometricTanhKernel_cu_5bec5f124cuda3std3__45__cpo3endE:
	.zero		1
	.type		_ZN58_INTERNAL_c5cf20fd_27_UnaryGeometricTanhKernel_cu_5bec5f124cuda3std6ranges3__45__cpo4cendE,@object
	.size		_ZN58_INTERNAL_c5cf20fd_27_UnaryGeometricTanhKernel_cu_5bec5f124cuda3std6ranges3__45__cpo4cendE,(_ZN58_INTERNAL_c5cf20fd_27_UnaryGeometricTanhKernel_cu_5bec5f124cuda3std3__45__cpo4rendE - _ZN58_INTERNAL_c5cf20fd_27_UnaryGeometricTanhKernel_cu_5bec5f124cuda3std6ranges3__45__cpo4cendE)
_ZN58_INTERNAL_c5cf20fd_27_UnaryGeometricTanhKernel_cu_5bec5f124cuda3std6ranges3__45__cpo4cendE:
	.zero		1
	.type		_ZN58_INTERNAL_c5cf20fd_27_UnaryGeometricTanhKernel_cu_5bec5f124cuda3std3__45__cpo4rendE,@object
	.size		_ZN58_INTERNAL_c5cf20fd_27_UnaryGeometricTanhKernel_cu_5bec5f124cuda3std3__45__cpo4rendE,(_ZN58_INTERNAL_c5cf20fd_27_UnaryGeometricTanhKernel_cu_5bec5f124cuda3std6ranges3__45__cpo4prevE - _ZN58_INTERNAL_c5cf20fd_27_UnaryGeometricTanhKernel_cu_5bec5f124cuda3std3__45__cpo4rendE)
_ZN58_INTERNAL_c5cf20fd_27_UnaryGeometricTanhKernel_cu_5bec5f124cuda3std3__45__cpo4rendE:
	.zero		1
	.type		_ZN58_INTERNAL_c5cf20fd_27_UnaryGeometricTanhKernel_cu_5bec5f124cuda3std6ranges3__45__cpo4prevE,@object
	.size		_ZN58_INTERNAL_c5cf20fd_27_UnaryGeometricTanhKernel_cu_5bec5f124cuda3std6ranges3__45__cpo4prevE,(_ZN58_INTERNAL_c5cf20fd_27_UnaryGeometricTanhKernel_cu_5bec5f124cuda3std6ranges3__45__cpo9iter_moveE - _ZN58_INTERNAL_c5cf20fd_27_UnaryGeometricTanhKernel_cu_5bec5f124cuda3std6ranges3__45__cpo4prevE)
_ZN58_INTERNAL_c5cf20fd_27_UnaryGeometricTanhKernel_cu_5bec5f124cuda3std6ranges3__45__cpo4prevE:
	.zero		1
	.type		_ZN58_INTERNAL_c5cf20fd_27_UnaryGeometricTanhKernel_cu_5bec5f124cuda3std6ranges3__45__cpo9iter_moveE,@object
	.size		_ZN58_INTERNAL_c5cf20fd_27_UnaryGeometricTanhKernel_cu_5bec5f124cuda3std6ranges3__45__cpo9iter_moveE,(.L_27 - _ZN58_INTERNAL_c5cf20fd_27_UnaryGeometricTanhKernel_cu_5bec5f124cuda3std6ranges3__45__cpo9iter_moveE)
_ZN58_INTERNAL_c5cf20fd_27_UnaryGeometricTanhKernel_cu_5bec5f124cuda3std6ranges3__45__cpo9iter_moveE:
	.zero		1
.L_27:


//--------------------- .nv.constant0._ZN2at6native18elementwise_kernelILi128ELi4EZNS0_15gpu_kernel_implIZZZNS0_16tanh_kernel_cudaERNS_18TensorIteratorBaseEENKUlvE0_clEvENKUlvE2_clEvEUlN3c108BFloat16EE_EEvS4_RKT_EUliE_EEviT1_ --------------------------
	.section	.nv.constant0._ZN2at6native18elementwise_kernelILi128ELi4EZNS0_15gpu_kernel_implIZZZNS0_16tanh_kernel_cudaERNS_18TensorIteratorBaseEENKUlvE0_clEvENKUlvE2_clEvEUlN3c108BFloat16EE_EEvS4_RKT_EUliE_EEviT1_,"a",@progbits
	.sectionflags	@""
	.align	4
.nv.constant0._ZN2at6native18elementwise_kernelILi128ELi4EZNS0_15gpu_kernel_implIZZZNS0_16tanh_kernel_cudaERNS_18TensorIteratorBaseEENKUlvE0_clEvENKUlvE2_clEvEUlN3c108BFloat16EE_EEvS4_RKT_EUliE_EEviT1_:
	.zero		1072


//--------------------- .nv.constant0._ZN2at6native27unrolled_elementwise_kernelIZZZNS0_16tanh_kernel_cudaERNS_18TensorIteratorBaseEENKUlvE0_clEvENKUlvE2_clEvEUlN3c108BFloat16EE_St5arrayIPcLm2EELi4E23TrivialOffsetCalculatorILi1EjESD_NS0_6memory12LoadWithCastILi1EEENSE_13StoreWithCastILi1EEEEEviT_T0_T2_T3_T4_T5_ --------------------------
	.section	.nv.constant0._ZN2at6native27unrolled_elementwise_kernelIZZZNS0_16tanh_kernel_cudaERNS_18TensorIteratorBaseEENKUlvE0_clEvENKUlvE2_clEvEUlN3c108BFloat16EE_St5arrayIPcLm2EELi4E23TrivialOffsetCalculatorILi1EjESD_NS0_6memory12LoadWithCastILi1EEENSE_13StoreWithCastILi1EEEEEviT_T0_T2_T3_T4_T5_,"a",@progbits
	.sectionflags	@""
	.align	4
.nv.constant0._ZN2at6native27unrolled_elementwise_kernelIZZZNS0_16tanh_kernel_cudaERNS_18TensorIteratorBaseEENKUlvE0_clEvENKUlvE2_clEvEUlN3c108BFloat16EE_St5arrayIPcLm2EELi4E23TrivialOffsetCalculatorILi1EjESD_NS0_6memory12LoadWithCastILi1EEENSE_13StoreWithCastILi1EEEEEviT_T0_T2_T3_T4_T5_:
	.zero		572


//--------------------- .nv.constant0._ZN2at6native18elementwise_kernelILi128ELi4EZNS0_22gpu_kernel_impl_nocastIZZZNS0_16tanh_kernel_cudaERNS_18TensorIteratorBaseEENKUlvE0_clEvENKUlvE2_clEvEUlN3c108BFloat16EE_EEvS4_RKT_EUliE_EEviT1_ --------------------------
	.section	.nv.constant0._ZN2at6native18elementwise_kernelILi128ELi4EZNS0_22gpu_kernel_impl_nocastIZZZNS0_16tanh_kernel_cudaERNS_18TensorIteratorBaseEENKUlvE0_clEvENKUlvE2_clEvEUlN3c108BFloat16EE_EEvS4_RKT_EUliE_EEviT1_,"a",@progbits
	.sectionflags	@""
	.align	4
.nv.constant0._ZN2at6native18elementwise_kernelILi128ELi4EZNS0_22gpu_kernel_impl_nocastIZZZNS0_16tanh_kernel_cudaERNS_18TensorIteratorBaseEENKUlvE0_clEvENKUlvE2_clEvEUlN3c108BFloat16EE_EEvS4_RKT_EUliE_EEviT1_:
	.zero		1072


//--------------------- .nv.constant0._ZN2at6native27unrolled_elementwise_kernelIZZZNS0_16tanh_kernel_cudaERNS_18TensorIteratorBaseEENKUlvE0_clEvENKUlvE2_clEvEUlN3c108BFloat16EE_St5arrayIPcLm2EELi4E23TrivialOffsetCalculatorILi1EjESD_NS0_6memory15LoadWithoutCastENSE_16StoreWithoutCastEEEviT_T0_T2_T3_T4_T5_ --------------------------
	.section	.nv.constant0._ZN2at6native27unrolled_elementwise_kernelIZZZNS0_16tanh_kernel_cudaERNS_18TensorIteratorBaseEENKUlvE0_clEvENKUlvE2_clEvEUlN3c108BFloat16EE_St5arrayIPcLm2EELi4E23TrivialOffsetCalculatorILi1EjESD_NS0_6memory15LoadWithoutCastENSE_16StoreWithoutCastEEEviT_T0_T2_T3_T4_T5_,"a",@progbits
	.sectionflags	@""
	.align	4
.nv.constant0._ZN2at6native27unrolled_elementwise_kernelIZZZNS0_16tanh_kernel_cudaERNS_18TensorIteratorBaseEENKUlvE0_clEvENKUlvE2_clEvEUlN3c108BFloat16EE_St5arrayIPcLm2EELi4E23TrivialOffsetCalculatorILi1EjESD_NS0_6memory15LoadWithoutCastENSE_16StoreWithoutCastEEEviT_T0_T2_T3_T4_T5_:
	.zero		556


//--------------------- .nv.constant0._ZN2at6native29vectorized_elementwise_kernelILi2EZZZNS0_16tanh_kernel_cudaERNS_18TensorIteratorBaseEENKUlvE0_clEvENKUlvE2_clEvEUlN3c108BFloat16EE_St5arrayIPcLm2EEEEviT0_T1_ --------------------------
	.section	.nv.constant0._ZN2at6native29vectorized_elementwise_kernelILi2EZZZNS0_16tanh_kernel_cudaERNS_18TensorIteratorBaseEENKUlvE0_clEvENKUlvE2_clEvEUlN3c108BFloat16EE_St5arrayIPcLm2EEEEviT0_T1_,"a",@progbits
	.sectionflags	@""
	.align	4
.nv.constant0._ZN2at6native29vectorized_elementwise_kernelILi2EZZZNS0_16tanh_kernel_cudaERNS_18TensorIteratorBaseEENKUlvE0_clEvENKUlvE2_clEvEUlN3c108BFloat16EE_St5arrayIPcLm2EEEEviT0_T1_:
	.zero		552


//--------------------- .nv.constant0._ZN2at6native29vectorized_elementwise_kernelILi4EZZZNS0_16tanh_kernel_cudaERNS_18TensorIteratorBaseEENKUlvE0_clEvENKUlvE2_clEvEUlN3c108BFloat16EE_St5arrayIPcLm2EEEEviT0_T1_ --------------------------
	.section	.nv.constant0._ZN2at6native29vectorized_elementwise_kernelILi4EZZZNS0_16tanh_kernel_cudaERNS_18TensorIteratorBaseEENKUlvE0_clEvENKUlvE2_clEvEUlN3c108BFloat16EE_St5arrayIPcLm2EEEEviT0_T1_,"a",@progbits
	.sectionflags	@""
	.align	4
.nv.constant0._ZN2at6native29vectorized_elementwise_kernelILi4EZZZNS0_16tanh_kernel_cudaERNS_18TensorIteratorBaseEENKUlvE0_clEvENKUlvE2_clEvEUlN3c108BFloat16EE_St5arrayIPcLm2EEEEviT0_T1_:
	.zero		552


//--------------------- .nv.constant0._ZN2at6native29vectorized_elementwise_kernelILi8EZZZNS0_16tanh_kernel_cudaERNS_18TensorIteratorBaseEENKUlvE0_clEvENKUlvE2_clEvEUlN3c108BFloat16EE_St5arrayIPcLm2EEEEviT0_T1_ --------------------------
	.section	.nv.constant0._ZN2at6native29vectorized_elementwise_kernelILi8EZZZNS0_16tanh_kernel_cudaERNS_18TensorIteratorBaseEENKUlvE0_clEvENKUlvE2_clEvEUlN3c108BFloat16EE_St5arrayIPcLm2EEEEviT0_T1_,"a",@progbits
	.sectionflags	@""
	.align	4
.nv.constant0._ZN2at6native29vectorized_elementwise_kernelILi8EZZZNS0_16tanh_kernel_cudaERNS_18TensorIteratorBaseEENKUlvE0_clEvENKUlvE2_clEvEUlN3c108BFloat16EE_St5arrayIPcLm2EEEEviT0_T1_:
	.zero		552


//--------------------- .nv.constant0._ZN2at6native18elementwise_kernelILi128ELi4EZNS0_15gpu_kernel_implIZZZNS0_16tanh_kernel_cudaERNS_18TensorIteratorBaseEENKUlvE0_clEvENKUlvE1_clEvEUlN3c104HalfEE_EEvS4_RKT_EUliE_EEviT1_ --------------------------
	.section	.nv.constant0._ZN2at6native18elementwise_kernelILi128ELi4EZNS0_15gpu_kernel_implIZZZNS0_16tanh_kernel_cudaERNS_18TensorIteratorBaseEENKUlvE0_clEvENKUlvE1_clEvEUlN3c104HalfEE_EEvS4_RKT_EUliE_EEviT1_,"a",@progbits
	.sectionflags	@""
	.align	4
.nv.constant0._ZN2at6native18elementwise_kernelILi128ELi4EZNS0_15gpu_kernel_implIZZZNS0_16tanh_kernel_cudaERNS_18TensorIteratorBaseEENKUlvE0_clEvENKUlvE1_clEvEUlN3c104HalfEE_EEvS4_RKT_EUliE_EEviT1_:
	.zero		1072


//--------------------- .nv.constant0._ZN2at6native27unrolled_elementwise_kernelIZZZNS0_16tanh_kernel_cudaERNS_18TensorIteratorBaseEENKUlvE0_clEvENKUlvE1_clEvEUlN3c104HalfEE_St5arrayIPcLm2EELi4E23TrivialOffsetCalculatorILi1EjESD_NS0_6memory12LoadWithCastILi1EEENSE_13StoreWithCastILi1EEEEEviT_T0_T2_T3_T4_T5_ --------------------------
	.section	.nv.constant0._ZN2at6native27unrolled_elementwise_kernelIZZZNS0_16tanh_kernel_cudaERNS_18TensorIteratorBaseEENKUlvE0_clEvENKUlvE1_clEvEUlN3c104HalfEE_St5arrayIPcLm2EELi4E23TrivialOffsetCalculatorILi1EjESD_NS0_6memory12LoadWithCastILi1EEENSE_13StoreWithCastILi1EEEEEviT_T0_T2_T3_T4_T5_,"a",@progbits
	.sectionflags	@""
	.align	4
.nv.constant0._ZN2at6native27unrolled_elementwise_kernelIZZZNS0_16tanh_kernel_cudaERNS_18TensorIteratorBaseEENKUlvE0_clEvENKUlvE1_clEvEUlN3c104HalfEE_St5arrayIPcLm2EELi4E23TrivialOffsetCalculatorILi1EjESD_NS0_6memory12LoadWithCastILi1EEENSE_13StoreWithCastILi1EEEEEviT_T0_T2_T3_T4_T5_:
	.zero		572


//--------------------- .nv.constant0._ZN2at6native18elementwise_kernelILi128ELi4EZNS0_22gpu_kernel_impl_nocastIZZZNS0_16tanh_kernel_cudaERNS_18TensorIteratorBaseEENKUlvE0_clEvENKUlvE1_clEvEUlN3c104HalfEE_EEvS4_RKT_EUliE_EEviT1_ --------------------------
	.section	.nv.constant0._ZN2at6native18elementwise_kernelILi128ELi4EZNS0_22gpu_kernel_impl_nocastIZZZNS0_16tanh_kernel_cudaERNS_18TensorIteratorBaseEENKUlvE0_clEvENKUlvE1_clEvEUlN3c104HalfEE_EEvS4_RKT_EUliE_EEviT1_,"a",@progbits
	.sectionflags	@""
	.align	4
.nv.constant0._ZN2at6native18elementwise_kernelILi128ELi4EZNS0_22gpu_kernel_impl_nocastIZZZNS0_16tanh_kernel_cudaERNS_18TensorIteratorBaseEENKUlvE0_clEvENKUlvE1_clEvEUlN3c104HalfEE_EEvS4_RKT_EUliE_EEviT1_:
	.zero		1072


//--------------------- .nv.constant0._ZN2at6native27unrolled_elementwise_kernelIZZZNS0_16tanh_kernel_cudaERNS_18TensorIteratorBaseEENKUlvE0_clEvENKUlvE1_clEvEUlN3c104HalfEE_St5arrayIPcLm2EELi4E23TrivialOffsetCalculatorILi1EjESD_NS0_6memory15LoadWithoutCastENSE_16StoreWithoutCastEEEviT_T0_T2_T3_T4_T5_ --------------------------
	.section	.nv.constant0._ZN2at6native27unrolled_elementwise_kernelIZZZNS0_16tanh_kernel_cudaERNS_18TensorIteratorBaseEENKUlvE0_clEvENKUlvE1_clEvEUlN3c104HalfEE_St5arrayIPcLm2EELi4E23TrivialOffsetCalculatorILi1EjESD_NS0_6memory15LoadWithoutCastENSE_16StoreWithoutCastEEEviT_T0_T2_T3_T4_T5_,"a",@progbits
	.sectionflags	@""
	.align	4
.nv.constant0._ZN2at6native27unrolled_elementwise_kernelIZZZNS0_16tanh_kernel_cudaERNS_18TensorIteratorBaseEENKUlvE0_clEvENKUlvE1_clEvEUlN3c104HalfEE_St5arrayIPcLm2EELi4E23TrivialOffsetCalculatorILi1EjESD_NS0_6memory15LoadWithoutCastENSE_16StoreWithoutCastEEEviT_T0_T2_T3_T4_T5_:
	.zero		556


//--------------------- .nv.constant0._ZN2at6native29vectorized_elementwise_kernelILi2EZZZNS0_16tanh_kernel_cudaERNS_18TensorIteratorBaseEENKUlvE0_clEvENKUlvE1_clEvEUlN3c104HalfEE_St5arrayIPcLm2EEEEviT0_T1_ --------------------------
	.section	.nv.constant0._ZN2at6native29vectorized_elementwise_kernelILi2EZZZNS0_16tanh_kernel_cudaERNS_18TensorIteratorBaseEENKUlvE0_clEvENKUlvE1_clEvEUlN3c104HalfEE_St5arrayIPcLm2EEEEviT0_T1_,"a",@progbits
	.sectionflags	@""
	.align	4
.nv.constant0._ZN2at6native29vectorized_elementwise_kernelILi2EZZZNS0_16tanh_kernel_cudaERNS_18TensorIteratorBaseEENKUlvE0_clEvENKUlvE1_clEvEUlN3c104HalfEE_St5arrayIPcLm2EEEEviT0_T1_:
	.zero		552


//--------------------- .nv.constant0._ZN2at6native29vectorized_elementwise_kernelILi4EZZZNS0_16tanh_kernel_cudaERNS_18TensorIteratorBaseEENKUlvE0_clEvENKUlvE1_clEvEUlN3c104HalfEE_St5arrayIPcLm2EEEEviT0_T1_ --------------------------
	.section	.nv.constant0._ZN2at6native29vectorized_elementwise_kernelILi4EZZZNS0_16tanh_kernel_cudaERNS_18TensorIteratorBaseEENKUlvE0_clEvENKUlvE1_clEvEUlN3c104HalfEE_St5arrayIPcLm2EEEEviT0_T1_,"a",@progbits
	.sectionflags	@""
	.align	4
.nv.constant0._ZN2at6native29vectorized_elementwise_kernelILi4EZZZNS0_16tanh_kernel_cudaERNS_18TensorIteratorBaseEENKUlvE0_clEvENKUlvE1_clEvEUlN3c104HalfEE_St5arrayIPcLm2EEEEviT0_T1_:
	.zero		552


//--------------------- .nv.constant0._ZN2at6native29vectorized_elementwise_kernelILi8EZZZNS0_16tanh_kernel_cudaERNS_18TensorIteratorBaseEENKUlvE0_clEvENKUlvE1_clEvEUlN3c104HalfEE_St5arrayIPcLm2EEEEviT0_T1_ --------------------------
	.section	.nv.constant0._ZN2at6native29vectorized_elementwise_kernelILi8EZZZNS0_16tanh_kernel_cudaERNS_18TensorIteratorBaseEENKUlvE0_clEvENKUlvE1_clEvEUlN3c104HalfEE_St5arrayIPcLm2EEEEviT0_T1_,"a",@progbits
	.sectionflags	@""
	.align	4
.nv.constant0._ZN2at6native29vectorized_elementwise_kernelILi8EZZZNS0_16tanh_kernel_cudaERNS_18TensorIteratorBaseEENKUlvE0_clEvENKUlvE1_clEvEUlN3c104HalfEE_St5arrayIPcLm2EEEEviT0_T1_:
	.zero		552


//--------------------- .nv.constant0._ZN2at6native18elementwise_kernelILi128ELi4EZNS0_15gpu_kernel_implIZZZNS0_16tanh_kernel_cudaERNS_18TensorIteratorBaseEENKUlvE0_clEvENKUlvE0_clEvEUlfE_EEvS4_RKT_EUliE_EEviT1_ --------------------------
	.section	.nv.constant0._ZN2at6native18elementwise_kernelILi128ELi4EZNS0_15gpu_kernel_implIZZZNS0_16tanh_kernel_cudaERNS_18TensorIteratorBaseEENKUlvE0_clEvENKUlvE0_clEvEUlfE_EEvS4_RKT_EUliE_EEviT1_,"a",@progbits
	.sectionflags	@""
	.align	4
.nv.constant0._ZN2at6native18elementwise_kernelILi128ELi4EZNS0_15gpu_kernel_implIZZZNS0_16tanh_kernel_cudaERNS_18TensorIteratorBaseEENKUlvE0_clEvENKUlvE0_clEvEUlfE_EEvS4_RKT_EUliE_EEviT1_:
	.zero		1072


//--------------------- .nv.constant0._ZN2at6native27unrolled_elementwise_kernelIZZZNS0_16tanh_kernel_cudaERNS_18TensorIteratorBaseEENKUlvE0_clEvENKUlvE0_clEvEUlfE_St5arrayIPcLm2EELi4E23TrivialOffsetCalculatorILi1EjESB_NS0_6memory12LoadWithCastILi1EEENSC_13StoreWithCastILi1EEEEEviT_T0_T2_T3_T4_T5_ --------------------------
	.section	.nv.constant0._ZN2at6native27unrolled_elementwise_kernelIZZZNS0_16tanh_kernel_cudaERNS_18TensorIteratorBaseEENKUlvE0_clEvENKUlvE0_clEvEUlfE_St5arrayIPcLm2EELi4E23TrivialOffsetCalculatorILi1EjESB_NS0_6memory12LoadWithCastILi1EEENSC_13StoreWithCastILi1EEEEEviT_T0_T2_T3_T4_T5_,"a",@progbits
	.sectionflags	@""
	.align	4
.nv.constant0._ZN2at6native27unrolled_elementwise_kernelIZZZNS0_16tanh_kernel_cudaERNS_18TensorIteratorBaseEENKUlvE0_clEvENKUlvE0_clEvEUlfE_St5arrayIPcLm2EELi4E23TrivialOffsetCalculatorILi1EjESB_NS0_6memory12LoadWithCastILi1EEENSC_13StoreWithCastILi1EEEEEviT_T0_T2_T3_T4_T5_:
	.zero		572


//--------------------- .nv.constant0._ZN2at6native18elementwise_kernelILi128ELi2EZNS0_22gpu_kernel_impl_nocastIZZZNS0_16tanh_kernel_cudaERNS_18TensorIteratorBaseEENKUlvE0_clEvENKUlvE0_clEvEUlfE_EEvS4_RKT_EUliE_EEviT1_ --------------------------
	.section	.nv.constant0._ZN2at6native18elementwise_kernelILi128ELi2EZNS0_22gpu_kernel_impl_nocastIZZZNS0_16tanh_kernel_cudaERNS_18TensorIteratorBaseEENKUlvE0_clEvENKUlvE0_clEvEUlfE_EEvS4_RKT_EUliE_EEviT1_,"a",@progbits
	.sectionflags	@""
	.align	4
.nv.constant0._ZN2at6native18elementwise_kernelILi128ELi2EZNS0_22gpu_kernel_impl_nocastIZZZNS0_16tanh_kernel_cudaERNS_18TensorIteratorBaseEENKUlvE0_clEvENKUlvE0_clEvEUlfE_EEvS4_RKT_EUliE_EEviT1_:
	.zero		1072


//--------------------- .nv.constant0._ZN2at6native27unrolled_elementwise_kernelIZZZNS0_16tanh_kernel_cudaERNS_18TensorIteratorBaseEENKUlvE0_clEvENKUlvE0_clEvEUlfE_St5arrayIPcLm2EELi4E23TrivialOffsetCalculatorILi1EjESB_NS0_6memory15LoadWithoutCastENSC_16StoreWithoutCastEEEviT_T0_T2_T3_T4_T5_ --------------------------
	.section	.nv.constant0._ZN2at6native27unrolled_elementwise_kernelIZZZNS0_16tanh_kernel_cudaERNS_18TensorIteratorBaseEENKUlvE0_clEvENKUlvE0_clEvEUlfE_St5arrayIPcLm2EELi4E23TrivialOffsetCalculatorILi1EjESB_NS0_6memory15LoadWithoutCastENSC_16StoreWithoutCastEEEviT_T0_T2_T3_T4_T5_,"a",@progbits
	.sectionflags	@""
	.align	4
.nv.constant0._ZN2at6native27unrolled_elementwise_kernelIZZZNS0_16tanh_kernel_cudaERNS_18TensorIteratorBaseEENKUlvE0_clEvENKUlvE0_clEvEUlfE_St5arrayIPcLm2EELi4E23TrivialOffsetCalculatorILi1EjESB_NS0_6memory15LoadWithoutCastENSC_16StoreWithoutCastEEEviT_T0_T2_T3_T4_T5_:
	.zero		556


//--------------------- .nv.constant0._ZN2at6native29vectorized_elementwise_kernelILi2EZZZNS0_16tanh_kernel_cudaERNS_18TensorIteratorBaseEENKUlvE0_clEvENKUlvE0_clEvEUlfE_St5arrayIPcLm2EEEEviT0_T1_ --------------------------
	.section	.nv.constant0._ZN2at6native29vectorized_elementwise_kernelILi2EZZZNS0_16tanh_kernel_cudaERNS_18TensorIteratorBaseEENKUlvE0_clEvENKUlvE0_clEvEUlfE_St5arrayIPcLm2EEEEviT0_T1_,"a",@progbits
	.sectionflags	@""
	.align	4
.nv.constant0._ZN2at6native29vectorized_elementwise_kernelILi2EZZZNS0_16tanh_kernel_cudaERNS_18TensorIteratorBaseEENKUlvE0_clEvENKUlvE0_clEvEUlfE_St5arrayIPcLm2EEEEviT0_T1_:
	.zero		552


//--------------------- .nv.constant0._ZN2at6native29vectorized_elementwise_kernelILi4EZZZNS0_16tanh_kernel_cudaERNS_18TensorIteratorBaseEENKUlvE0_clEvENKUlvE0_clEvEUlfE_St5arrayIPcLm2EEEEviT0_T1_ --------------------------
	.section	.nv.constant0._ZN2at6native29vectorized_elementwise_kernelILi4EZZZNS0_16tanh_kernel_cudaERNS_18TensorIteratorBaseEENKUlvE0_clEvENKUlvE0_clEvEUlfE_St5arrayIPcLm2EEEEviT0_T1_,"a",@progbits
	.sectionflags	@""
	.align	4
.nv.constant0._ZN2at6native29vectorized_elementwise_kernelILi4EZZZNS0_16tanh_kernel_cudaERNS_18TensorIteratorBaseEENKUlvE0_clEvENKUlvE0_clEvEUlfE_St5arrayIPcLm2EEEEviT0_T1_:
	.zero		552


//--------------------- .nv.constant0._ZN2at6native29vectorized_elementwise_kernelILi8EZZZNS0_16tanh_kernel_cudaERNS_18TensorIteratorBaseEENKUlvE0_clEvENKUlvE0_clEvEUlfE_St5arrayIPcLm2EEEEviT0_T1_ --------------------------
	.section	.nv.constant0._ZN2at6native29vectorized_elementwise_kernelILi8EZZZNS0_16tanh_kernel_cudaERNS_18TensorIteratorBaseEENKUlvE0_clEvENKUlvE0_clEvEUlfE_St5arrayIPcLm2EEEEviT0_T1_,"a",@progbits
	.sectionflags	@""
	.align	4
.nv.constant0._ZN2at6native29vectorized_elementwise_kernelILi8EZZZNS0_16tanh_kernel_cudaERNS_18TensorIteratorBaseEENKUlvE0_clEvENKUlvE0_clEvEUlfE_St5arrayIPcLm2EEEEviT0_T1_:
	.zero		552


//--------------------- .nv.constant0._ZN2at6native18elementwise_kernelILi128ELi4EZNS0_15gpu_kernel_implIZZZNS0_16tanh_kernel_cudaERNS_18TensorIteratorBaseEENKUlvE0_clEvENKUlvE_clEvEUldE_EEvS4_RKT_EUliE_EEviT1_ --------------------------
	.section	.nv.constant0._ZN2at6native18elementwise_kernelILi128ELi4EZNS0_15gpu_kernel_implIZZZNS0_16tanh_kernel_cudaERNS_18TensorIteratorBaseEENKUlvE0_clEvENKUlvE_clEvEUldE_EEvS4_RKT_EUliE_EEviT1_,"a",@progbits
	.sectionflags	@""
	.align	4
.nv.constant0._ZN2at6native18elementwise_kernelILi128ELi4EZNS0_15gpu_kernel_implIZZZNS0_16tanh_kernel_cudaERNS_18TensorIteratorBaseEENKUlvE0_clEvENKUlvE_clEvEUldE_EEvS4_RKT_EUliE_EEviT1_:
	.zero		1072


//--------------------- .nv.constant0._ZN2at6native27unrolled_elementwise_kernelIZZZNS0_16tanh_kernel_cudaERNS_18TensorIteratorBaseEENKUlvE0_clEvENKUlvE_clEvEUldE_St5arrayIPcLm2EELi4E23TrivialOffsetCalculatorILi1EjESB_NS0_6memory12LoadWithCastILi1EEENSC_13StoreWithCastILi1EEEEEviT_T0_T2_T3_T4_T5_ --------------------------
	.section	.nv.constant0._ZN2at6native27unrolled_elementwise_kernelIZZZNS0_16tanh_kernel_cudaERNS_18TensorIteratorBaseEENKUlvE0_clEvENKUlvE_clEvEUldE_St5arrayIPcLm2EELi4E23TrivialOffsetCalculatorILi1EjESB_NS0_6memory12LoadWithCastILi1EEENSC_13StoreWithCastILi1EEEEEviT_T0_T2_T3_T4_T5_,"a",@progbits
	.sectionflags	@""
	.align	4
.nv.constant0._ZN2at6native27unrolled_elementwise_kernelIZZZNS0_16tanh_kernel_cudaERNS_18TensorIteratorBaseEENKUlvE0_clEvENKUlvE_clEvEUldE_St5arrayIPcLm2EELi4E23TrivialOffsetCalculatorILi1EjESB_NS0_6memory12LoadWithCastILi1EEENSC_13StoreWithCastILi1EEEEEviT_T0_T2_T3_T4_T5_:
	.zero		572


//--------------------- .nv.constant0._ZN2at6native18elementwise_kernelILi128ELi2EZNS0_22gpu_kernel_impl_nocastIZZZNS0_16tanh_kernel_cudaERNS_18TensorIteratorBaseEENKUlvE0_clEvENKUlvE_clEvEUldE_EEvS4_RKT_EUliE_EEviT1_ --------------------------
	.section	.nv.constant0._ZN2at6native18elementwise_kernelILi128ELi2EZNS0_22gpu_kernel_impl_nocastIZZZNS0_16tanh_kernel_cudaERNS_18TensorIteratorBaseEENKUlvE0_clEvENKUlvE_clEvEUldE_EEvS4_RKT_EUliE_EEviT1_,"a",@progbits
	.sectionflags	@""
	.align	4
.nv.constant0._ZN2at6native18elementwise_kernelILi128ELi2EZNS0_22gpu_kernel_impl_nocastIZZZNS0_16tanh_kernel_cudaERNS_18TensorIteratorBaseEENKUlvE0_clEvENKUlvE_clEvEUldE_EEvS4_RKT_EUliE_EEviT1_:
	.zero		1072


//--------------------- .nv.constant0._ZN2at6native27unrolled_elementwise_kernelIZZZNS0_16tanh_kernel_cudaERNS_18TensorIteratorBaseEENKUlvE0_clEvENKUlvE_clEvEUldE_St5arrayIPcLm2EELi4E23TrivialOffsetCalculatorILi1EjESB_NS0_6memory15LoadWithoutCastENSC_16StoreWithoutCastEEEviT_T0_T2_T3_T4_T5_ --------------------------
	.section	.nv.constant0._ZN2at6native27unrolled_elementwise_kernelIZZZNS0_16tanh_kernel_cudaERNS_18TensorIteratorBaseEENKUlvE0_clEvENKUlvE_clEvEUldE_St5arrayIPcLm2EELi4E23TrivialOffsetCalculatorILi1EjESB_NS0_6memory15LoadWithoutCastENSC_16StoreWithoutCastEEEviT_T0_T2_T3_T4_T5_,"a",@progbits
	.sectionflags	@""
	.align	4
.nv.constant0._ZN2at6native27unrolled_elementwise_kernelIZZZNS0_16tanh_kernel_cudaERNS_18TensorIteratorBaseEENKUlvE0_clEvENKUlvE_clEvEUldE_St5arrayIPcLm2EELi4E23TrivialOffsetCalculatorILi1EjESB_NS0_6memory15LoadWithoutCastENSC_16StoreWithoutCastEEEviT_T0_T2_T3_T4_T5_:
	.zero		556


//--------------------- .nv.constant0._ZN2at6native29vectorized_elementwise_kernelILi2EZZZNS0_16tanh_kernel_cudaERNS_18TensorIteratorBaseEENKUlvE0_clEvENKUlvE_clEvEUldE_St5arrayIPcLm2EEEEviT0_T1_ --------------------------
	.section	.nv.constant0._ZN2at6native29vectorized_elementwise_kernelILi2EZZZNS0_16tanh_kernel_cudaERNS_18TensorIteratorBaseEENKUlvE0_clEvENKUlvE_clEvEUldE_St5arrayIPcLm2EEEEviT0_T1_,"a",@progbits
	.sectionflags	@""
	.align	4
.nv.constant0._ZN2at6native29vectorized_elementwise_kernelILi2EZZZNS0_16tanh_kernel_cudaERNS_18TensorIteratorBaseEENKUlvE0_clEvENKUlvE_clEvEUldE_St5arrayIPcLm2EEEEviT0_T1_:
	.zero		552


//--------------------- .nv.constant0._ZN2at6native29vectorized_elementwise_kernelILi4EZZZNS0_16tanh_kernel_cudaERNS_18TensorIteratorBaseEENKUlvE0_clEvENKUlvE_clEvEUldE_St5arrayIPcLm2EEEEviT0_T1_ --------------------------
	.section	.nv.constant0._ZN2at6native29vectorized_elementwise_kernelILi4EZZZNS0_16tanh_kernel_cudaERNS_18TensorIteratorBaseEENKUlvE0_clEvENKUlvE_clEvEUldE_St5arrayIPcLm2EEEEviT0_T1_,"a",@progbits
	.sectionflags	@""
	.align	4
.nv.constant0._ZN2at6native29vectorized_elementwise_kernelILi4EZZZNS0_16tanh_kernel_cudaERNS_18TensorIteratorBaseEENKUlvE0_clEvENKUlvE_clEvEUldE_St5arrayIPcLm2EEEEviT0_T1_:
	.zero		552


//--------------------- .nv.constant0._ZN2at6native29vectorized_elementwise_kernelILi8EZZZNS0_16tanh_kernel_cudaERNS_18TensorIteratorBaseEENKUlvE0_clEvENKUlvE_clEvEUldE_St5arrayIPcLm2EEEEviT0_T1_ --------------------------
	.section	.nv.constant0._ZN2at6native29vectorized_elementwise_kernelILi8EZZZNS0_16tanh_kernel_cudaERNS_18TensorIteratorBaseEENKUlvE0_clEvENKUlvE_clEvEUldE_St5arrayIPcLm2EEEEviT0_T1_,"a",@progbits
	.sectionflags	@""
	.align	4
.nv.constant0._ZN2at6native29vectorized_elementwise_kernelILi8EZZZNS0_16tanh_kernel_cudaERNS_18TensorIteratorBaseEENKUlvE0_clEvENKUlvE_clEvEUldE_St5arrayIPcLm2EEEEviT0_T1_:
	.zero		552


//--------------------- .nv.constant0._ZN2at6native18elementwise_kernelILi128ELi4EZNS0_15gpu_kernel_implIZZZNS0_16tanh_kernel_cudaERNS_18TensorIteratorBaseEENKUlvE_clEvENKUlvE1_clEvEUlN3c107complexINS7_4HalfEEEE_EEvS4_RKT_EUliE_EEviT1_ --------------------------
	.section	.nv.constant0._ZN2at6native18elementwise_kernelILi128ELi4EZNS0_15gpu_kernel_implIZZZNS0_16tanh_kernel_cudaERNS_18TensorIteratorBaseEENKUlvE_clEvENKUlvE1_clEvEUlN3c107complexINS7_4HalfEEEE_EEvS4_RKT_EUliE_EEviT1_,"a",@progbits
	.sectionflags	@""
	.align	4
.nv.constant0._ZN2at6native18elementwise_kernelILi128ELi4EZNS0_15gpu_kernel_implIZZZNS0_16tanh_kernel_cudaERNS_18TensorIteratorBaseEENKUlvE_clEvENKUlvE1_clEvEUlN3c107complexINS7_4HalfEEEE_EEvS4_RKT_EUliE_EEviT1_:
	.zero		1072


//--------------------- .nv.constant0._ZN2at6native27unrolled_elementwise_kernelIZZZNS0_16tanh_kernel_cudaERNS_18TensorIteratorBaseEENKUlvE_clEvENKUlvE1_clEvEUlN3c107complexINS6_4HalfEEEE_St5arrayIPcLm2EELi4E23TrivialOffsetCalculatorILi1EjESF_NS0_6memory12LoadWithCastILi1EEENSG_13StoreWithCastILi1EEEEEviT_T0_T2_T3_T4_T5_ --------------------------
	.section	.nv.constant0._ZN2at6native27unrolled_elementwise_kernelIZZZNS0_16tanh_kernel_cudaERNS_18TensorIteratorBaseEENKUlvE_clEvENKUlvE1_clEvEUlN3c107complexINS6_4HalfEEEE_St5arrayIPcLm2EELi4E23TrivialOffsetCalculatorILi1EjESF_NS0_6memory12LoadWithCastILi1EEENSG_13StoreWithCastILi1EEEEEviT_T0_T2_T3_T4_T5_,"a",@progbits
	.sectionflags	@""
	.align	4
.nv.constant0._ZN2at6native27unrolled_elementwise_kernelIZZZNS0_16tanh_kernel_cudaERNS_18TensorIteratorBaseEENKUlvE_clEvENKUlvE1_clEvEUlN3c107complexINS6_4HalfEEEE_St5arrayIPcLm2EELi4E23TrivialOffsetCalculatorILi1EjESF_NS0_6memory12LoadWithCastILi1EEENSG_13StoreWithCastILi1EEEEEviT_T0_T2_T3_T4_T5_:
	.zero		572


//--------------------- .nv.constant0._ZN2at6native18elementwise_kernelILi128ELi2EZNS0_22gpu_kernel_impl_nocastIZZZNS0_16tanh_kernel_cudaERNS_18TensorIteratorBaseEENKUlvE_clEvENKUlvE1_clEvEUlN3c107complexINS7_4HalfEEEE_EEvS4_RKT_EUliE_EEviT1_ --------------------------
	.section	.nv.constant0._ZN2at6native18elementwise_kernelILi128ELi2EZNS0_22gpu_kernel_impl_nocastIZZZNS0_16tanh_kernel_cudaERNS_18TensorIteratorBaseEENKUlvE_clEvENKUlvE1_clEvEUlN3c107complexINS7_4HalfEEEE_EEvS4_RKT_EUliE_EEviT1_,"a",@progbits
	.sectionflags	@""
	.align	4
.nv.constant0._ZN2at6native18elementwise_kernelILi128ELi2EZNS0_22gpu_kernel_impl_nocastIZZZNS0_16tanh_kernel_cudaERNS_18TensorIteratorBaseEENKUlvE_clEvENKUlvE1_clEvEUlN3c107complexINS7_4HalfEEEE_EEvS4_RKT_EUliE_EEviT1_:
	.zero		1072


//--------------------- .nv.constant0._ZN2at6native27unrolled_elementwise_kernelIZZZNS0_16tanh_kernel_cudaERNS_18TensorIteratorBaseEENKUlvE_clEvENKUlvE1_clEvEUlN3c107complexINS6_4HalfEEEE_St5arrayIPcLm2EELi4E23TrivialOffsetCalculatorILi1EjESF_NS0_6memory15LoadWithoutCastENSG_16StoreWithoutCastEEEviT_T0_T2_T3_T4_T5_ --------------------------
	.section	.nv.constant0._ZN2at6native27unrolled_elementwise_kernelIZZZNS0_16tanh_kernel_cudaERNS_18TensorIteratorBaseEENKUlvE_clEvENKUlvE1_clEvEUlN3c107complexINS6_4HalfEEEE_St5arrayIPcLm2EELi4E23TrivialOffsetCalculatorILi1EjESF_NS0_6memory15LoadWithoutCastENSG_16StoreWithoutCastEEEviT_T0_T2_T3_T4_T5_,"a",@progbits
	.sectionflags	@""
	.align	4
.nv.constant0._ZN2at6native27unrolled_elementwise_kernelIZZZNS0_16tanh_kernel_cudaERNS_18TensorIteratorBaseEENKUlvE_clEvENKUlvE1_clEvEUlN3c107complexINS6_4HalfEEEE_St5arrayIPcLm2EELi4E23TrivialOffsetCalculatorILi1EjESF_NS0_6memory15LoadWithoutCastENSG_16StoreWithoutCastEEEviT_T0_T2_T3_T4_T5_:
	.zero		556


//--------------------- .nv.constant0._ZN2at6native29vectorized_elementwise_kernelILi2EZZZNS0_16tanh_kernel_cudaERNS_18TensorIteratorBaseEENKUlvE_clEvENKUlvE1_clEvEUlN3c107complexINS6_4HalfEEEE_St5arrayIPcLm2EEEEviT0_T1_ --------------------------
	.section	.nv.constant0._ZN2at6native29vectorized_elementwise_kernelILi2EZZZNS0_16tanh_kernel_cudaERNS_18TensorIteratorBaseEENKUlvE_clEvENKUlvE1_clEvEUlN3c107complexINS6_4HalfEEEE_St5arrayIPcLm2EEEEviT0_T1_,"a",@progbits
	.sectionflags	@""
	.align	4
.nv.constant0._ZN2at6native29vectorized_elementwise_kernelILi2EZZZNS0_16tanh_kernel_cudaERNS_18TensorIteratorBaseEENKUlvE_clEvENKUlvE1_clEvEUlN3c107complexINS6_4HalfEEEE_St5arrayIPcLm2EEEEviT0_T1_:
	.zero		552


//--------------------- .nv.constant0._ZN2at6native29vectorized_elementwise_kernelILi4EZZZNS0_16tanh_kernel_cudaERNS_18TensorIteratorBaseEENKUlvE_clEvENKUlvE1_clEvEUlN3c107complexINS6_4HalfEEEE_St5arrayIPcLm2EEEEviT0_T1_ --------------------------
	.section	.nv.constant0._ZN2at6native29vectorized_elementwise_kernelILi4EZZZNS0_16tanh_kernel_cudaERNS_18TensorIteratorBaseEENKUlvE_clEvENKUlvE1_clEvEUlN3c107complexINS6_4HalfEEEE_St5arrayIPcLm2EEEEviT0_T1_,"a",@progbits
	.sectionflags	@""
	.align	4
.nv.constant0._ZN2at6native29vectorized_elementwise_kernelILi4EZZZNS0_16tanh_kernel_cudaERNS_18TensorIteratorBaseEENKUlvE_clEvENKUlvE1_clEvEUlN3c107complexINS6_4HalfEEEE_St5arrayIPcLm2EEEEviT0_T1_:
	.zero		552


//--------------------- .nv.constant0._ZN2at6native29vectorized_elementwise_kernelILi8EZZZNS0_16tanh_kernel_cudaERNS_18TensorIteratorBaseEENKUlvE_clEvENKUlvE1_clEvEUlN3c107complexINS6_4HalfEEEE_St5arrayIPcLm2EEEEviT0_T1_ --------------------------
	.section	.nv.constant0._ZN2at6native29vectorized_elementwise_kernelILi8EZZZNS0_16tanh_kernel_cudaERNS_18TensorIteratorBaseEENKUlvE_clEvENKUlvE1_clEvEUlN3c107complexINS6_4HalfEEEE_St5arrayIPcLm2EEEEviT0_T1_,"a",@progbits
	.sectionflags	@""
	.align	4
.nv.constant0._ZN2at6native29vectorized_elementwise_kernelILi8EZZZNS0_16tanh_kernel_cudaERNS_18TensorIteratorBaseEENKUlvE_clEvENKUlvE1_clEvEUlN3c107complexINS6_4HalfEEEE_St5arrayIPcLm2EEEEviT0_T1_:
	.zero		552


//--------------------- .nv.constant0._ZN2at6native18elementwise_kernelILi128ELi4EZNS0_15gpu_kernel_implIZZZNS0_16tanh_kernel_cudaERNS_18TensorIteratorBaseEENKUlvE_clEvENKUlvE0_clEvEUlN3c107complexIfEEE_EEvS4_RKT_EUliE_EEviT1_ --------------------------
	.section	.nv.constant0._ZN2at6native18elementwise_kernelILi128ELi4EZNS0_15gpu_kernel_implIZZZNS0_16tanh_kernel_cudaERNS_18TensorIteratorBaseEENKUlvE_clEvENKUlvE0_clEvEUlN3c107complexIfEEE_EEvS4_RKT_EUliE_EEviT1_,"a",@progbits
	.sectionflags	@""
	.align	4
.nv.constant0._ZN2at6native18elementwise_kernelILi128ELi4EZNS0_15gpu_kernel_implIZZZNS0_16tanh_kernel_cudaERNS_18TensorIteratorBaseEENKUlvE_clEvENKUlvE0_clEvEUlN3c107complexIfEEE_EEvS4_RKT_EUliE_EEviT1_:
	.zero		1072


//--------------------- .nv.constant0._ZN2at6native27unrolled_elementwise_kernelIZZZNS0_16tanh_kernel_cudaERNS_18TensorIteratorBaseEENKUlvE_clEvENKUlvE0_clEvEUlN3c107complexIfEEE_St5arrayIPcLm2EELi4E23TrivialOffsetCalculatorILi1EjESE_NS0_6memory12LoadWithCastILi1EEENSF_13StoreWithCastILi1EEEEEviT_T0_T2_T3_T4_T5_ --------------------------
	.section	.nv.constant0._ZN2at6native27unrolled_elementwise_kernelIZZZNS0_16tanh_kernel_cudaERNS_18TensorIteratorBaseEENKUlvE_clEvENKUlvE0_clEvEUlN3c107complexIfEEE_St5arrayIPcLm2EELi4E23TrivialOffsetCalculatorILi1EjESE_NS0_6memory12LoadWithCastILi1EEENSF_13StoreWithCastILi1EEEEEviT_T0_T2_T3_T4_T5_,"a",@progbits
	.sectionflags	@""
	.align	4
.nv.constant0._ZN2at6native27unrolled_elementwise_kernelIZZZNS0_16tanh_kernel_cudaERNS_18TensorIteratorBaseEENKUlvE_clEvENKUlvE0_clEvEUlN3c107complexIfEEE_St5arrayIPcLm2EELi4E23TrivialOffsetCalculatorILi1EjESE_NS0_6memory12LoadWithCastILi1EEENSF_13StoreWithCastILi1EEEEEviT_T0_T2_T3_T4_T5_:
	.zero		572


//--------------------- .nv.constant0._ZN2at6native18elementwise_kernelILi128ELi2EZNS0_22gpu_kernel_impl_nocastIZZZNS0_16tanh_kernel_cudaERNS_18TensorIteratorBaseEENKUlvE_clEvENKUlvE0_clEvEUlN3c107complexIfEEE_EEvS4_RKT_EUliE_EEviT1_ --------------------------
	.section	.nv.constant0._ZN2at6native18elementwise_kernelILi128ELi2EZNS0_22gpu_kernel_impl_nocastIZZZNS0_16tanh_kernel_cudaERNS_18TensorIteratorBaseEENKUlvE_clEvENKUlvE0_clEvEUlN3c107complexIfEEE_EEvS4_RKT_EUliE_EEviT1_,"a",@progbits
	.sectionflags	@""
	.align	4
.nv.constant0._ZN2at6native18elementwise_kernelILi128ELi2EZNS0_22gpu_kernel_impl_nocastIZZZNS0_16tanh_kernel_cudaERNS_18TensorIteratorBaseEENKUlvE_clEvENKUlvE0_clEvEUlN3c107complexIfEEE_EEvS4_RKT_EUliE_EEviT1_:
	.zero		1072


//--------------------- .nv.constant0._ZN2at6native27unrolled_elementwise_kernelIZZZNS0_16tanh_kernel_cudaERNS_18TensorIteratorBaseEENKUlvE_clEvENKUlvE0_clEvEUlN3c107complexIfEEE_St5arrayIPcLm2EELi4E23TrivialOffsetCalculatorILi1EjESE_NS0_6memory15LoadWithoutCastENSF_16StoreWithoutCastEEEviT_T0_T2_T3_T4_T5_ --------------------------
	.section	.nv.constant0._ZN2at6native27unrolled_elementwise_kernelIZZZNS0_16tanh_kernel_cudaERNS_18TensorIteratorBaseEENKUlvE_clEvENKUlvE0_clEvEUlN3c107complexIfEEE_St5arrayIPcLm2EELi4E23TrivialOffsetCalculatorILi1EjESE_NS0_6memory15LoadWithoutCastENSF_16StoreWithoutCastEEEviT_T0_T2_T3_T4_T5_,"a",@progbits
	.sectionflags	@""
	.align	4
.nv.constant0._ZN2at6native27unrolled_elementwise_kernelIZZZNS0_16tanh_kernel_cudaERNS_18TensorIteratorBaseEENKUlvE_clEvENKUlvE0_clEvEUlN3c107complexIfEEE_St5arrayIPcLm2EELi4E23TrivialOffsetCalculatorILi1EjESE_NS0_6memory15LoadWithoutCastENSF_16StoreWithoutCastEEEviT_T0_T2_T3_T4_T5_:
	.zero		556


//--------------------- .nv.constant0._ZN2at6native29vectorized_elementwise_kernelILi2EZZZNS0_16tanh_kernel_cudaERNS_18TensorIteratorBaseEENKUlvE_clEvENKUlvE0_clEvEUlN3c107complexIfEEE_St5arrayIPcLm2EEEEviT0_T1_ --------------------------
	.section	.nv.constant0._ZN2at6native29vectorized_elementwise_kernelILi2EZZZNS0_16tanh_kernel_cudaERNS_18TensorIteratorBaseEENKUlvE_clEvENKUlvE0_clEvEUlN3c107complexIfEEE_St5arrayIPcLm2EEEEviT0_T1_,"a",@progbits
	.sectionflags	@""
	.align	4
.nv.constant0._ZN2at6native29vectorized_elementwise_kernelILi2EZZZNS0_16tanh_kernel_cudaERNS_18TensorIteratorBaseEENKUlvE_clEvENKUlvE0_clEvEUlN3c107complexIfEEE_St5arrayIPcLm2EEEEviT0_T1_:
	.zero		552


//--------------------- .nv.constant0._ZN2at6native29vectorized_elementwise_kernelILi4EZZZNS0_16tanh_kernel_cudaERNS_18TensorIteratorBaseEENKUlvE_clEvENKUlvE0_clEvEUlN3c107complexIfEEE_St5arrayIPcLm2EEEEviT0_T1_ --------------------------
	.section	.nv.constant0._ZN2at6native29vectorized_elementwise_kernelILi4EZZZNS0_16tanh_kernel_cudaERNS_18TensorIteratorBaseEENKUlvE_clEvENKUlvE0_clEvEUlN3c107complexIfEEE_St5arrayIPcLm2EEEEviT0_T1_,"a",@progbits
	.sectionflags	@""
	.align	4
.nv.constant0._ZN2at6native29vectorized_elementwise_kernelILi4EZZZNS0_16tanh_kernel_cudaERNS_18TensorIteratorBaseEENKUlvE_clEvENKUlvE0_clEvEUlN3c107complexIfEEE_St5arrayIPcLm2EEEEviT0_T1_:
	.zero		552


//--------------------- .nv.constant0._ZN2at6native29vectorized_elementwise_kernelILi8EZZZNS0_16tanh_kernel_cudaERNS_18TensorIteratorBaseEENKUlvE_clEvENKUlvE0_clEvEUlN3c107complexIfEEE_St5arrayIPcLm2EEEEviT0_T1_ --------------------------
	.section	.nv.constant0._ZN2at6native29vectorized_elementwise_kernelILi8EZZZNS0_16tanh_kernel_cudaERNS_18TensorIteratorBaseEENKUlvE_clEvENKUlvE0_clEvEUlN3c107complexIfEEE_St5arrayIPcLm2EEEEviT0_T1_,"a",@progbits
	.sectionflags	@""
	.align	4
.nv.constant0._ZN2at6native29vectorized_elementwise_kernelILi8EZZZNS0_16tanh_kernel_cudaERNS_18TensorIteratorBaseEENKUlvE_clEvENKUlvE0_clEvEUlN3c107complexIfEEE_St5arrayIPcLm2EEEEviT0_T1_:
	.zero		552


//--------------------- .nv.constant0._ZN2at6native18elementwise_kernelILi128ELi4EZNS0_15gpu_kernel_implIZZZNS0_16tanh_kernel_cudaERNS_18TensorIteratorBaseEENKUlvE_clEvENKUlvE_clEvEUlN3c107complexIdEEE_EEvS4_RKT_EUliE_EEviT1_ --------------------------
	.section	.nv.constant0._ZN2at6native18elementwise_kernelILi128ELi4EZNS0_15gpu_kernel_implIZZZNS0_16tanh_kernel_cudaERNS_18TensorIteratorBaseEENKUlvE_clEvENKUlvE_clEvEUlN3c107complexIdEEE_EEvS4_RKT_EUliE_EEviT1_,"a",@progbits
	.sectionflags	@""
	.align	4
.nv.constant0._ZN2at6native18elementwise_kernelILi128ELi4EZNS0_15gpu_kernel_implIZZZNS0_16tanh_kernel_cudaERNS_18TensorIteratorBaseEENKUlvE_clEvENKUlvE_clEvEUlN3c107complexIdEEE_EEvS4_RKT_EUliE_EEviT1_:
	.zero		1072


//--------------------- .nv.constant0._ZN2at6native27unrolled_elementwise_kernelIZZZNS0_16tanh_kernel_cudaERNS_18TensorIteratorBaseEENKUlvE_clEvENKUlvE_clEvEUlN3c107complexIdEEE_St5arrayIPcLm2EELi4E23TrivialOffsetCalculatorILi1EjESE_NS0_6memory12LoadWithCastILi1EEENSF_13StoreWithCastILi1EEEEEviT_T0_T2_T3_T4_T5_ --------------------------
	.section	.nv.constant0._ZN2at6native27unrolled_elementwise_kernelIZZZNS0_16tanh_kernel_cudaERNS_18TensorIteratorBaseEENKUlvE_clEvENKUlvE_clEvEUlN3c107complexIdEEE_St5arrayIPcLm2EELi4E23TrivialOffsetCalculatorILi1EjESE_NS0_6memory12LoadWithCastILi1EEENSF_13StoreWithCastILi1EEEEEviT_T0_T2_T3_T4_T5_,"a",@progbits
	.sectionflags	@""
	.align	4
.nv.constant0._ZN2at6native27unrolled_elementwise_kernelIZZZNS0_16tanh_kernel_cudaERNS_18TensorIteratorBaseEENKUlvE_clEvENKUlvE_clEvEUlN3c107complexIdEEE_St5arrayIPcLm2EELi4E23TrivialOffsetCalculatorILi1EjESE_NS0_6memory12LoadWithCastILi1EEENSF_13StoreWithCastILi1EEEEEviT_T0_T2_T3_T4_T5_:
	.zero		572


//--------------------- .nv.constant0._ZN2at6native18elementwise_kernelILi128ELi2EZNS0_22gpu_kernel_impl_nocastIZZZNS0_16tanh_kernel_cudaERNS_18TensorIteratorBaseEENKUlvE_clEvENKUlvE_clEvEUlN3c107complexIdEEE_EEvS4_RKT_EUliE_EEviT1_ --------------------------
	.section	.nv.constant0._ZN2at6native18elementwise_kernelILi128ELi2EZNS0_22gpu_kernel_impl_nocastIZZZNS0_16tanh_kernel_cudaERNS_18TensorIteratorBaseEENKUlvE_clEvENKUlvE_clEvEUlN3c107complexIdEEE_EEvS4_RKT_EUliE_EEviT1_,"a",@progbits
	.sectionflags	@""
	.align	4
.nv.constant0._ZN2at6native18elementwise_kernelILi128ELi2EZNS0_22gpu_kernel_impl_nocastIZZZNS0_16tanh_kernel_cudaERNS_18TensorIteratorBaseEENKUlvE_clEvENKUlvE_clEvEUlN3c107complexIdEEE_EEvS4_RKT_EUliE_EEviT1_:
	.zero		1072


//--------------------- .nv.constant0._ZN2at6native27unrolled_elementwise_kernelIZZZNS0_16tanh_kernel_cudaERNS_18TensorIteratorBaseEENKUlvE_clEvENKUlvE_clEvEUlN3c107complexIdEEE_St5arrayIPcLm2EELi4E23TrivialOffsetCalculatorILi1EjESE_NS0_6memory15LoadWithoutCastENSF_16StoreWithoutCastEEEviT_T0_T2_T3_T4_T5_ --------------------------
	.section	.nv.constant0._ZN2at6native27unrolled_elementwise_kernelIZZZNS0_16tanh_kernel_cudaERNS_18TensorIteratorBaseEENKUlvE_clEvENKUlvE_clEvEUlN3c107complexIdEEE_St5arrayIPcLm2EELi4E23TrivialOffsetCalculatorILi1EjESE_NS0_6memory15LoadWithoutCastENSF_16StoreWithoutCastEEEviT_T0_T2_T3_T4_T5_,"a",@progbits
	.sectionflags	@""
	.align	4
.nv.constant0._ZN2at6native27unrolled_elementwise_kernelIZZZNS0_16tanh_kernel_cudaERNS_18TensorIteratorBaseEENKUlvE_clEvENKUlvE_clEvEUlN3c107complexIdEEE_St5arrayIPcLm2EELi4E23TrivialOffsetCalculatorILi1EjESE_NS0_6memory15LoadWithoutCastENSF_16StoreWithoutCastEEEviT_T0_T2_T3_T4_T5_:
	.zero		556


//--------------------- .nv.constant0._ZN2at6native29vectorized_elementwise_kernelILi2EZZZNS0_16tanh_kernel_cudaERNS_18TensorIteratorBaseEENKUlvE_clEvENKUlvE_clEvEUlN3c107complexIdEEE_St5arrayIPcLm2EEEEviT0_T1_ --------------------------
	.section	.nv.constant0._ZN2at6native29vectorized_elementwise_kernelILi2EZZZNS0_16tanh_kernel_cudaERNS_18TensorIteratorBaseEENKUlvE_clEvENKUlvE_clEvEUlN3c107complexIdEEE_St5arrayIPcLm2EEEEviT0_T1_,"a",@progbits
	.sectionflags	@""
	.align	4
.nv.constant0._ZN2at6native29vectorized_elementwise_kernelILi2EZZZNS0_16tanh_kernel_cudaERNS_18TensorIteratorBaseEENKUlvE_clEvENKUlvE_clEvEUlN3c107complexIdEEE_St5arrayIPcLm2EEEEviT0_T1_:
	.zero		552


//--------------------- .nv.constant0._ZN2at6native29vectorized_elementwise_kernelILi4EZZZNS0_16tanh_kernel_cudaERNS_18TensorIteratorBaseEENKUlvE_clEvENKUlvE_clEvEUlN3c107complexIdEEE_St5arrayIPcLm2EEEEviT0_T1_ --------------------------
	.section	.nv.constant0._ZN2at6native29vectorized_elementwise_kernelILi4EZZZNS0_16tanh_kernel_cudaERNS_18TensorIteratorBaseEENKUlvE_clEvENKUlvE_clEvEUlN3c107complexIdEEE_St5arrayIPcLm2EEEEviT0_T1_,"a",@progbits
	.sectionflags	@""
	.align	4
.nv.constant0._ZN2at6native29vectorized_elementwise_kernelILi4EZZZNS0_16tanh_kernel_cudaERNS_18TensorIteratorBaseEENKUlvE_clEvENKUlvE_clEvEUlN3c107complexIdEEE_St5arrayIPcLm2EEEEviT0_T1_:
	.zero		552


//--------------------- .nv.constant0._ZN2at6native29vectorized_elementwise_kernelILi8EZZZNS0_16tanh_kernel_cudaERNS_18TensorIteratorBaseEENKUlvE_clEvENKUlvE_clEvEUlN3c107complexIdEEE_St5arrayIPcLm2EEEEviT0_T1_ --------------------------
	.section	.nv.constant0._ZN2at6native29vectorized_elementwise_kernelILi8EZZZNS0_16tanh_kernel_cudaERNS_18TensorIteratorBaseEENKUlvE_clEvENKUlvE_clEvEUlN3c107complexIdEEE_St5arrayIPcLm2EEEEviT0_T1_,"a",@progbits
	.sectionflags	@""
	.align	4
.nv.constant0._ZN2at6native29vectorized_elementwise_kernelILi8EZZZNS0_16tanh_kernel_cudaERNS_18TensorIteratorBaseEENKUlvE_clEvENKUlvE_clEvEUlN3c107complexIdEEE_St5arrayIPcLm2EEEEviT0_T1_:
	.zero		552


//--------------------- SYMBOLS --------------------------

	.type		.nv.reservedSmem.offset0,@object
	.size		.nv.reservedSmem.offset0,0x4
	.type		__assertfail,@function
